	.target	sm_90a

	.elftype	@"ET_EXEC"


//--------------------- .note.nv.tkinfo           --------------------------
	.section	.note.nv.tkinfo,"",@"SHT_NOTE"
	.sectionflags	@"SHF_NOTE_NV_TKINFO"
	.tkinfo
        /*0018*/ 	.word	0x00000002
        /*0030*/ 	.string	""
        /*0030*/ 	.string	"ptxas"
        /*0030*/ 	.string	"Cuda compilation tools, release 13.0, V13.0.88"
        /*0030*/ 	.string	"Build cuda_13.0.r13.0/compiler.36424714_0"
        /*0030*/ 	.string	"-v  -suppress-debug-info  -lineinfo  -arch sm_90a "



//--------------------- .note.nv.cuinfo           --------------------------
	.section	.note.nv.cuinfo,"",@"SHT_NOTE"
	.sectionflags	@"SHF_NOTE_NV_CUINFO"
        /*0018*/ 	.short	0x0002
        /*001a*/ 	.short	0x005a
        /*001c*/ 	.short	0x0082
	.zero		2


//--------------------- .nv.info                  --------------------------
	.section	.nv.info,"",@"SHT_CUDA_INFO"
	.align	4


	//----- nvinfo : EIATTR_REGCOUNT
	.align		4
        /*0000*/ 	.byte	0x04, 0x2f
        /*0002*/ 	.short	(.L_1 - .L_0)
	.align		4
.L_0:
        /*0004*/ 	.word	index@(matmul_kernel)
        /*0008*/ 	.word	0x000000ff


	//----- nvinfo : EIATTR_FRAME_SIZE
	.align		4
.L_1:
        /*000c*/ 	.byte	0x04, 0x11
        /*000e*/ 	.short	(.L_3 - .L_2)
	.align		4
.L_2:
        /*0010*/ 	.word	index@(matmul_kernel)
        /*0014*/ 	.word	0x00002b90


	//----- nvinfo : EIATTR_MIN_STACK_SIZE
	.align		4
.L_3:
        /*0018*/ 	.byte	0x04, 0x12
        /*001a*/ 	.short	(.L_5 - .L_4)
	.align		4
.L_4:
        /*001c*/ 	.word	index@(matmul_kernel)
        /*0020*/ 	.word	0x00002b90
.L_5:


//--------------------- .nv.compat                --------------------------
	.section	.nv.compat,"",@"SHT_CUDA_COMPAT_INFO"
	.align	4
        /*0000*/ 	.byte	0x02, 0x09, 0x01, 0x00, 0x02, 0x02, 0x04, 0x00, 0x02, 0x05, 0x05, 0x00, 0x03, 0x07, 0x01, 0x01
        /*0010*/ 	.byte	0x02, 0x03, 0x00, 0x00, 0x02, 0x06, 0x01, 0x00, 0x04, 0x0b, 0x08, 0x00, 0x00, 0x00, 0x00, 0x00
        /*0020*/ 	.byte	0x00, 0x00, 0x00, 0x00


//--------------------- .nv.info.matmul_kernel    --------------------------
	.section	.nv.info.matmul_kernel,"",@"SHT_CUDA_INFO"
	.sectionflags	@""
	.align	4


	//----- nvinfo : EIATTR_CUDA_API_VERSION
	.align		4
        /*0000*/ 	.byte	0x04, 0x37
        /*0002*/ 	.short	(.L_7 - .L_6)
.L_6:
        /*0004*/ 	.word	0x00000082


	//----- nvinfo : EIATTR_KPARAM_INFO
	.align		4
.L_7:
        /*0008*/ 	.byte	0x04, 0x17
        /*000a*/ 	.short	(.L_9 - .L_8)
.L_8:
        /*000c*/ 	.word	0x00000000
        /*0010*/ 	.short	0x000d
        /*0012*/ 	.short	0x0048
        /*0014*/ 	.byte	0x00, 0xf4, 0x21, 0x00


	//----- nvinfo : EIATTR_KPARAM_INFO
	.align		4
.L_9:
        /*0018*/ 	.byte	0x04, 0x17
        /*001a*/ 	.short	(.L_11 - .L_10)
.L_10:
        /*001c*/ 	.word	0x00000000
        /*0020*/ 	.short	0x000c
        /*0022*/ 	.short	0x0040
        /*0024*/ 	.byte	0x00, 0xf4, 0x21, 0x00


	//----- nvinfo : EIATTR_KPARAM_INFO
	.align		4
.L_11:
        /*0028*/ 	.byte	0x04, 0x17
        /*002a*/ 	.short	(.L_13 - .L_12)
.L_12:
        /*002c*/ 	.word	0x00000000
        /*0030*/ 	.short	0x000b
        /*0032*/ 	.short	0x0038
        /*0034*/ 	.byte	0x00, 0xf0, 0x11, 0x00


	//----- nvinfo : EIATTR_KPARAM_INFO
	.align		4
.L_13:
        /*0038*/ 	.byte	0x04, 0x17
        /*003a*/ 	.short	(.L_15 - .L_14)
.L_14:
        /*003c*/ 	.word	0x00000000
        /*0040*/ 	.short	0x000a
        /*0042*/ 	.short	0x0034
        /*0044*/ 	.byte	0x00, 0xf0, 0x11, 0x00


	//----- nvinfo : EIATTR_KPARAM_INFO
	.align		4
.L_15:
        /*0048*/ 	.byte	0x04, 0x17
        /*004a*/ 	.short	(.L_17 - .L_16)
.L_16:
        /*004c*/ 	.word	0x00000000
        /*0050*/ 	.short	0x0009
        /*0052*/ 	.short	0x0030
        /*0054*/ 	.byte	0x00, 0xf0, 0x11, 0x00


	//----- nvinfo : EIATTR_KPARAM_INFO
	.align		4
.L_17:
        /*0058*/ 	.byte	0x04, 0x17
        /*005a*/ 	.short	(.L_19 - .L_18)
.L_18:
        /*005c*/ 	.word	0x00000000
        /*0060*/ 	.short	0x0008
        /*0062*/ 	.short	0x002c
        /*0064*/ 	.byte	0x00, 0xf0, 0x11, 0x00


	//----- nvinfo : EIATTR_KPARAM_INFO
	.align		4
.L_19:
        /*0068*/ 	.byte	0x04, 0x17
        /*006a*/ 	.short	(.L_21 - .L_20)
.L_20:
        /*006c*/ 	.word	0x00000000
        /*0070*/ 	.short	0x0007
        /*0072*/ 	.short	0x0028
        /*0074*/ 	.byte	0x00, 0xf0, 0x11, 0x00


	//----- nvinfo : EIATTR_KPARAM_INFO
	.align		4
.L_21:
        /*0078*/ 	.byte	0x04, 0x17
        /*007a*/ 	.short	(.L_23 - .L_22)
.L_22:
        /*007c*/ 	.word	0x00000000
        /*0080*/ 	.short	0x0006
        /*0082*/ 	.short	0x0024
        /*0084*/ 	.byte	0x00, 0xf0, 0x11, 0x00


	//----- nvinfo : EIATTR_KPARAM_INFO
	.align		4
.L_23:
        /*0088*/ 	.byte	0x04, 0x17
        /*008a*/ 	.short	(.L_25 - .L_24)
.L_24:
        /*008c*/ 	.word	0x00000000
        /*0090*/ 	.short	0x0005
        /*0092*/ 	.short	0x0020
        /*0094*/ 	.byte	0x00, 0xf0, 0x11, 0x00


	//----- nvinfo : EIATTR_KPARAM_INFO
	.align		4
.L_25:
        /*0098*/ 	.byte	0x04, 0x17
        /*009a*/ 	.short	(.L_27 - .L_26)
.L_26:
        /*009c*/ 	.word	0x00000000
        /*00a0*/ 	.short	0x0004
        /*00a2*/ 	.short	0x001c
        /*00a4*/ 	.byte	0x00, 0xf0, 0x11, 0x00


	//----- nvinfo : EIATTR_KPARAM_INFO
	.align		4
.L_27:
        /*00a8*/ 	.byte	0x04, 0x17
        /*00aa*/ 	.short	(.L_29 - .L_28)
.L_28:
        /*00ac*/ 	.word	0x00000000
        /*00b0*/ 	.short	0x0003
        /*00b2*/ 	.short	0x0018
        /*00b4*/ 	.byte	0x00, 0xf0, 0x11, 0x00


	//----- nvinfo : EIATTR_KPARAM_INFO
	.align		4
.L_29:
        /*00b8*/ 	.byte	0x04, 0x17
        /*00ba*/ 	.short	(.L_31 - .L_30)
.L_30:
        /*00bc*/ 	.word	0x00000000
        /*00c0*/ 	.short	0x0002
        /*00c2*/ 	.short	0x0010
        /*00c4*/ 	.byte	0x00, 0xf4, 0x21, 0x00


	//----- nvinfo : EIATTR_KPARAM_INFO
	.align		4
.L_31:
        /*00c8*/ 	.byte	0x04, 0x17
        /*00ca*/ 	.short	(.L_33 - .L_32)
.L_32:
        /*00cc*/ 	.word	0x00000000
        /*00d0*/ 	.short	0x0001
        /*00d2*/ 	.short	0x0008
        /*00d4*/ 	.byte	0x00, 0xf4, 0x21, 0x00


	//----- nvinfo : EIATTR_KPARAM_INFO
	.align		4
.L_33:
        /*00d8*/ 	.byte	0x04, 0x17
        /*00da*/ 	.short	(.L_35 - .L_34)
.L_34:
        /*00dc*/ 	.word	0x00000000
        /*00e0*/ 	.short	0x0000
        /*00e2*/ 	.short	0x0000
        /*00e4*/ 	.byte	0x00, 0xf4, 0x21, 0x00


	//----- nvinfo : EIATTR_SPARSE_MMA_MASK
	.align		4
.L_35:
        /*00e8*/ 	.byte	0x03, 0x50
        /*00ea*/ 	.short	0x0000


	//----- nvinfo : EIATTR_MAXREG_COUNT
	.align		4
        /*00ec*/ 	.byte	0x03, 0x1b
        /*00ee*/ 	.short	0x00ff


	//----- nvinfo : EIATTR_NUM_BARRIERS
	.align		4
        /*00f0*/ 	.byte	0x02, 0x4c
        /*00f2*/ 	.byte	0x01
	.zero		1


	//----- nvinfo : EIATTR_ANNOTATIONS
	.align		4
        /*00f4*/ 	.byte	0x04, 0x55
        /*00f6*/ 	.short	(.L_37 - .L_36)


	//   ....[0]....
.L_36:
        /*00f8*/ 	.word	0x00000001
        /*00fc*/ 	.byte	0x80, 0x05, 0x00, 0x00, 0x01, 0x00, 0x00, 0x00, 0xc0, 0x05, 0x00, 0x00, 0x01, 0x00, 0x00, 0x00
        /* <DEDUP_REMOVED lines=2057> */
        /*819c*/ 	.byte	0x70, 0x4c, 0x02, 0x00, 0x01, 0x00, 0x00, 0x00, 0xc0, 0x4c, 0x02, 0x00


	//----- nvinfo : EIATTR_MERCURY_ISA_VERSION
	.align		4
.L_37:
        /*81a8*/ 	.byte	0x03, 0x5f
        /*81aa*/ 	.short	0x0101


	//----- nvinfo : EIATTR_EXIT_INSTR_OFFSETS
	.align		4
        /*81ac*/ 	.byte	0x04, 0x1c
        /*81ae*/ 	.short	(.L_39 - .L_38)


	//   ....[0]....
.L_38:
        /*81b0*/ 	.word	0x0008bb20


	//   ....[1]....
        /*81b4*/ 	.word	0x0008bb50


	//----- nvinfo : EIATTR_REQNTID
	.align		4
.L_39:
        /*81b8*/ 	.byte	0x04, 0x10
        /*81ba*/ 	.short	(.L_41 - .L_40)
.L_40:
        /*81bc*/ 	.word	0x00000080
        /*81c0*/ 	.word	0x00000001
        /*81c4*/ 	.word	0x00000001


	//----- nvinfo : EIATTR_CBANK_PARAM_SIZE
	.align		4
.L_41:
        /*81c8*/ 	.byte	0x03, 0x19
        /*81ca*/ 	.short	0x0050


	//----- nvinfo : EIATTR_PARAM_CBANK
	.align		4
        /*81cc*/ 	.byte	0x04, 0x0a
        /*81ce*/ 	.short	(.L_43 - .L_42)
	.align		4
.L_42:
        /*81d0*/ 	.word	index@(.nv.constant0.matmul_kernel)
        /*81d4*/ 	.short	0x0210
        /*81d6*/ 	.short	0x0050


	//----- nvinfo : EIATTR_SW_WAR
	.align		4
.L_43:
        /*81d8*/ 	.byte	0x04, 0x36
        /*81da*/ 	.short	(.L_45 - .L_44)
.L_44:
        /*81dc*/ 	.word	0x00000008
.L_45:


//--------------------- .nv.callgraph             --------------------------
	.section	.nv.callgraph,"",@"SHT_CUDA_CALLGRAPH"
	.align	4
	.sectionentsize	8
	.align		4
        /*0000*/ 	.word	0x00000000
	.align		4
        /*0004*/ 	.word	0xffffffff
	.align		4
        /*0008*/ 	.word	0x00000000
	.align		4
        /*000c*/ 	.word	0xfffffffe
	.align		4
        /*0010*/ 	.word	0x00000000
	.align		4
        /*0014*/ 	.word	0xfffffffd
	.align		4
        /*0018*/ 	.word	0x00000000
	.align		4
        /*001c*/ 	.word	0xfffffffc


//--------------------- .text.matmul_kernel       --------------------------
	.section	.text.matmul_kernel,"ax",@progbits
	.align	128
        .global         matmul_kernel
        .type           matmul_kernel,@function
        .size           matmul_kernel,(.L_x_4 - matmul_kernel)
        .other          matmul_kernel,@"STO_CUDA_ENTRY STV_DEFAULT"
matmul_kernel:
.text.matmul_kernel:
[----:B------:R-:W0:Y:S08]  /*0000*/  LDC R1, c[0x0][0x28] ;  /* 0x00000a00ff017b82 */ /* 0x000e300000000800 */
[----:B------:R-:W1:Y:S01]  /*0010*/  LDC.64 R24, c[0x0][0x228] ;  /* 0x00008a00ff187b82 */ /* 0x000e620000000a00 */
[----:B------:R-:W2:Y:S01]  /*0020*/  S2R R5, SR_CTAID.X ;  /* 0x0000000000057919 */ /* 0x000ea20000002500 */
[----:B------:R-:W-:Y:S01]  /*0030*/  UMOV UR58, 0x400 ;  /* 0x00000400003a7882 */ /* 0x000fe20000000000 */
[----:B------:R-:W-:Y:S01]  /*0040*/  ULDC.64 UR56, c[0x0][0x208] ;  /* 0x0000820000387ab9 */ /* 0x000fe20000000a00 */
[----:B0-----:R-:W-:Y:S01]  /*0050*/  VIADD R1, R1, 0xffffd470 ;  /* 0xffffd47001017836 */ /* 0x001fe20000000000 */
[----:B------:R-:W0:Y:S03]  /*0060*/  S2R R36, SR_TID.X ;  /* 0x0000000000247919 */ /* 0x000e260000002100 */
[----:B------:R-:W3:Y:S08]  /*0070*/  LDC R104, c[0x0][0x230] ;  /* 0x00008c00ff687b82 */ /* 0x000ef00000000800 */
[----:B------:R-:W4:Y:S01]  /*0080*/  S2UR UR4, SR_CgaCtaId ;  /* 0x00000000000479c3 */ /* 0x000f220000008800 */
[----:B-1----:R-:W-:-:S05]  /*0090*/  VIADD R0, R25, 0xff ;  /* 0x000000ff19007836 */ /* 0x002fca0000000000 */
[----:B------:R-:W-:Y:S01]  /*00a0*/  SHF.R.S32.HI R3, RZ, 0x1f, R0 ;  /* 0x0000001fff037819 */ /* 0x000fe20000011400 */
[----:B---3--:R-:W-:-:S03]  /*00b0*/  VIADD R104, R104, 0x3f ;  /* 0x0000003f68687836 */ /* 0x008fc60000000000 */
[----:B------:R-:W-:Y:S02]  /*00c0*/  LEA.HI R3, R3, R0, RZ, 0x8 ;  /* 0x0000000003037211 */ /* 0x000fe400078f40ff */
[----:B--2---:R-:W-:Y:S02]  /*00d0*/  IABS R8, R5 ;  /* 0x0000000500087213 */ /* 0x004fe40000000000 */
[----:B------:R-:W-:Y:S02]  /*00e0*/  SHF.R.S32.HI R3, RZ, 0x8, R3 ;  /* 0x00000008ff037819 */ /* 0x000fe40000011403 */
[----:B0-----:R-:W-:Y:S01]  /*00f0*/  LOP3.LUT R153, R36, 0x7f, RZ, 0xc0, !PT ;  /* 0x0000007f24997812 */ /* 0x001fe200078ec0ff */
[----:B----4-:R-:W-:Y:S02]  /*0100*/  ULEA UR58, UR4, UR58, 0x18 ;  /* 0x0000003a043a7291 */ /* 0x010fe4000f8ec03f */
[----:B------:R-:W-:-:S05]  /*0110*/  IMAD.SHL.U32 R4, R3, 0x8, RZ ;  /* 0x0000000803047824 */ /* 0x000fca00078e00ff */
[-C--:B------:R-:W-:Y:S02]  /*0120*/  IABS R7, R4.reuse ;  /* 0x0000000400077213 */ /* 0x080fe40000000000 */
[----:B------:R-:W-:Y:S02]  /*0130*/  IABS R10, R4 ;  /* 0x00000004000a7213 */ /* 0x000fe40000000000 */
[----:B------:R-:W0:Y:S08]  /*0140*/  I2F.RP R0, R7 ;  /* 0x0000000700007306 */ /* 0x000e300000209400 */
[----:B0-----:R-:W0:Y:S02]  /*0150*/  MUFU.RCP R0, R0 ;  /* 0x0000000000007308 */ /* 0x001e240000001000 */
[----:B0-----:R-:W-:-:S02]  /*0160*/  VIADD R2, R0, 0xffffffe ;  /* 0x0ffffffe00027836 */ /* 0x001fc40000000000 */
[----:B------:R-:W-:-:S04]  /*0170*/  IMAD.MOV R0, RZ, RZ, -R10 ;  /* 0x000000ffff007224 */ /* 0x000fc800078e0a0a */
[----:B------:R0:W1:Y:S02]  /*0180*/  F2I.FTZ.U32.TRUNC.NTZ R3, R2 ;  /* 0x0000000200037305 */ /* 0x000064000021f000 */
[----:B0-----:R-:W-:Y:S02]  /*0190*/  IMAD.MOV.U32 R2, RZ, RZ, RZ ;  /* 0x000000ffff027224 */ /* 0x001fe400078e00ff */
[----:B-1----:R-:W-:-:S04]  /*01a0*/  IMAD.MOV R6, RZ, RZ, -R3 ;  /* 0x000000ffff067224 */ /* 0x002fc800078e0a03 */
[----:B------:R-:W-:Y:S02]  /*01b0*/  IMAD R9, R6, R7, RZ ;  /* 0x0000000706097224 */ /* 0x000fe400078e02ff */
[----:B------:R-:W-:Y:S02]  /*01c0*/  IMAD.MOV.U32 R6, RZ, RZ, R8 ;  /* 0x000000ffff067224 */ /* 0x000fe400078e0008 */
[----:B------:R-:W-:-:S06]  /*01d0*/  IMAD.HI.U32 R3, R3, R9, R2 ;  /* 0x0000000903037227 */ /* 0x000fcc00078e0002 */
[----:B------:R-:W-:-:S04]  /*01e0*/  IMAD.HI.U32 R3, R3, R6, RZ ;  /* 0x0000000603037227 */ /* 0x000fc800078e00ff */
[----:B------:R-:W-:-:S05]  /*01f0*/  IMAD R0, R3, R0, R6 ;  /* 0x0000000003007224 */ /* 0x000fca00078e0206 */
[----:B------:R-:W-:-:S13]  /*0200*/  ISETP.GT.U32.AND P1, PT, R7, R0, PT ;  /* 0x000000000700720c */ /* 0x000fda0003f24070 */
[----:B------:R-:W-:Y:S02]  /*0210*/  @!P1 IMAD.IADD R0, R0, 0x1, -R7 ;  /* 0x0000000100009824 */ /* 0x000fe400078e0a07 */
[----:B------:R-:W-:Y:S01]  /*0220*/  @!P1 VIADD R3, R3, 0x1 ;  /* 0x0000000103039836 */ /* 0x000fe20000000000 */
[----:B------:R-:W-:Y:S02]  /*0230*/  ISETP.NE.AND P1, PT, R4, RZ, PT ;  /* 0x000000ff0400720c */ /* 0x000fe40003f25270 */
[----:B------:R-:W-:Y:S02]  /*0240*/  ISETP.GE.U32.AND P0, PT, R0, R7, PT ;  /* 0x000000070000720c */ /* 0x000fe40003f06070 */
[----:B------:R-:W-:-:S04]  /*0250*/  LOP3.LUT R0, R5, R4, RZ, 0x3c, !PT ;  /* 0x0000000405007212 */ /* 0x000fc800078e3cff */
[----:B------:R-:W-:Y:S01]  /*0260*/  ISETP.GE.AND P2, PT, R0, RZ, PT ;  /* 0x000000ff0000720c */ /* 0x000fe20003f46270 */
[----:B------:R-:W-:-:S06]  /*0270*/  VIADD R0, R24, 0x1ff ;  /* 0x000001ff18007836 */ /* 0x000fcc0000000000 */
[----:B------:R-:W-:-:S04]  /*0280*/  @P0 VIADD R3, R3, 0x1 ;  /* 0x0000000103030836 */ /* 0x000fc80000000000 */
[----:B------:R-:W-:Y:S01]  /*0290*/  IMAD.MOV.U32 R2, RZ, RZ, R3 ;  /* 0x000000ffff027224 */ /* 0x000fe200078e0003 */
[----:B------:R-:W-:-:S03]  /*02a0*/  SHF.R.S32.HI R3, RZ, 0x1f, R0 ;  /* 0x0000001fff037819 */ /* 0x000fc60000011400 */
[----:B------:R-:W-:Y:S01]  /*02b0*/  @!P2 IMAD.MOV R2, RZ, RZ, -R2 ;  /* 0x000000ffff02a224 */ /* 0x000fe200078e0a02 */
[----:B------:R-:W-:Y:S02]  /*02c0*/  @!P1 LOP3.LUT R2, RZ, R4, RZ, 0x33, !PT ;  /* 0x00000004ff029212 */ /* 0x000fe400078e33ff */
[----:B------:R-:W-:-:S03]  /*02d0*/  LEA.HI R3, R3, R0, RZ, 0x9 ;  /* 0x0000000003037211 */ /* 0x000fc600078f48ff */
[----:B------:R-:W-:Y:S02]  /*02e0*/  IMAD.SHL.U32 R6, R2, 0x8, RZ ;  /* 0x0000000802067824 */ /* 0x000fe400078e00ff */
[----:B------:R-:W-:-:S03]  /*02f0*/  IMAD.MOV R2, RZ, RZ, -R2 ;  /* 0x000000ffff027224 */ /* 0x000fc600078e0a02 */
[----:B------:R-:W-:Y:S01]  /*0300*/  LEA.HI.SX32 R3, R3, -R6, 0x17 ;  /* 0x8000000603037211 */ /* 0x000fe200078fbaff */
[----:B------:R-:W-:-:S03]  /*0310*/  IMAD R4, R4, R2, R5 ;  /* 0x0000000204047224 */ /* 0x000fc600078e0205 */
[----:B------:R-:W-:Y:S02]  /*0320*/  VIMNMX R11, R3, 0x8, PT ;  /* 0x00000008030b7848 */ /* 0x000fe40003fe0100 */
[----:B------:R-:W-:Y:S02]  /*0330*/  IABS R9, R4 ;  /* 0x0000000400097213 */ /* 0x000fe40000000000 */
[----:B------:R-:W-:-:S04]  /*0340*/  IABS R7, R11 ;  /* 0x0000000b00077213 */ /* 0x000fc80000000000 */
[----:B------:R-:W0:Y:S08]  /*0350*/  I2F.RP R0, R7 ;  /* 0x0000000700007306 */ /* 0x000e300000209400 */
[----:B0-----:R-:W0:Y:S02]  /*0360*/  MUFU.RCP R0, R0 ;  /* 0x0000000000007308 */ /* 0x001e240000001000 */
[----:B0-----:R-:W-:-:S06]  /*0370*/  VIADD R3, R0, 0xffffffe ;  /* 0x0ffffffe00037836 */ /* 0x001fcc0000000000 */
[----:B------:R-:W0:Y:S02]  /*0380*/  F2I.FTZ.U32.TRUNC.NTZ R3, R3 ;  /* 0x0000000300037305 */ /* 0x000e24000021f000 */
[----:B0-----:R-:W-:-:S04]  /*0390*/  IMAD.MOV R8, RZ, RZ, -R3 ;  /* 0x000000ffff087224 */ /* 0x001fc800078e0a03 */
[----:B------:R-:W-:Y:S01]  /*03a0*/  IMAD.MOV.U32 R2, RZ, RZ, R8 ;  /* 0x000000ffff027224 */ /* 0x000fe200078e0008 */
[----:B------:R-:W-:-:S03]  /*03b0*/  IABS R8, R11 ;  /* 0x0000000b00087213 */ /* 0x000fc60000000000 */
[----:B------:R-:W-:Y:S02]  /*03c0*/  IMAD R5, R2, R7, RZ ;  /* 0x0000000702057224 */ /* 0x000fe400078e02ff */
[----:B------:R-:W-:Y:S02]  /*03d0*/  IMAD.MOV.U32 R2, RZ, RZ, RZ ;  /* 0x000000ffff027224 */ /* 0x000fe400078e00ff */
[----:B------:R-:W-:Y:S02]  /*03e0*/  IMAD.MOV R0, RZ, RZ, -R8 ;  /* 0x000000ffff007224 */ /* 0x000fe400078e0a08 */
        /* <DEDUP_REMOVED lines=9> */
[----:B------:R-:W-:-:S07]  /*0480*/  ISETP.GE.AND P2, PT, R0, RZ, PT ;  /* 0x000000ff0000720c */ /* 0x000fce0003f46270 */
[----:B------:R-:W-:Y:S01]  /*0490*/  @P0 VIADD R2, R2, 0x1 ;  /* 0x0000000102020836 */ /* 0x000fe20000000000 */
[----:B------:R-:W-:-:S03]  /*04a0*/  ISETP.GT.AND P0, PT, R104, 0x3f, PT ;  /* 0x0000003f6800780c */ /* 0x000fc60003f04270 */
[----:B------:R-:W-:-:S04]  /*04b0*/  IMAD.MOV.U32 R0, RZ, RZ, R2 ;  /* 0x000000ffff007224 */ /* 0x000fc800078e0002 */
[----:B------:R-:W-:Y:S01]  /*04c0*/  @!P2 IMAD.MOV R0, RZ, RZ, -R0 ;  /* 0x000000ffff00a224 */ /* 0x000fe200078e0a00 */
[----:B------:R-:W-:-:S05]  /*04d0*/  @!P1 LOP3.LUT R0, RZ, R11, RZ, 0x33, !PT ;  /* 0x0000000bff009212 */ /* 0x000fca00078e33ff */
[----:B------:R-:W-:Y:S02]  /*04e0*/  IMAD.MOV R2, RZ, RZ, -R0 ;  /* 0x000000ffff027224 */ /* 0x000fe400078e0a00 */
[----:B------:R-:W-:Y:S02]  /*04f0*/  IMAD.SHL.U32 R0, R0, 0x100, RZ ;  /* 0x0000010000007824 */ /* 0x000fe400078e00ff */
[----:B------:R-:W-:-:S04]  /*0500*/  IMAD R2, R11, R2, R4 ;  /* 0x000000020b027224 */ /* 0x000fc800078e0204 */
[----:B------:R-:W-:-:S04]  /*0510*/  IMAD.IADD R2, R6, 0x1, R2 ;  /* 0x0000000106027824 */ /* 0x000fc800078e0202 */
[----:B------:R-:W-:-:S04]  /*0520*/  IMAD R2, R2, 0x200, R153 ;  /* 0x0000020002027824 */ /* 0x000fc800078e0299 */
[C---:B------:R-:W-:Y:S02]  /*0530*/  VIADD R5, R2.reuse, 0x80 ;  /* 0x0000008002057836 */ /* 0x040fe40000000000 */
[C---:B------:R-:W-:Y:S02]  /*0540*/  VIADD R4, R2.reuse, 0x100 ;  /* 0x0000010002047836 */ /* 0x040fe40000000000 */
[----:B------:R-:W-:Y:S01]  /*0550*/  VIADD R3, R2, 0x180 ;  /* 0x0000018002037836 */ /* 0x000fe20000000000 */
[----:B------:R-:W-:Y:S06]  /*0560*/  @P0 BRA `(.L_x_0) ;  /* 0x0000003c000c0947 */ /* 0x000fec0003800000 */
[----:B------:R-:W-:Y:S01]  /*0570*/  IMAD.SHL.U32 R6, R36, 0x8, RZ ;  /* 0x0000000824067824 */ /* 0x000fe200078e00ff */
[----:B------:R1:W-:Y:S01]  /*0580*/  STL [R1+0xc00], RZ ;  /* 0x000c00ff01007387 */ /* 0x0003e20000100800 */
[----:B------:R-:W-:Y:S02]  /*0590*/  CS2R R24, SRZ ;  /* 0x0000000000187805 */ /* 0x000fe4000001ff00 */
[----:B------:R-:W-:Y:S02]  /*05a0*/  CS2R R26, SRZ ;  /* 0x00000000001a7805 */ /* 0x000fe4000001ff00 */
[----:B------:R-:W-:Y:S01]  /*05b0*/  CS2R R28, SRZ ;  /* 0x00000000001c7805 */ /* 0x000fe2000001ff00 */
[----:B------:R1:W-:Y:S01]  /*05c0*/  STL [R1+0x1c64], R6 ;  /* 0x001c640601007387 */ /* 0x0003e20000100800 */
[----:B------:R-:W-:Y:S02]  /*05d0*/  CS2R R30, SRZ ;  /* 0x00000000001e7805 */ /* 0x000fe4000001ff00 */
[----:B------:R-:W-:-:S02]  /*05e0*/  CS2R R32, SRZ ;  /* 0x0000000000207805 */ /* 0x000fc4000001ff00 */
[----:B------:R-:W-:Y:S01]  /*05f0*/  CS2R R34, SRZ ;  /* 0x0000000000227805 */ /* 0x000fe2000001ff00 */
[----:B------:R1:W-:Y:S01]  /*0600*/  STL [R1+0xc04], RZ ;  /* 0x000c04ff01007387 */ /* 0x0003e20000100800 */
[----:B------:R-:W-:Y:S02]  /*0610*/  CS2R R36, SRZ ;  /* 0x0000000000247805 */ /* 0x000fe4000001ff00 */
[----:B------:R-:W-:Y:S02]  /*0620*/  CS2R R38, SRZ ;  /* 0x0000000000267805 */ /* 0x000fe4000001ff00 */
[----:B------:R-:W-:Y:S01]  /*0630*/  CS2R R40, SRZ ;  /* 0x0000000000287805 */ /* 0x000fe2000001ff00 */
[----:B------:R1:W-:Y:S01]  /*0640*/  STL [R1+0xc08], RZ ;  /* 0x000c08ff01007387 */ /* 0x0003e20000100800 */
        /* <DEDUP_REMOVED lines=72> */
[----:B------:R-:W-:-:S03]  /*0ad0*/  CS2R R150, SRZ ;  /* 0x0000000000967805 */ /* 0x000fc6000001ff00 */
[----:B------:R1:W-:Y:S04]  /*0ae0*/  STL [R1+0xc54], RZ ;  /* 0x000c54ff01007387 */ /* 0x0003e80000100800 */
        /* <DEDUP_REMOVED lines=746> */
[----:B------:R1:W-:Y:S04]  /*3990*/  STL [R1], RZ ;  /* 0x000000ff01007387 */ /* 0x0003e80000100800 */
        /* <DEDUP_REMOVED lines=126> */
[----:B------:R1:W-:Y:S01]  /*4180*/  STL [R1+0x1fc], RZ ;  /* 0x0001fcff01007387 */ /* 0x0003e20000100800 */
[----:B------:R-:W-:Y:S05]  /*4190*/  BRA `(.L_x_1) ;  /* 0x0000031c00a47947 */ /* 0x000fea0003800000 */
.L_x_0:
[----:B------:R-:W-:Y:S01]  /*41a0*/  IABS R17, R24 ;  /* 0x0000001800117213 */ /* 0x000fe20000000000 */
[----:B------:R-:W-:Y:S01]  /*41b0*/  ULDC UR7, c[0x0][0x23c] ;  /* 0x00008f0000077ab9 */ /* 0x000fe20000000800 */
[----:B------:R-:W-:Y:S01]  /*41c0*/  IABS R6, R25 ;  /* 0x0000001900067213 */ /* 0x000fe20000000000 */
[----:B------:R-:W-:Y:S01]  /*41d0*/  ULDC.64 UR4, c[0x0][0x218] ;  /* 0x0000860000047ab9 */ /* 0x000fe20000000a00 */
[----:B------:R-:W0:Y:S01]  /*41e0*/  I2F.RP R7, R17 ;  /* 0x0000001100077306 */ /* 0x000e220000209400 */
[----:B------:R-:W-:Y:S01]  /*41f0*/  IABS R16, R4 ;  /* 0x0000000400107213 */ /* 0x000fe20000000000 */
[----:B------:R-:W-:Y:S01]  /*4200*/  UIADD3 UR6, UR58, 0x8000, URZ ;  /* 0x000080003a067890 */ /* 0x000fe2000fffe03f */
[----:B------:R-:W-:Y:S01]  /*4210*/  IABS R18, R3 ;  /* 0x0000000300127213 */ /* 0x000fe20000000000 */
[----:B------:R-:W-:Y:S01]  /*4220*/  ULDC UR29, c[0x0][0x238] ;  /* 0x00008e00001d7ab9 */ /* 0x000fe20000000800 */
[----:B------:R-:W-:Y:S01]  /*4230*/  LOP3.LUT R33, RZ, R24, RZ, 0x33, !PT ;  /* 0x00000018ff217212 */ /* 0x000fe200078e33ff */
[----:B------:R-:W-:Y:S01]  /*4240*/  ULDC.64 UR8, c[0x0][0x210] ;  /* 0x0000840000087ab9 */ /* 0x000fe20000000a00 */
[----:B------:R-:W-:Y:S01]  /*4250*/  LOP3.LUT R61, R36, 0x3f, RZ, 0xc0, !PT ;  /* 0x0000003f243d7812 */ /* 0x000fe200078ec0ff */
[----:B------:R-:W1:Y:S01]  /*4260*/  I2F.RP R12, R6 ;  /* 0x00000006000c7306 */ /* 0x000e620000209400 */
[----:B------:R-:W-:-:S02]  /*4270*/  USHF.R.U32.HI UR14, URZ, 0x4, UR6 ;  /* 0x000000043f0e7899 */ /* 0x000fc40008011606 */
[----:B------:R-:W-:Y:S02]  /*4280*/  UIMAD UR53, UR29, 0x3f, URZ ;  /* 0x0000003f1d3578a4 */ /* 0x000fe4000f8e023f */
[----:B------:R-:W-:Y:S01]  /*4290*/  USGXT.U32 UR14, UR14, 0xe ;  /* 0x0000000e0e0e789a */ /* 0x000fe20008000000 */
[----:B------:R-:W-:Y:S02]  /*42a0*/  UMOV UR10, 0xfffffffe ;  /* 0xfffffffe000a7882 */ /* 0x000fe40000000000 */
[----:B0-----:R-:W0:Y:S01]  /*42b0*/  MUFU.RCP R7, R7 ;  /* 0x0000000700077308 */ /* 0x001e220000001000 */
[----:B------:R-:W-:Y:S01]  /*42c0*/  UMOV UR11, 0x7fffffdf ;  /* 0x7fffffdf000b7882 */ /* 0x000fe20000000000 */
[----:B------:R-:W-:Y:S01]  /*42d0*/  UMOV UR15, URZ ;  /* 0x0000003f000f7c82 */ /* 0x000fe20008000000 */
[----:B------:R-:W-:Y:S02]  /*42e0*/  UIMAD UR49, UR29, 0x3e, URZ ;  /* 0x0000003e1d3178a4 */ /* 0x000fe4000f8e023f */
[----:B------:R-:W-:-:S02]  /*42f0*/  UIADD3.64 UR10, UR14, -UR10, URZ ;  /* 0x8000000a0e0a7297 */ /* 0x000fc4000fffe03f */
[----:B------:R-:W-:Y:S01]  /*4300*/  USHF.R.S32.HI UR15, URZ, 0x1f, UR53 ;  /* 0x0000001f3f0f7899 */ /* 0x000fe20008011435 */
[----:B-1----:R-:W1:Y:S01]  /*4310*/  MUFU.RCP R12, R12 ;  /* 0x0000000c000c7308 */ /* 0x002e620000001000 */
[----:B------:R-:W-:Y:S02]  /*4320*/  UIMAD UR21, UR29, 0x3d, URZ ;  /* 0x0000003d1d1578a4 */ /* 0x000fe4000f8e023f */
[----:B------:R-:W-:Y:S02]  /*4330*/  UIMAD UR6, UR29, 0x3c, URZ ;  /* 0x0000003c1d0678a4 */ /* 0x000fe4000f8e023f */
[----:B------:R-:W-:Y:S02]  /*4340*/  UIMAD UR51, UR29, 0x3b, URZ ;  /* 0x0000003b1d3378a4 */ /* 0x000fe4000f8e023f */
[----:B------:R-:W-:Y:S01]  /*4350*/  UIMAD UR33, UR29, 0x3a, URZ ;  /* 0x0000003a1d2178a4 */ /* 0x000fe2000f8e023f */
[----:B0-----:R-:W-:Y:S01]  /*4360*/  VIADD R8, R7, 0xffffffe ;  /* 0x0ffffffe07087836 */ /* 0x001fe20000000000 */
[----:B------:R-:W-:Y:S01]  /*4370*/  SHF.R.S32.HI R7, RZ, 0x1f, R104 ;  /* 0x0000001fff077819 */ /* 0x000fe20000011468 */
[----:B------:R-:W-:-:S02]  /*4380*/  USHF.R.S32.HI UR59, URZ, 0x1f, UR51 ;  /* 0x0000001f3f3b7899 */ /* 0x000fc40008011433 */
[----:B------:R0:W2:Y:S01]  /*4390*/  F2I.FTZ.U32.TRUNC.NTZ R9, R8 ;  /* 0x0000000800097305 */ /* 0x0000a2000021f000 */
[----:B------:R-:W-:Y:S01]  /*43a0*/  LEA.HI R104, R7, R104, RZ, 0x6 ;  /* 0x0000006807687211 */ /* 0x000fe200078f30ff */
[----:B------:R-:W-:Y:S01]  /*43b0*/  UIMAD UR47, UR29, 0x39, URZ ;  /* 0x000000391d2f78a4 */ /* 0x000fe2000f8e023f */
[----:B-1----:R-:W-:Y:S01]  /*43c0*/  VIADD R10, R12, 0xffffffe ;  /* 0x0ffffffe0c0a7836 */ /* 0x002fe20000000000 */
[----:B------:R-:W-:Y:S02]  /*43d0*/  UIMAD UR17, UR29, 0x38, URZ ;  /* 0x000000381d1178a4 */ /* 0x000fe4000f8e023f */
[----:B------:R-:W-:Y:S02]  /*43e0*/  UIMAD UR34, UR29, 0x37, URZ ;  /* 0x000000371d2278a4 */ /* 0x000fe4000f8e023f */
[----:B------:R1:W3:Y:S01]  /*43f0*/  F2I.FTZ.U32.TRUNC.NTZ R11, R10 ;  /* 0x0000000a000b7305 */ /* 0x0002e2000021f000 */
[----:B0-----:R-:W-:Y:S01]  /*4400*/  IMAD.MOV.U32 R8, RZ, RZ, RZ ;  /* 0x000000ffff087224 */ /* 0x001fe200078e00ff */
[----:B------:R-:W-:-:S02]  /*4410*/  UIMAD UR41, UR29, 0x35, URZ ;  /* 0x000000351d2978a4 */ /* 0x000fc4000f8e023f */
[----:B------:R-:W-:Y:S02]  /*4420*/  UIMAD UR25, UR29, 0x34, URZ ;  /* 0x000000341d1978a4 */ /* 0x000fe4000f8e023f */
[----:B------:R-:W-:Y:S01]  /*4430*/  UIMAD UR30, UR29, 0x33, URZ ;  /* 0x000000331d1e78a4 */ /* 0x000fe2000f8e023f */
[----:B--2---:R-:W-:Y:S01]  /*4440*/  IMAD.MOV R14, RZ, RZ, -R9 ;  /* 0x000000ffff0e7224 */ /* 0x004fe200078e0a09 */
[----:B------:R-:W-:Y:S01]  /*4450*/  UIMAD UR38, UR29, 0x31, URZ ;  /* 0x000000311d2678a4 */ /* 0x000fe2000f8e023f */
[----:B-1----:R-:W-:Y:S01]  /*4460*/  IMAD.MOV.U32 R10, RZ, RZ, RZ ;  /* 0x000000ffff0a7224 */ /* 0x002fe200078e00ff */
[----:B------:R-:W-:Y:S01]  /*4470*/  ULDC UR55, c[0x0][0x238] ;  /* 0x00008e0000377ab9 */ /* 0x000fe20000000800 */
[----:B------:R-:W-:Y:S01]  /*4480*/  IMAD R13, R14, R17, RZ ;  /* 0x000000110e0d7224 */ /* 0x000fe200078e02ff */
[----:B------:R-:W-:Y:S01]  /*4490*/  IABS R14, R2 ;  /* 0x00000002000e7213 */ /* 0x000fe20000000000 */
[----:B------:R-:W-:Y:S01]  /*44a0*/  ULDC UR37, c[0x0][0x238] ;  /* 0x00008e0000257ab9 */ /* 0x000fe20000000800 */
[----:B------:R-:W-:Y:S01]  /*44b0*/  ULDC UR45, c[0x0][0x238] ;  /* 0x00008e00002d7ab9 */ /* 0x000fe20000000800 */
[----:B---3--:R-:W-:Y:S01]  /*44c0*/  IMAD.MOV R15, RZ, RZ, -R11 ;  /* 0x000000ffff0f7224 */ /* 0x008fe200078e0a0b */
[----:B------:R-:W-:Y:S01]  /*44d0*/  UIMAD UR37, UR37, 0x1c, URZ ;  /* 0x0000001c252578a4 */ /* 0x000fe2000f8e023f */
[----:B------:R-:W-:Y:S01]  /*44e0*/  IMAD.HI.U32 R12, R9, R13, R8 ;  /* 0x0000000d090c7227 */ /* 0x000fe200078e0008 */
[----:B------:R-:W-:Y:S01]  /*44f0*/  SHF.R.U32.HI R13, RZ, 0x6, R36 ;  /* 0x00000006ff0d7819 */ /* 0x000fe20000011624 */
[----:B------:R-:W-:Y:S01]  /*4500*/  UIMAD UR45, UR45, 0x1b, URZ ;  /* 0x0000001b2d2d78a4 */ /* 0x000fe2000f8e023f */
[----:B------:R-:W-:Y:S01]  /*4510*/  IABS R8, R5 ;  /* 0x0000000500087213 */ /* 0x000fe20000000000 */
[----:B------:R-:W-:Y:S01]  /*4520*/  IMAD.MOV.U32 R9, RZ, RZ, R15 ;  /* 0x000000ffff097224 */ /* 0x000fe200078e000f */
[----:B------:R-:W-:Y:S01]  /*4530*/  SGXT.U32 R13, R13, 0x1 ;  /* 0x000000010d0d781a */ /* 0x000fe20000000000 */
[----:B------:R-:W-:Y:S01]  /*4540*/  ULDC UR43, c[0x0][0x238] ;  /* 0x00008e00002b7ab9 */ /* 0x000fe20000000800 */
[----:B------:R-:W-:Y:S01]  /*4550*/  ULDC UR31, c[0x0][0x238] ;  /* 0x00008e00001f7ab9 */ /* 0x000fe20000000800 */
[----:B------:R-:W-:Y:S01]  /*4560*/  IMAD R7, R9, R6, RZ ;  /* 0x0000000609077224 */ /* 0x000fe200078e02ff */
[----:B------:R-:W-:Y:S01]  /*4570*/  UIMAD UR43, UR43, 0x1a, URZ ;  /* 0x0000001a2b2b78a4 */ /* 0x000fe2000f8e023f */
[----:B------:R-:W-:Y:S01]  /*4580*/  IMAD.HI.U32 R9, R12, R14, RZ ;  /* 0x0000000e0c097227 */ /* 0x000fe200078e00ff */
[----:B------:R-:W-:Y:S01]  /*4590*/  UIMAD UR31, UR31, 0x19, URZ ;  /* 0x000000191f1f78a4 */ /* 0x000fe2000f8e023f */
[----:B------:R-:W-:-:S02]  /*45a0*/  ULDC UR35, c[0x0][0x238] ;  /* 0x00008e0000237ab9 */ /* 0x000fc40000000800 */
[----:B------:R-:W-:Y:S01]  /*45b0*/  IMAD.HI.U32 R7, R11, R7, R10 ;  /* 0x000000070b077227 */ /* 0x000fe200078e000a */
[----:B------:R-:W-:Y:S01]  /*45c0*/  UIMAD UR35, UR35, 0x18, URZ ;  /* 0x00000018232378a4 */ /* 0x000fe2000f8e023f */
[----:B------:R-:W-:Y:S02]  /*45d0*/  ULDC UR39, c[0x0][0x238] ;  /* 0x00008e0000277ab9 */ /* 0x000fe40000000800 */
[----:B------:R-:W-:Y:S01]  /*45e0*/  IMAD.MOV.U32 R11, RZ, RZ, R8 ;  /* 0x000000ffff0b7224 */ /* 0x000fe200078e0008 */
[----:B------:R-:W-:Y:S01]  /*45f0*/  LOP3.LUT R8, R0, R13, RZ, 0xfc, !PT ;  /* 0x0000000d00087212 */ /* 0x000fe200078efcff */
[----:B------:R-:W-:Y:S01]  /*4600*/  IMAD.MOV R10, RZ, RZ, -R9 ;  /* 0x000000ffff0a7224 */ /* 0x000fe200078e0a09 */
[----:B------:R-:W-:Y:S01]  /*4610*/  UIMAD UR39, UR39, 0x17, URZ ;  /* 0x00000017272778a4 */ /* 0x000fe2000f8e023f */
[----:B------:R-:W-:Y:S01]  /*4620*/  IMAD.HI.U32 R9, R12, R11, RZ ;  /* 0x0000000b0c097227 */ /* 0x000fe200078e00ff */
[----:B------:R-:W-:Y:S01]  /*4630*/  IABS R38, R8 ;  /* 0x0000000800267213 */ /* 0x000fe20000000000 */
[----:B------:R-:W-:Y:S01]  /*4640*/  ULDC UR54, c[0x0][0x238] ;  /* 0x00008e0000367ab9 */ /* 0x000fe20000000800 */
[----:B------:R-:W-:Y:S01]  /*4650*/  LOP3.LUT R20, R8, 0xf8, RZ, 0xfc, !PT ;  /* 0x000000f808147812 */ /* 0x000fe200078efcff */
[----:B------:R-:W-:Y:S01]  /*4660*/  IMAD.HI.U32 R13, R12, R16, RZ ;  /* 0x000000100c0d7227 */ /* 0x000fe200078e00ff */
[----:B------:R-:W-:Y:S01]  /*4670*/  LOP3.LUT R21, R8, 0x24, RZ, 0xfc, !PT ;  /* 0x0000002408157812 */ /* 0x000fe200078efcff */
[----:B------:R-:W-:Y:S01]  /*4680*/  UIMAD UR54, UR54, 0x15, URZ ;  /* 0x00000015363678a4 */ /* 0x000fe2000f8e023f */
[----:B------:R-:W-:Y:S01]  /*4690*/  IABS R42, R20 ;  /* 0x00000014002a7213 */ /* 0x000fe20000000000 */
[----:B------:R-:W-:Y:S01]  /*46a0*/  IMAD.HI.U32 R12, R12, R18, RZ ;  /* 0x000000120c0c7227 */ /* 0x000fe200078e00ff */
[C---:B------:R-:W-:Y:S01]  /*46b0*/  LOP3.LUT R23, R8.reuse, 0x22, RZ, 0xfc, !PT ;  /* 0x0000002208177812 */ /* 0x040fe200078efcff */
[----:B------:R-:W-:Y:S01]  /*46c0*/  ULDC UR52, c[0x0][0x238] ;  /* 0x00008e0000347ab9 */ /* 0x000fe20000000800 */
[C---:B------:R-:W-:Y:S01]  /*46d0*/  LOP3.LUT R47, R8.reuse, 0x20, RZ, 0xfc, !PT ;  /* 0x00000020082f7812 */ /* 0x040fe200078efcff */
[----:B------:R-:W-:Y:S01]  /*46e0*/  IMAD.MOV R13, RZ, RZ, -R13 ;  /* 0x000000ffff0d7224 */ /* 0x000fe200078e0a0d */
[----:B------:R-:W-:Y:S01]  /*46f0*/  IABS R22, R23 ;  /* 0x0000001700167213 */ /* 0x000fe20000000000 */
[----:B------:R-:W-:Y:S01]  /*4700*/  IMAD.MOV R19, RZ, RZ, -R12 ;  /* 0x000000ffff137224 */ /* 0x000fe200078e0a0c */
[C---:B------:R-:W-:Y:S01]  /*4710*/  LOP3.LUT R49, R8.reuse, 0x1c, RZ, 0xfc, !PT ;  /* 0x0000001c08317812 */ /* 0x040fe200078efcff */
[C---:B------:R-:W-:Y:S01]  /*4720*/  IMAD R10, R17.reuse, R10, R14 ;  /* 0x0000000a110a7224 */ /* 0x040fe200078e020e */
[C---:B------:R-:W-:Y:S01]  /*4730*/  LOP3.LUT R51, R8.reuse, 0x1a, RZ, 0xfc, !PT ;  /* 0x0000001a08337812 */ /* 0x040fe200078efcff */
[C---:B------:R-:W-:Y:S01]  /*4740*/  IMAD R12, R17.reuse, R13, R16 ;  /* 0x0000000d110c7224 */ /* 0x040fe200078e0210 */
[----:B------:R-:W-:Y:S01]  /*4750*/  LOP3.LUT R53, R8, 0x18, RZ, 0xfc, !PT ;  /* 0x0000001808357812 */ /* 0x000fe200078efcff */
[C---:B------:R-:W-:Y:S01]  /*4760*/  IMAD R13, R17.reuse, R19, R18 ;  /* 0x00000013110d7224 */ /* 0x040fe200078e0212 */
[C---:B------:R-:W-:Y:S01]  /*4770*/  ISETP.GT.U32.AND P1, PT, R17.reuse, R10, PT ;  /* 0x0000000a1100720c */ /* 0x040fe20003f24070 */
[----:B------:R-:W-:Y:S01]  /*4780*/  IMAD.MOV R14, RZ, RZ, -R9 ;  /* 0x000000ffff0e7224 */ /* 0x000fe200078e0a09 */
[----:B------:R-:W-:Y:S01]  /*4790*/  ISETP.GT.U32.AND P4, PT, R17, R12, PT ;  /* 0x0000000c1100720c */ /* 0x000fe20003f84070 */
[----:B------:R-:W-:Y:S01]  /*47a0*/  IMAD.HI.U32 R15, R7, R38, RZ ;  /* 0x00000026070f7227 */ /* 0x000fe200078e00ff */
[C---:B------:R-:W-:Y:S01]  /*47b0*/  ISETP.GT.U32.AND P0, PT, R17.reuse, R13, PT ;  /* 0x0000000d1100720c */ /* 0x040fe20003f04070 */
[----:B------:R-:W-:Y:S01]  /*47c0*/  UIMAD UR52, UR52, 0x14, URZ ;  /* 0x00000014343478a4 */ /* 0x000fe2000f8e023f */
[----:B------:R-:W-:Y:S01]  /*47d0*/  LEA.HI R9, R36, R0, RZ, 0x1a ;  /* 0x0000000024097211 */ /* 0x000fe200078fd0ff */
[----:B------:R-:W-:Y:S01]  /*47e0*/  IMAD R11, R17, R14, R11 ;  /* 0x0000000e110b7224 */ /* 0x000fe200078e020b */
[C---:B------:R-:W-:Y:S01]  /*47f0*/  LOP3.LUT R18, R8.reuse, 0xfa, RZ, 0xfc, !PT ;  /* 0x000000fa08127812 */ /* 0x040fe200078efcff */
[----:B------:R-:W-:Y:S01]  /*4800*/  IMAD.MOV R15, RZ, RZ, -R15 ;  /* 0x000000ffff0f7224 */ /* 0x000fe200078e0a0f */
[----:B------:R-:W-:Y:S01]  /*4810*/  LOP3.LUT R55, R8, 0x16, RZ, 0xfc, !PT ;  /* 0x0000001608377812 */ /* 0x000fe200078efcff */
[----:B------:R-:W-:Y:S01]  /*4820*/  VIADD R14, R9, 0xfe ;  /* 0x000000fe090e7836 */ /* 0x000fe20000000000 */
[----:B------:R-:W-:Y:S01]  /*4830*/  ISETP.GT.U32.AND P3, PT, R17, R11, PT ;  /* 0x0000000b1100720c */ /* 0x000fe20003f64070 */
[--C-:B------:R-:W-:Y:S01]  /*4840*/  @!P1 IMAD.IADD R10, R10, 0x1, -R17.reuse ;  /* 0x000000010a0a9824 */ /* 0x100fe200078e0a11 */
[----:B------:R-:W-:Y:S01]  /*4850*/  IABS R138, R18 ;  /* 0x00000012008a7213 */ /* 0x000fe20000000000 */
[--C-:B------:R-:W-:Y:S01]  /*4860*/  @!P4 IMAD.IADD R12, R12, 0x1, -R17.reuse ;  /* 0x000000010c0cc824 */ /* 0x100fe200078e0a11 */
[----:B------:R-:W-:Y:S01]  /*4870*/  ISETP.GE.AND P2, PT, R14, RZ, PT ;  /* 0x000000ff0e00720c */ /* 0x000fe20003f46270 */
[--C-:B------:R-:W-:Y:S01]  /*4880*/  @!P0 IMAD.IADD R13, R13, 0x1, -R17.reuse ;  /* 0x000000010d0d8824 */ /* 0x100fe200078e0a11 */
[C---:B------:R-:W-:Y:S01]  /*4890*/  ISETP.GT.U32.AND P1, PT, R17.reuse, R10, PT ;  /* 0x0000000a1100720c */ /* 0x040fe20003f24070 */
[----:B------:R-:W-:Y:S01]  /*48a0*/  IMAD R38, R6, R15, R38 ;  /* 0x0000000f06267224 */ /* 0x000fe200078e0226 */
[----:B------:R-:W-:Y:S01]  /*48b0*/  ISETP.GT.U32.AND P6, PT, R17, R12, PT ;  /* 0x0000000c1100720c */ /* 0x000fe20003fc4070 */
[----:B------:R-:W-:Y:S01]  /*48c0*/  IMAD.HI.U32 R16, R7, R138, RZ ;  /* 0x0000008a07107227 */ /* 0x000fe200078e00ff */
[----:B------:R-:W-:Y:S01]  /*48d0*/  ISETP.GT.U32.AND P4, PT, R17, R13, PT ;  /* 0x0000000d1100720c */ /* 0x000fe20003f84070 */
[----:B------:R-:W-:Y:S01]  /*48e0*/  ULDC UR50, c[0x0][0x238] ;  /* 0x00008e0000327ab9 */ /* 0x000fe20000000800 */
[----:B------:R-:W-:Y:S01]  /*48f0*/  IABS R140, R14 ;  /* 0x0000000e008c7213 */ /* 0x000fe20000000000 */
[--C-:B------:R-:W-:Y:S01]  /*4900*/  @!P3 IMAD.IADD R11, R11, 0x1, -R17.reuse ;  /* 0x000000010b0bb824 */ /* 0x100fe200078e0a11 */
[----:B------:R-:W-:Y:S01]  /*4910*/  ISETP.GE.AND P0, PT, R2, RZ, PT ;  /* 0x000000ff0200720c */ /* 0x000fe20003f06270 */
[----:B------:R-:W-:Y:S01]  /*4920*/  UIMAD UR50, UR50, 0x13, URZ ;  /* 0x00000013323278a4 */ /* 0x000fe2000f8e023f */
[----:B------:R-:W-:Y:S01]  /*4930*/  LOP3.LUT R14, R8, 0xfc, RZ, 0xfc, !PT ;  /* 0x000000fc080e7812 */ /* 0x000fe200078efcff */
[----:B------:R-:W-:Y:S01]  /*4940*/  ULDC UR48, c[0x0][0x238] ;  /* 0x00008e0000307ab9 */ /* 0x000fe20000000800 */
[----:B------:R-:W-:Y:S01]  /*4950*/  ISETP.GT.U32.AND P3, PT, R17, R11, PT ;  /* 0x0000000b1100720c */ /* 0x000fe20003f64070 */
[--C-:B------:R-:W-:Y:S01]  /*4960*/  @!P1 IMAD.IADD R10, R10, 0x1, -R17.reuse ;  /* 0x000000010a0a9824 */ /* 0x100fe200078e0a11 */
[----:B------:R-:W-:Y:S01]  /*4970*/  ISETP.GE.AND P5, PT, R14, RZ, PT ;  /* 0x000000ff0e00720c */ /* 0x000fe20003fa6270 */
[--C-:B------:R-:W-:Y:S01]  /*4980*/  @!P6 IMAD.IADD R12, R12, 0x1, -R17.reuse ;  /* 0x000000010c0ce824 */ /* 0x100fe200078e0a11 */
[----:B------:R-:W-:Y:S01]  /*4990*/  IABS R40, R14 ;  /* 0x0000000e00287213 */ /* 0x000fe20000000000 */
[----:B------:R-:W-:Y:S01]  /*49a0*/  IMAD.HI.U32 R14, R7, R140, RZ ;  /* 0x0000008c070e7227 */ /* 0x000fe200078e00ff */
[----:B------:R-:W-:Y:S01]  /*49b0*/  ISETP.GT.U32.AND P1, PT, R6, R38, PT ;  /* 0x000000260600720c */ /* 0x000fe20003f24070 */
[----:B------:R-:W-:Y:S01]  /*49c0*/  UIMAD UR48, UR48, 0x12, URZ ;  /* 0x00000012303078a4 */ /* 0x000fe2000f8e023f */
[----:B------:R-:W-:Y:S01]  /*49d0*/  ISETP.GE.AND P6, PT, R5, RZ, PT ;  /* 0x000000ff0500720c */ /* 0x000fe20003fc6270 */
[----:B------:R-:W-:Y:S01]  /*49e0*/  IMAD.MOV R19, RZ, RZ, -R14 ;  /* 0x000000ffff137224 */ /* 0x000fe200078e0a0e */
[----:B------:R-:W-:Y:S01]  /*49f0*/  IABS R35, R55 ;  /* 0x0000003700237213 */ /* 0x000fe20000000000 */
[--C-:B------:R-:W-:Y:S01]  /*4a00*/  @!P4 IMAD.IADD R13, R13, 0x1, -R17.reuse ;  /* 0x000000010d0dc824 */ /* 0x100fe200078e0a11 */
[----:B------:R-:W-:Y:S01]  /*4a10*/  ISETP.GE.AND P4, PT, R4, RZ, PT ;  /* 0x000000ff0400720c */ /* 0x000fe20003f86270 */
[----:B------:R-:W-:Y:S01]  /*4a20*/  @!P0 IMAD.MOV R10, RZ, RZ, -R10 ;  /* 0x000000ffff0a8224 */ /* 0x000fe200078e0a0a */
[----:B------:R-:W-:Y:S01]  /*4a30*/  ISETP.GE.AND P0, PT, R3, RZ, PT ;  /* 0x000000ff0300720c */ /* 0x000fe20003f06270 */
[----:B------:R-:W-:Y:S01]  /*4a40*/  IMAD R140, R6, R19, R140 ;  /* 0x00000013068c7224 */ /* 0x000fe200078e028c */
[C---:B------:R-:W-:Y:S01]  /*4a50*/  LOP3.LUT R19, R8.reuse, 0xc8, RZ, 0xfc, !PT ;  /* 0x000000c808137812 */ /* 0x040fe200078efcff */
[----:B------:R-:W-:Y:S01]  /*4a60*/  IMAD.HI.U32 R15, R7, R40, RZ ;  /* 0x00000028070f7227 */ /* 0x000fe200078e00ff */
[----:B------:R-:W-:Y:S01]  /*4a70*/  LOP3.LUT R57, R8, 0x14, RZ, 0xfc, !PT ;  /* 0x0000001408397812 */ /* 0x000fe200078efcff */
[----:B------:R-:W-:Y:S01]  /*4a80*/  ULDC UR16, c[0x0][0x238] ;  /* 0x00008e0000107ab9 */ /* 0x000fe20000000800 */
[----:B------:R-:W-:Y:S01]  /*4a90*/  IABS R66, R19 ;  /* 0x0000001300427213 */ /* 0x000fe20000000000 */
[----:B------:R-:W-:Y:S01]  /*4aa0*/  @!P3 IMAD.IADD R11, R11, 0x1, -R17 ;  /* 0x000000010b0bb824 */ /* 0x000fe200078e0a11 */
[----:B------:R-:W-:Y:S01]  /*4ab0*/  ISETP.GT.U32.AND P3, PT, R6, R140, PT ;  /* 0x0000008c0600720c */ /* 0x000fe20003f64070 */
[----:B------:R-:W-:Y:S01]  /*4ac0*/  IMAD.MOV R15, RZ, RZ, -R15 ;  /* 0x000000ffff0f7224 */ /* 0x000fe200078e0a0f */
[----:B------:R-:W-:Y:S01]  /*4ad0*/  LOP3.LUT R17, R8, 0xe2, RZ, 0xfc, !PT ;  /* 0x000000e208117812 */ /* 0x000fe200078efcff */
[----:B------:R-:W-:Y:S01]  /*4ae0*/  @!P1 IMAD.IADD R38, R38, 0x1, -R6 ;  /* 0x0000000126269824 */ /* 0x000fe200078e0a06 */
[----:B------:R-:W-:Y:S01]  /*4af0*/  ISETP.NE.AND P1, PT, R24, RZ, PT ;  /* 0x000000ff1800720c */ /* 0x000fe20003f25270 */
[----:B------:R-:W-:Y:S01]  /*4b00*/  IMAD R40, R6, R15, R40 ;  /* 0x0000000f06287224 */ /* 0x000fe200078e0228 */
[----:B------:R-:W-:Y:S01]  /*4b10*/  IABS R126, R17 ;  /* 0x00000011007e7213 */ /* 0x000fe20000000000 */
[----:B------:R-:W-:Y:S01]  /*4b20*/  IMAD.MOV R15, RZ, RZ, -R16 ;  /* 0x000000ffff0f7224 */ /* 0x000fe200078e0a10 */
[C---:B------:R-:W-:Y:S01]  /*4b30*/  SEL R27, R33.reuse, R10, !P1 ;  /* 0x0000000a211b7207 */ /* 0x040fe20004800000 */
[----:B------:R-:W-:Y:S01]  /*4b40*/  @!P6 IMAD.MOV R11, RZ, RZ, -R11 ;  /* 0x000000ffff0be224 */ /* 0x000fe200078e0a0b */
[----:B------:R-:W-:Y:S01]  /*4b50*/  LOP3.LUT R16, R8, 0xe4, RZ, 0xfc, !PT ;  /* 0x000000e408107812 */ /* 0x000fe200078efcff */
[----:B------:R-:W-:Y:S01]  /*4b60*/  @!P4 IMAD.MOV R12, RZ, RZ, -R12 ;  /* 0x000000ffff0cc224 */ /* 0x000fe200078e0a0c */
[C---:B------:R-:W-:Y:S01]  /*4b70*/  ISETP.GT.U32.AND P4, PT, R6.reuse, R40, PT ;  /* 0x000000280600720c */ /* 0x040fe20003f84070 */
[----:B------:R-:W-:Y:S01]  /*4b80*/  @!P0 IMAD.MOV R13, RZ, RZ, -R13 ;  /* 0x000000ffff0d8224 */ /* 0x000fe200078e0a0d */
[C---:B------:R-:W-:Y:S01]  /*4b90*/  SEL R29, R33.reuse, R11, !P1 ;  /* 0x0000000b211d7207 */ /* 0x040fe20004800000 */
[----:B------:R-:W-:Y:S01]  /*4ba0*/  IMAD R138, R6, R15, R138 ;  /* 0x0000000f068a7224 */ /* 0x000fe200078e028a */
[C---:B------:R-:W-:Y:S01]  /*4bb0*/  SEL R31, R33.reuse, R12, !P1 ;  /* 0x0000000c211f7207 */ /* 0x040fe20004800000 */
[----:B------:R-:W-:Y:S01]  /*4bc0*/  @!P3 IMAD.IADD R140, R140, 0x1, -R6 ;  /* 0x000000018c8cb824 */ /* 0x000fe200078e0a06 */
[----:B------:R-:W-:Y:S01]  /*4bd0*/  SEL R33, R33, R13, !P1 ;  /* 0x0000000d21217207 */ /* 0x000fe20004800000 */
[C---:B------:R-:W-:Y:S01]  /*4be0*/  IMAD.HI.U32 R14, R7.reuse, R42, RZ ;  /* 0x0000002a070e7227 */ /* 0x040fe200078e00ff */
[C---:B------:R-:W-:Y:S01]  /*4bf0*/  ISETP.GT.U32.AND P1, PT, R6.reuse, R138, PT ;  /* 0x0000008a0600720c */ /* 0x040fe20003f24070 */
[----:B------:R-:W-:Y:S01]  /*4c00*/  UIMAD UR16, UR16, 0x11, URZ ;  /* 0x00000011101078a4 */ /* 0x000fe2000f8e023f */
[C---:B------:R-:W-:Y:S01]  /*4c10*/  ISETP.GT.U32.AND P3, PT, R6.reuse, R38, PT ;  /* 0x000000260600720c */ /* 0x040fe20003f64070 */
[----:B------:R-:W-:Y:S01]  /*4c20*/  IMAD.MOV R15, RZ, RZ, -R14 ;  /* 0x000000ffff0f7224 */ /* 0x000fe200078e0a0e */
[----:B------:R-:W-:Y:S01]  /*4c30*/  ISETP.GT.U32.AND P6, PT, R6, R140, PT ;  /* 0x0000008c0600720c */ /* 0x000fe20003fc4070 */
[----:B------:R-:W-:Y:S01]  /*4c40*/  @!P4 IMAD.IADD R40, R40, 0x1, -R6 ;  /* 0x000000012828c824 */ /* 0x000fe200078e0a06 */
[----:B------:R-:W-:Y:S01]  /*4c50*/  LOP3.LUT R12, R8, 0xf6, RZ, 0xfc, !PT ;  /* 0x000000f6080c7812 */ /* 0x000fe200078efcff */
[----:B------:R-:W-:Y:S01]  /*4c60*/  IMAD R42, R6, R15, R42 ;  /* 0x0000000f062a7224 */ /* 0x000fe200078e022a */
[C---:B------:R-:W-:Y:S01]  /*4c70*/  ISETP.GE.AND P0, PT, R8.reuse, RZ, PT ;  /* 0x000000ff0800720c */ /* 0x040fe20003f06270 */
[----:B------:R-:W-:Y:S01]  /*4c80*/  ULDC UR20, c[0x0][0x238] ;  /* 0x00008e0000147ab9 */ /* 0x000fe20000000800 */
[----:B------:R-:W-:Y:S01]  /*4c90*/  IABS R136, R12 ;  /* 0x0000000c00887213 */ /* 0x000fe20000000000 */
[----:B------:R-:W-:Y:S01]  /*4ca0*/  USHF.L.U32 UR20, UR20, 0x4, URZ ;  /* 0x0000000414147899 */ /* 0x000fe2000800063f */
[----:B------:R-:W-:Y:S01]  /*4cb0*/  LOP3.LUT R13, R8, 0xf4, RZ, 0xfc, !PT ;  /* 0x000000f4080d7812 */ /* 0x000fe200078efcff */
[--C-:B------:R-:W-:Y:S01]  /*4cc0*/  @!P1 IMAD.IADD R138, R138, 0x1, -R6.reuse ;  /* 0x000000018a8a9824 */ /* 0x100fe200078e0a06 */
[----:B------:R-:W-:Y:S01]  /*4cd0*/  ISETP.GT.U32.AND P1, PT, R6, R40, PT ;  /* 0x000000280600720c */ /* 0x000fe20003f24070 */
[C---:B------:R-:W-:Y:S01]  /*4ce0*/  IMAD.HI.U32 R10, R7.reuse, R136, RZ ;  /* 0x00000088070a7227 */ /* 0x040fe200078e00ff */
[----:B------:R-:W-:Y:S01]  /*4cf0*/  IABS R44, R13 ;  /* 0x0000000d002c7213 */ /* 0x000fe20000000000 */
[----:B------:R-:W-:Y:S01]  /*4d00*/  ULDC UR24, c[0x0][0x238] ;  /* 0x00008e0000187ab9 */ /* 0x000fe20000000800 */
[----:B------:R-:W-:Y:S01]  /*4d10*/  LOP3.LUT R14, R8, 0xf2, RZ, 0xfc, !PT ;  /* 0x000000f2080e7812 */ /* 0x000fe200078efcff */
[--C-:B------:R-:W-:Y:S01]  /*4d20*/  @!P3 IMAD.IADD R38, R38, 0x1, -R6.reuse ;  /* 0x000000012626b824 */ /* 0x100fe200078e0a06 */
[----:B------:R-:W-:Y:S01]  /*4d30*/  ISETP.GE.AND P3, PT, R18, RZ, PT ;  /* 0x000000ff1200720c */ /* 0x000fe20003f66270 */
[----:B------:R-:W-:Y:S01]  /*4d40*/  @!P6 IMAD.IADD R140, R140, 0x1, -R6 ;  /* 0x000000018c8ce824 */ /* 0x000fe200078e0a06 */
[C---:B------:R-:W-:Y:S01]  /*4d50*/  ISETP.GT.U32.AND P6, PT, R6.reuse, R42, PT ;  /* 0x0000002a0600720c */ /* 0x040fe20003fc4070 */
[----:B------:R-:W-:Y:S01]  /*4d60*/  IMAD.MOV R11, RZ, RZ, -R10 ;  /* 0x000000ffff0b7224 */ /* 0x000fe200078e0a0a */
[----:B------:R-:W-:Y:S01]  /*4d70*/  IABS R134, R14 ;  /* 0x0000000e00867213 */ /* 0x000fe20000000000 */
[----:B------:R-:W-:Y:S01]  /*4d80*/  @!P0 IMAD.MOV R38, RZ, RZ, -R38 ;  /* 0x000000ffff268224 */ /* 0x000fe200078e0a26 */
[C---:B------:R-:W-:Y:S01]  /*4d90*/  ISETP.GT.U32.AND P0, PT, R6.reuse, R138, PT ;  /* 0x0000008a0600720c */ /* 0x040fe20003f04070 */
[----:B------:R-:W-:Y:S01]  /*4da0*/  IMAD R136, R6, R11, R136 ;  /* 0x0000000b06887224 */ /* 0x000fe200078e0288 */
[----:B------:R-:W-:Y:S01]  /*4db0*/  LOP3.LUT R15, R8, 0xec, RZ, 0xfc, !PT ;  /* 0x000000ec080f7812 */ /* 0x000fe200078efcff */
[--C-:B------:R-:W-:Y:S01]  /*4dc0*/  @!P1 IMAD.IADD R40, R40, 0x1, -R6.reuse ;  /* 0x0000000128289824 */ /* 0x100fe200078e0a06 */
[----:B------:R-:W-:Y:S01]  /*4dd0*/  ISETP.GE.AND P4, PT, R20, RZ, PT ;  /* 0x000000ff1400720c */ /* 0x000fe20003f86270 */
[C---:B------:R-:W-:Y:S01]  /*4de0*/  IMAD.HI.U32 R10, R7.reuse, R44, RZ ;  /* 0x0000002c070a7227 */ /* 0x040fe200078e00ff */
[----:B------:R-:W-:Y:S01]  /*4df0*/  ISETP.GT.U32.AND P1, PT, R6, R136, PT ;  /* 0x000000880600720c */ /* 0x000fe20003f24070 */
[----:B------:R-:W-:Y:S01]  /*4e00*/  UIMAD UR24, UR24, 0xf, URZ ;  /* 0x0000000f181878a4 */ /* 0x000fe2000f8e023f */
[----:B------:R-:W-:Y:S01]  /*4e10*/  IABS R48, R15 ;  /* 0x0000000f00307213 */ /* 0x000fe20000000000 */
[----:B------:R-:W-:Y:S01]  /*4e20*/  @!P6 IMAD.IADD R42, R42, 0x1, -R6 ;  /* 0x000000012a2ae824 */ /* 0x000fe200078e0a06 */
[----:B------:R-:W-:Y:S01]  /*4e30*/  IABS R52, R16 ;  /* 0x0000001000347213 */ /* 0x000fe20000000000 */
[----:B------:R-:W-:Y:S01]  /*4e40*/  IMAD.MOV R11, RZ, RZ, -R10 ;  /* 0x000000ffff0b7224 */ /* 0x000fe200078e0a0a */
[----:B------:R-:W-:Y:S01]  /*4e50*/  LOP3.LUT R18, R8, 0xca, RZ, 0xfc, !PT ;  /* 0x000000ca08127812 */ /* 0x000fe200078efcff */
[----:B------:R-:W-:Y:S01]  /*4e60*/  IMAD.HI.U32 R10, R7, R134, RZ ;  /* 0x00000086070a7227 */ /* 0x000fe200078e00ff */
[----:B------:R-:W-:Y:S01]  /*4e70*/  ISETP.GT.U32.AND P6, PT, R6, R42, PT ;  /* 0x0000002a0600720c */ /* 0x000fe20003fc4070 */
[----:B------:R-:W-:Y:S01]  /*4e80*/  ULDC UR28, c[0x0][0x238] ;  /* 0x00008e00001c7ab9 */ /* 0x000fe20000000800 */
[----:B------:R-:W-:Y:S01]  /*4e90*/  IABS R114, R18 ;  /* 0x0000001200727213 */ /* 0x000fe20000000000 */
[----:B------:R-:W-:Y:S01]  /*4ea0*/  @!P0 IMAD.IADD R138, R138, 0x1, -R6 ;  /* 0x000000018a8a8824 */ /* 0x000fe200078e0a06 */
[----:B------:R-:W-:Y:S01]  /*4eb0*/  ISETP.GE.AND P0, PT, R13, RZ, PT ;  /* 0x000000ff0d00720c */ /* 0x000fe20003f06270 */
[----:B------:R-:W-:Y:S01]  /*4ec0*/  IMAD.MOV R13, RZ, RZ, -R10 ;  /* 0x000000ffff0d7224 */ /* 0x000fe200078e0a0a */
[----:B------:R-:W-:Y:S01]  /*4ed0*/  IABS R24, R21 ;  /* 0x0000001500187213 */ /* 0x000fe20000000000 */
[----:B------:R-:W-:Y:S01]  /*4ee0*/  @!P1 IMAD.IADD R136, R136, 0x1, -R6 ;  /* 0x0000000188889824 */ /* 0x000fe200078e0a06 */
[----:B------:R-:W-:Y:S01]  /*4ef0*/  IABS R20, R47 ;  /* 0x0000002f00147213 */ /* 0x000fe20000000000 */
[----:B------:R-:W-:Y:S01]  /*4f00*/  IMAD R134, R6, R13, R134 ;  /* 0x0000000d06867224 */ /* 0x000fe200078e0286 */
[----:B------:R-:W-:Y:S01]  /*4f10*/  IABS R45, R57 ;  /* 0x00000039002d7213 */ /* 0x000fe20000000000 */
[----:B------:R-:W-:Y:S01]  /*4f20*/  @!P2 IMAD.MOV R140, RZ, RZ, -R140 ;  /* 0x000000ffff8ca224 */ /* 0x000fe200078e0a8c */
[----:B------:R-:W-:Y:S01]  /*4f30*/  ISETP.GE.AND P2, PT, R12, RZ, PT ;  /* 0x000000ff0c00720c */ /* 0x000fe20003f46270 */
[----:B------:R-:W-:Y:S01]  /*4f40*/  IMAD R44, R6, R11, R44 ;  /* 0x0000000b062c7224 */ /* 0x000fe200078e022c */
[----:B------:R-:W-:Y:S01]  /*4f50*/  LOP3.LUT R12, R8, 0xf0, RZ, 0xfc, !PT ;  /* 0x000000f0080c7812 */ /* 0x000fe200078efcff */
[----:B------:R-:W-:Y:S01]  /*4f60*/  @!P5 IMAD.MOV R40, RZ, RZ, -R40 ;  /* 0x000000ffff28d224 */ /* 0x000fe200078e0a28 */
[C---:B------:R-:W-:Y:S01]  /*4f70*/  ISETP.GT.U32.AND P5, PT, R6.reuse, R136, PT ;  /* 0x000000880600720c */ /* 0x040fe20003fa4070 */
[----:B------:R-:W-:Y:S01]  /*4f80*/  @!P3 IMAD.MOV R138, RZ, RZ, -R138 ;  /* 0x000000ffff8ab224 */ /* 0x000fe200078e0a8a */
[----:B------:R-:W-:Y:S01]  /*4f90*/  ISETP.GT.U32.AND P3, PT, R6, R134, PT ;  /* 0x000000860600720c */ /* 0x000fe20003f64070 */
[----:B------:R-:W-:Y:S01]  /*4fa0*/  @!P6 IMAD.IADD R42, R42, 0x1, -R6 ;  /* 0x000000012a2ae824 */ /* 0x000fe200078e0a06 */
[----:B------:R-:W-:Y:S01]  /*4fb0*/  ISETP.GT.U32.AND P6, PT, R6, R44, PT ;  /* 0x0000002c0600720c */ /* 0x000fe20003fc4070 */
[----:B------:R-:W-:Y:S01]  /*4fc0*/  VIADD R11, R9, 0xee ;  /* 0x000000ee090b7836 */ /* 0x000fe20000000000 */
[----:B------:R-:W-:Y:S01]  /*4fd0*/  IABS R46, R12 ;  /* 0x0000000c002e7213 */ /* 0x000fe20000000000 */
[----:B------:R-:W-:Y:S01]  /*4fe0*/  @!P4 IMAD.MOV R42, RZ, RZ, -R42 ;  /* 0x000000ffff2ac224 */ /* 0x000fe200078e0a2a */
[----:B------:R-:W-:Y:S01]  /*4ff0*/  ISETP.GE.AND P4, PT, R14, RZ, PT ;  /* 0x000000ff0e00720c */ /* 0x000fe20003f86270 */
[----:B------:R-:W-:Y:S01]  /*5000*/  UIMAD UR28, UR28, 0xe, URZ ;  /* 0x0000000e1c1c78a4 */ /* 0x000fe2000f8e023f */
[----:B------:R-:W-:Y:S01]  /*5010*/  ISETP.GE.AND P1, PT, R11, RZ, PT ;  /* 0x000000ff0b00720c */ /* 0x000fe20003f26270 */
[----:B------:R-:W-:Y:S01]  /*5020*/  IMAD.HI.U32 R10, R7, R46, RZ ;  /* 0x0000002e070a7227 */ /* 0x000fe200078e00ff */
[----:B------:R-:W-:Y:S01]  /*5030*/  IABS R132, R11 ;  /* 0x0000000b00847213 */ /* 0x000fe20000000000 */
[----:B------:R-:W-:Y:S01]  /*5040*/  ULDC UR32, c[0x0][0x238] ;  /* 0x00008e0000207ab9 */ /* 0x000fe20000000800 */
[----:B------:R-:W-:Y:S01]  /*5050*/  LOP3.LUT R14, R8, 0xea, RZ, 0xfc, !PT ;  /* 0x000000ea080e7812 */ /* 0x000fe200078efcff */
[--C-:B------:R-:W-:Y:S01]  /*5060*/  @!P5 IMAD.IADD R136, R136, 0x1, -R6.reuse ;  /* 0x000000018888d824 */ /* 0x100fe200078e0a06 */
[----:B------:R-:W-:Y:S01]  /*5070*/  LOP3.LUT R59, R8, 0x4, RZ, 0xfc, !PT ;  /* 0x00000004083b7812 */ /* 0x000fe200078efcff */
[----:B------:R-:W-:Y:S01]  /*5080*/  @!P3 IMAD.IADD R134, R134, 0x1, -R6 ;  /* 0x000000018686b824 */ /* 0x000fe200078e0a06 */
[----:B------:R-:W-:Y:S01]  /*5090*/  IABS R130, R14 ;  /* 0x0000000e00827213 */ /* 0x000fe20000000000 */
[----:B------:R-:W-:Y:S01]  /*50a0*/  IMAD.MOV R11, RZ, RZ, -R10 ;  /* 0x000000ffff0b7224 */ /* 0x000fe200078e0a0a */
[----:B------:R-:W-:Y:S01]  /*50b0*/  ISETP.GE.AND P3, PT, R15, RZ, PT ;  /* 0x000000ff0f00720c */ /* 0x000fe20003f66270 */
[----:B------:R-:W-:Y:S01]  /*50c0*/  @!P6 IMAD.IADD R44, R44, 0x1, -R6 ;  /* 0x000000012c2ce824 */ /* 0x000fe200078e0a06 */
[----:B------:R-:W-:Y:S01]  /*50d0*/  LOP3.LUT R15, R8, 0xe6, RZ, 0xfc, !PT ;  /* 0x000000e6080f7812 */ /* 0x000fe200078efcff */
[----:B------:R-:W-:Y:S01]  /*50e0*/  @!P2 IMAD.MOV R136, RZ, RZ, -R136 ;  /* 0x000000ffff88a224 */ /* 0x000fe200078e0a88 */
[C---:B------:R-:W-:Y:S01]  /*50f0*/  ISETP.GT.U32.AND P2, PT, R6.reuse, R134, PT ;  /* 0x000000860600720c */ /* 0x040fe20003f44070 */
[C---:B------:R-:W-:Y:S01]  /*5100*/  IMAD R46, R6.reuse, R11, R46 ;  /* 0x0000000b062e7224 */ /* 0x040fe200078e022e */
[C---:B------:R-:W-:Y:S01]  /*5110*/  ISETP.GT.U32.AND P6, PT, R6.reuse, R44, PT ;  /* 0x0000002c0600720c */ /* 0x040fe20003fc4070 */
[C---:B------:R-:W-:Y:S01]  /*5120*/  IMAD.HI.U32 R11, R7.reuse, R48, RZ ;  /* 0x00000030070b7227 */ /* 0x040fe200078e00ff */
[----:B------:R-:W-:Y:S01]  /*5130*/  IABS R128, R15 ;  /* 0x0000000f00807213 */ /* 0x000fe20000000000 */
[----:B------:R-:W-:Y:S01]  /*5140*/  UIMAD UR32, UR32, 0xd, URZ ;  /* 0x0000000d202078a4 */ /* 0x000fe2000f8e023f */
[C---:B------:R-:W-:Y:S01]  /*5150*/  ISETP.GT.U32.AND P5, PT, R6.reuse, R46, PT ;  /* 0x0000002e0600720c */ /* 0x040fe20003fa4070 */
[----:B------:R-:W-:Y:S01]  /*5160*/  IMAD.MOV R11, RZ, RZ, -R11 ;  /* 0x000000ffff0b7224 */ /* 0x000fe200078e0a0b */
[----:B------:R-:W-:Y:S01]  /*5170*/  IABS R144, R59 ;  /* 0x0000003b00907213 */ /* 0x000fe20000000000 */
[C---:B------:R-:W-:Y:S01]  /*5180*/  IMAD.HI.U32 R10, R7.reuse, R132, RZ ;  /* 0x00000084070a7227 */ /* 0x040fe200078e00ff */
[----:B------:R-:W-:Y:S01]  /*5190*/  ULDC UR36, c[0x0][0x238] ;  /* 0x00008e0000247ab9 */ /* 0x000fe20000000800 */
[----:B------:R-:W-:Y:S01]  /*51a0*/  ULDC UR40, c[0x0][0x238] ;  /* 0x00008e0000287ab9 */ /* 0x000fe20000000800 */
[----:B------:R-:W-:Y:S01]  /*51b0*/  UIMAD UR36, UR36, 0xc, URZ ;  /* 0x0000000c242478a4 */ /* 0x000fe2000f8e023f */
[----:B------:R-:W-:Y:S01]  /*51c0*/  IMAD R48, R6, R11, R48 ;  /* 0x0000000b06307224 */ /* 0x000fe200078e0230 */
[----:B------:R-:W-:Y:S01]  /*51d0*/  UIMAD UR40, UR40, 0xb, URZ ;  /* 0x0000000b282878a4 */ /* 0x000fe2000f8e023f */
[----:B------:R-:W-:Y:S01]  /*51e0*/  @!P2 IMAD.IADD R134, R134, 0x1, -R6 ;  /* 0x000000018686a824 */ /* 0x000fe200078e0a06 */
[----:B------:R-:W-:Y:S01]  /*51f0*/  ULDC UR44, c[0x0][0x238] ;  /* 0x00008e00002c7ab9 */ /* 0x000fe20000000800 */
[----:B------:R-:W-:Y:S01]  /*5200*/  IMAD.MOV R13, RZ, RZ, -R10 ;  /* 0x000000ffff0d7224 */ /* 0x000fe200078e0a0a */
[----:B------:R-:W-:Y:S01]  /*5210*/  ISETP.GT.U32.AND P2, PT, R6, R48, PT ;  /* 0x000000300600720c */ /* 0x000fe20003f44070 */
[----:B------:R-:W-:Y:S01]  /*5220*/  @!P6 IMAD.IADD R44, R44, 0x1, -R6 ;  /* 0x000000012c2ce824 */ /* 0x000fe200078e0a06 */
[----:B------:R-:W-:Y:S01]  /*5230*/  ISETP.GE.AND P6, PT, R12, RZ, PT ;  /* 0x000000ff0c00720c */ /* 0x000fe20003fc6270 */
[----:B------:R-:W-:Y:S01]  /*5240*/  IMAD R132, R6, R13, R132 ;  /* 0x0000000d06847224 */ /* 0x000fe200078e0284 */
[----:B------:R-:W-:Y:S01]  /*5250*/  LOP3.LUT R12, R8, 0xe8, RZ, 0xfc, !PT ;  /* 0x000000e8080c7812 */ /* 0x000fe200078efcff */
[----:B------:R-:W-:Y:S01]  /*5260*/  @!P0 IMAD.MOV R44, RZ, RZ, -R44 ;  /* 0x000000ffff2c8224 */ /* 0x000fe200078e0a2c */
[----:B------:R-:W-:Y:S01]  /*5270*/  UIMAD UR44, UR44, 0xa, URZ ;  /* 0x0000000a2c2c78a4 */ /* 0x000fe2000f8e023f */
[C---:B------:R-:W-:Y:S01]  /*5280*/  IMAD.HI.U32 R10, R7.reuse, R130, RZ ;  /* 0x00000082070a7227 */ /* 0x040fe200078e00ff */
[----:B------:R-:W-:Y:S01]  /*5290*/  IABS R50, R12 ;  /* 0x0000000c00327213 */ /* 0x000fe20000000000 */
[----:B------:R-:W-:Y:S01]  /*52a0*/  ULDC UR46, c[0x0][0x238] ;  /* 0x00008e00002e7ab9 */ /* 0x000fe20000000800 */
[----:B------:R-:W-:Y:S01]  /*52b0*/  ISETP.GT.U32.AND P0, PT, R6, R132, PT ;  /* 0x000000840600720c */ /* 0x000fe20003f04070 */
[----:B------:R-:W-:Y:S01]  /*52c0*/  @!P5 IMAD.IADD R46, R46, 0x1, -R6 ;  /* 0x000000012e2ed824 */ /* 0x000fe200078e0a06 */
[----:B------:R-:W-:Y:S01]  /*52d0*/  UIMAD UR46, UR46, 0x9, URZ ;  /* 0x000000092e2e78a4 */ /* 0x000fe2000f8e023f */
[----:B------:R-:W-:Y:S01]  /*52e0*/  IMAD.MOV R11, RZ, RZ, -R10 ;  /* 0x000000ffff0b7224 */ /* 0x000fe200078e0a0a */
[----:B------:R-:W-:Y:S01]  /*52f0*/  ULDC UR42, c[0x0][0x238] ;  /* 0x00008e00002a7ab9 */ /* 0x000fe20000000800 */
[----:B------:R-:W-:Y:S01]  /*5300*/  @!P2 IMAD.IADD R48, R48, 0x1, -R6 ;  /* 0x000000013030a824 */ /* 0x000fe200078e0a06 */
[----:B------:R-:W-:Y:S01]  /*5310*/  ISETP.GT.U32.AND P5, PT, R6, R46, PT ;  /* 0x0000002e0600720c */ /* 0x000fe20003fa4070 */
[----:B------:R-:W-:Y:S01]  /*5320*/  IMAD.HI.U32 R10, R7, R50, RZ ;  /* 0x00000032070a7227 */ /* 0x000fe200078e00ff */
[----:B------:R-:W-:Y:S01]  /*5330*/  USHF.L.U32 UR42, UR42, 0x3, URZ ;  /* 0x000000032a2a7899 */ /* 0x000fe2000800063f */
[----:B------:R-:W-:-:S02]  /*5340*/  ULDC UR13, c[0x0][0x238] ;  /* 0x00008e00000d7ab9 */ /* 0x000fc40000000800 */
[C---:B------:R-:W-:Y:S01]  /*5350*/  IMAD R130, R6.reuse, R11, R130 ;  /* 0x0000000b06827224 */ /* 0x040fe200078e0282 */
[----:B------:R-:W-:Y:S01]  /*5360*/  UIMAD UR13, UR13, 0x7, URZ ;  /* 0x000000070d0d78a4 */ /* 0x000fe2000f8e023f */
[----:B------:R-:W-:Y:S01]  /*5370*/  @!P4 IMAD.MOV R134, RZ, RZ, -R134 ;  /* 0x000000ffff86c224 */ /* 0x000fe200078e0a86 */
[----:B------:R-:W-:Y:S01]  /*5380*/  ISETP.GT.U32.AND P4, PT, R6, R48, PT ;  /* 0x000000300600720c */ /* 0x000fe20003f84070 */
[----:B------:R-:W-:Y:S01]  /*5390*/  IMAD.MOV R11, RZ, RZ, -R10 ;  /* 0x000000ffff0b7224 */ /* 0x000fe200078e0a0a */
[----:B------:R-:W-:Y:S01]  /*53a0*/  ULDC UR27, c[0x0][0x238] ;  /* 0x00008e00001b7ab9 */ /* 0x000fe20000000800 */
[C---:B------:R-:W-:Y:S01]  /*53b0*/  IMAD.HI.U32 R10, R7.reuse, R128, RZ ;  /* 0x00000080070a7227 */ /* 0x040fe200078e00ff */
[----:B------:R-:W-:Y:S01]  /*53c0*/  UIMAD UR27, UR27, 0x6, URZ ;  /* 0x000000061b1b78a4 */ /* 0x000fe2000f8e023f */
[----:B------:R-:W-:Y:S02]  /*53d0*/  ULDC UR26, c[0x0][0x238] ;  /* 0x00008e00001a7ab9 */ /* 0x000fe40000000800 */
[----:B------:R-:W-:Y:S01]  /*53e0*/  @!P0 IMAD.IADD R132, R132, 0x1, -R6 ;  /* 0x0000000184848824 */ /* 0x000fe200078e0a06 */
[----:B------:R-:W-:Y:S01]  /*53f0*/  ISETP.GE.AND P0, PT, R14, RZ, PT ;  /* 0x000000ff0e00720c */ /* 0x000fe20003f06270 */
[----:B------:R-:W-:Y:S01]  /*5400*/  IMAD R50, R6, R11, R50 ;  /* 0x0000000b06327224 */ /* 0x000fe200078e0232 */
[----:B------:R-:W-:Y:S01]  /*5410*/  LOP3.LUT R14, R8, 0xdc, RZ, 0xfc, !PT ;  /* 0x000000dc080e7812 */ /* 0x000fe200078efcff */
[----:B------:R-:W-:Y:S01]  /*5420*/  IMAD.MOV R11, RZ, RZ, -R10 ;  /* 0x000000ffff0b7224 */ /* 0x000fe200078e0a0a */
[----:B------:R-:W-:Y:S01]  /*5430*/  ISETP.GT.U32.AND P2, PT, R6, R132, PT ;  /* 0x000000840600720c */ /* 0x000fe20003f44070 */
[----:B------:R-:W-:Y:S01]  /*5440*/  @!P5 IMAD.IADD R46, R46, 0x1, -R6 ;  /* 0x000000012e2ed824 */ /* 0x000fe200078e0a06 */
[C---:B------:R-:W-:Y:S01]  /*5450*/  ISETP.GT.U32.AND P5, PT, R6.reuse, R130, PT ;  /* 0x000000820600720c */ /* 0x040fe20003fa4070 */
[----:B------:R-:W-:Y:S01]  /*5460*/  IMAD R128, R6, R11, R128 ;  /* 0x0000000b06807224 */ /* 0x000fe200078e0280 */
[----:B------:R-:W-:Y:S01]  /*5470*/  IABS R56, R14 ;  /* 0x0000000e00387213 */ /* 0x000fe20000000000 */
[----:B------:R-:W-:Y:S01]  /*5480*/  @!P4 IMAD.IADD R48, R48, 0x1, -R6 ;  /* 0x000000013030c824 */ /* 0x000fe200078e0a06 */
[----:B------:R-:W-:Y:S01]  /*5490*/  UIMAD UR26, UR26, 0x5, URZ ;  /* 0x000000051a1a78a4 */ /* 0x000fe2000f8e023f */
[----:B------:R-:W-:Y:S01]  /*54a0*/  @!P6 IMAD.MOV R46, RZ, RZ, -R46 ;  /* 0x000000ffff2ee224 */ /* 0x000fe200078e0a2e */
[C---:B------:R-:W-:Y:S01]  /*54b0*/  ISETP.GT.U32.AND P4, PT, R6.reuse, R128, PT ;  /* 0x000000800600720c */ /* 0x040fe20003f84070 */
[----:B------:R-:W-:Y:S01]  /*54c0*/  IMAD.HI.U32 R10, R7, R52, RZ ;  /* 0x00000034070a7227 */ /* 0x000fe200078e00ff */
[----:B------:R-:W-:Y:S01]  /*54d0*/  ISETP.GT.U32.AND P6, PT, R6, R50, PT ;  /* 0x000000320600720c */ /* 0x000fe20003fc4070 */
[----:B------:R-:W-:Y:S01]  /*54e0*/  ULDC UR23, c[0x0][0x238] ;  /* 0x00008e0000177ab9 */ /* 0x000fe20000000800 */
[----:B------:R-:W-:Y:S01]  /*54f0*/  ULDC UR22, c[0x0][0x238] ;  /* 0x00008e0000167ab9 */ /* 0x000fe20000000800 */
[----:B------:R-:W-:Y:S01]  /*5500*/  @!P2 IMAD.IADD R132, R132, 0x1, -R6 ;  /* 0x000000018484a824 */ /* 0x000fe200078e0a06 */
[----:B------:R-:W-:Y:S01]  /*5510*/  ISETP.GE.AND P2, PT, R12, RZ, PT ;  /* 0x000000ff0c00720c */ /* 0x000fe20003f46270 */
[----:B------:R-:W-:Y:S01]  /*5520*/  IMAD.MOV R13, RZ, RZ, -R10 ;  /* 0x000000ffff0d7224 */ /* 0x000fe200078e0a0a */
[----:B------:R-:W-:Y:S01]  /*5530*/  LOP3.LUT R12, R8, 0xe0, RZ, 0xfc, !PT ;  /* 0x000000e0080c7812 */ /* 0x000fe200078efcff */
[--C-:B------:R-:W-:Y:S01]  /*5540*/  @!P5 IMAD.IADD R130, R130, 0x1, -R6.reuse ;  /* 0x000000018282d824 */ /* 0x100fe200078e0a06 */
[----:B------:R-:W-:Y:S01]  /*5550*/  USHF.L.U32 UR23, UR23, 0x2, URZ ;  /* 0x0000000217177899 */ /* 0x000fe2000800063f */
[----:B------:R-:W-:Y:S01]  /*5560*/  VIADD R10, R9, 0xde ;  /* 0x000000de090a7836 */ /* 0x000fe20000000000 */
[----:B------:R-:W-:Y:S01]  /*5570*/  IABS R54, R12 ;  /* 0x0000000c00367213 */ /* 0x000fe20000000000 */
[----:B------:R-:W-:Y:S01]  /*5580*/  @!P4 IMAD.IADD R128, R128, 0x1, -R6 ;  /* 0x000000018080c824 */ /* 0x000fe200078e0a06 */
[C---:B------:R-:W-:Y:S01]  /*5590*/  ISETP.GT.U32.AND P5, PT, R6.reuse, R130, PT ;  /* 0x000000820600720c */ /* 0x040fe20003fa4070 */
[C---:B------:R-:W-:Y:S01]  /*55a0*/  IMAD.HI.U32 R11, R7.reuse, R126, RZ ;  /* 0x0000007e070b7227 */ /* 0x040fe200078e00ff */
[----:B------:R-:W-:Y:S01]  /*55b0*/  IABS R124, R10 ;  /* 0x0000000a007c7213 */ /* 0x000fe20000000000 */
[----:B------:R-:W-:Y:S01]  /*55c0*/  UIMAD UR22, UR22, 0x3, URZ ;  /* 0x00000003161678a4 */ /* 0x000fe2000f8e023f */
[C---:B------:R-:W-:Y:S01]  /*55d0*/  ISETP.GT.U32.AND P4, PT, R6.reuse, R128, PT ;  /* 0x000000800600720c */ /* 0x040fe20003f84070 */
[----:B------:R-:W-:Y:S01]  /*55e0*/  IMAD R52, R6, R13, R52 ;  /* 0x0000000d06347224 */ /* 0x000fe200078e0234 */
[----:B------:R-:W-:Y:S01]  /*55f0*/  ULDC UR19, c[0x0][0x238] ;  /* 0x00008e0000137ab9 */ /* 0x000fe20000000800 */
[----:B------:R-:W-:Y:S01]  /*5600*/  @!P6 IMAD.IADD R50, R50, 0x1, -R6 ;  /* 0x000000013232e824 */ /* 0x000fe200078e0a06 */
[----:B------:R-:W-:Y:S01]  /*5610*/  ISETP.GE.AND P6, PT, R10, RZ, PT ;  /* 0x000000ff0a00720c */ /* 0x000fe20003fc6270 */
[----:B------:R-:W-:Y:S01]  /*5620*/  IMAD.MOV R11, RZ, RZ, -R11 ;  /* 0x000000ffff0b7224 */ /* 0x000fe200078e0a0b */
[----:B------:R-:W-:Y:S01]  /*5630*/  USHF.L.U32 UR19, UR19, 0x1, URZ ;  /* 0x0000000113137899 */ /* 0x000fe2000800063f */
[----:B------:R-:W-:Y:S01]  /*5640*/  IMAD.HI.U32 R10, R7, R54, RZ ;  /* 0x00000036070a7227 */ /* 0x000fe200078e00ff */
[----:B------:R-:W-:Y:S01]  /*5650*/  USHF.R.U32.HI UR12, URZ, 0x4, UR58 ;  /* 0x000000043f0c7899 */ /* 0x000fe2000801163a */
[----:B------:R-:W-:-:S02]  /*5660*/  ULDC UR61, c[0x0][0x238] ;  /* 0x00008e00003d7ab9 */ /* 0x000fc40000000800 */
[----:B------:R-:W-:Y:S01]  /*5670*/  @!P3 IMAD.MOV R48, RZ, RZ, -R48 ;  /* 0x000000ffff30b224 */ /* 0x000fe200078e0a30 */
[C---:B------:R-:W-:Y:S01]  /*5680*/  ISETP.GT.U32.AND P3, PT, R6.reuse, R52, PT ;  /* 0x000000340600720c */ /* 0x040fe20003f64070 */
[----:B------:R-:W-:Y:S01]  /*5690*/  IMAD R126, R6, R11, R126 ;  /* 0x0000000b067e7224 */ /* 0x000fe200078e027e */
[----:B------:R-:W-:Y:S01]  /*56a0*/  USGXT.U32 UR12, UR12, 0xe ;  /* 0x0000000e0c0c789a */ /* 0x000fe20008000000 */
[----:B------:R-:W-:Y:S01]  /*56b0*/  IMAD.MOV R11, RZ, RZ, -R10 ;  /* 0x000000ffff0b7224 */ /* 0x000fe200078e0a0a */
[----:B------:R-:W-:Y:S01]  /*56c0*/  ULDC UR60, c[0x0][0x238] ;  /* 0x00008e00003c7ab9 */ /* 0x000fe20000000800 */
[----:B------:R-:W-:Y:S01]  /*56d0*/  @!P5 IMAD.IADD R130, R130, 0x1, -R6 ;  /* 0x000000018282d824 */ /* 0x000fe200078e0a06 */
[----:B------:R-:W-:Y:S01]  /*56e0*/  ISETP.GE.AND P5, PT, R15, RZ, PT ;  /* 0x000000ff0f00720c */ /* 0x000fe20003fa6270 */
[----:B------:R-:W-:Y:S01]  /*56f0*/  IMAD R54, R6, R11, R54 ;  /* 0x0000000b06367224 */ /* 0x000fe200078e0236 */
[----:B------:R-:W-:Y:S01]  /*5700*/  LOP3.LUT R15, R8, 0xda, RZ, 0xfc, !PT ;  /* 0x000000da080f7812 */ /* 0x000fe200078efcff */
[----:B------:R-:W-:Y:S01]  /*5710*/  @!P1 IMAD.MOV R132, RZ, RZ, -R132 ;  /* 0x000000ffff849224 */ /* 0x000fe200078e0a84 */
[----:B------:R-:W-:Y:S01]  /*5720*/  ISETP.GT.U32.AND P1, PT, R6, R50, PT ;  /* 0x000000320600720c */ /* 0x000fe20003f24070 */
[----:B------:R-:W-:Y:S01]  /*5730*/  @!P4 IMAD.IADD R128, R128, 0x1, -R6 ;  /* 0x000000018080c824 */ /* 0x000fe200078e0a06 */
[C---:B------:R-:W-:Y:S01]  /*5740*/  ISETP.GT.U32.AND P4, PT, R6.reuse, R54, PT ;  /* 0x000000360600720c */ /* 0x040fe20003f84070 */
[----:B------:R-:W-:Y:S01]  /*5750*/  @!P0 IMAD.MOV R130, RZ, RZ, -R130 ;  /* 0x000000ffff828224 */ /* 0x000fe200078e0a82 */
[----:B------:R-:W-:Y:S01]  /*5760*/  ISETP.GT.U32.AND P0, PT, R6, R126, PT ;  /* 0x0000007e0600720c */ /* 0x000fe20003f04070 */
[----:B------:R-:W-:Y:S01]  /*5770*/  @!P3 IMAD.IADD R52, R52, 0x1, -R6 ;  /* 0x000000013434b824 */ /* 0x000fe200078e0a06 */
[----:B------:R-:W-:Y:S01]  /*5780*/  IABS R122, R15 ;  /* 0x0000000f007a7213 */ /* 0x000fe20000000000 */
[----:B------:R-:W-:Y:S01]  /*5790*/  IMAD.HI.U32 R10, R7, R124, RZ ;  /* 0x0000007c070a7227 */ /* 0x000fe200078e00ff */
[----:B------:R-:W-:-:S02]  /*57a0*/  ULDC UR18, c[0x0][0x238] ;  /* 0x00008e0000127ab9 */ /* 0x000fc40000000800 */
[----:B------:R-:W-:Y:S01]  /*57b0*/  ISETP.GT.U32.AND P3, PT, R6, R52, PT ;  /* 0x000000340600720c */ /* 0x000fe20003f64070 */
[----:B------:R-:W-:Y:S02]  /*57c0*/  IMAD.MOV R13, RZ, RZ, -R10 ;  /* 0x000000ffff0d7224 */ /* 0x000fe400078e0a0a */
[--C-:B------:R-:W-:Y:S01]  /*57d0*/  @!P1 IMAD.IADD R50, R50, 0x1, -R6.reuse ;  /* 0x0000000132329824 */ /* 0x100fe200078e0a06 */
[----:B------:R-:W-:Y:S01]  /*57e0*/  ISETP.GE.AND P1, PT, R16, RZ, PT ;  /* 0x000000ff1000720c */ /* 0x000fe20003f26270 */
[--C-:B------:R-:W-:Y:S01]  /*57f0*/  @!P4 IMAD.IADD R54, R54, 0x1, -R6.reuse ;  /* 0x000000013636c824 */ /* 0x100fe200078e0a06 */
[----:B------:R-:W-:Y:S01]  /*5800*/  LOP3.LUT R16, R8, 0xd0, RZ, 0xfc, !PT ;  /* 0x000000d008107812 */ /* 0x000fe200078efcff */
[----:B------:R-:W-:Y:S01]  /*5810*/  @!P0 IMAD.IADD R126, R126, 0x1, -R6 ;  /* 0x000000017e7e8824 */ /* 0x000fe200078e0a06 */
[----:B------:R-:W-:Y:S01]  /*5820*/  ISETP.GE.AND P0, PT, R17, RZ, PT ;  /* 0x000000ff1100720c */ /* 0x000fe20003f06270 */
[C---:B------:R-:W-:Y:S01]  /*5830*/  IMAD R124, R6.reuse, R13, R124 ;  /* 0x0000000d067c7224 */ /* 0x040fe200078e027c */
[----:B------:R-:W-:Y:S01]  /*5840*/  IABS R64, R16 ;  /* 0x0000001000407213 */ /* 0x000fe20000000000 */
[----:B------:R-:W-:Y:S01]  /*5850*/  @!P2 IMAD.MOV R50, RZ, RZ, -R50 ;  /* 0x000000ffff32a224 */ /* 0x000fe200078e0a32 */
[C---:B------:R-:W-:Y:S01]  /*5860*/  ISETP.GT.U32.AND P2, PT, R6.reuse, R54, PT ;  /* 0x000000360600720c */ /* 0x040fe20003f44070 */
[----:B------:R-:W-:Y:S01]  /*5870*/  IMAD.HI.U32 R11, R7, R56, RZ ;  /* 0x00000038070b7227 */ /* 0x000fe200078e00ff */
[----:B------:R-:W-:-:S02]  /*5880*/  ISETP.GT.U32.AND P4, PT, R6, R126, PT ;  /* 0x0000007e0600720c */ /* 0x000fc40003f84070 */
[----:B------:R-:W-:Y:S01]  /*5890*/  LOP3.LUT R17, R8, 0xcc, RZ, 0xfc, !PT ;  /* 0x000000cc08117812 */ /* 0x000fe200078efcff */
[----:B------:R-:W-:Y:S01]  /*58a0*/  @!P3 IMAD.IADD R52, R52, 0x1, -R6 ;  /* 0x000000013434b824 */ /* 0x000fe200078e0a06 */
[----:B------:R-:W-:Y:S01]  /*58b0*/  ISETP.GT.U32.AND P3, PT, R6, R124, PT ;  /* 0x0000007c0600720c */ /* 0x000fe20003f64070 */
[----:B------:R-:W-:Y:S01]  /*58c0*/  @!P5 IMAD.MOV R128, RZ, RZ, -R128 ;  /* 0x000000ffff80d224 */ /* 0x000fe200078e0a80 */
[----:B------:R-:W-:Y:S01]  /*58d0*/  ISETP.GE.AND P5, PT, R12, RZ, PT ;  /* 0x000000ff0c00720c */ /* 0x000fe20003fa6270 */
[----:B------:R-:W-:Y:S01]  /*58e0*/  IMAD.MOV R11, RZ, RZ, -R11 ;  /* 0x000000ffff0b7224 */ /* 0x000fe200078e0a0b */
[----:B------:R-:W-:Y:S01]  /*58f0*/  LOP3.LUT R12, R8, 0xd4, RZ, 0xfc, !PT ;  /* 0x000000d4080c7812 */ /* 0x000fe200078efcff */
[----:B------:R-:W-:Y:S01]  /*5900*/  IMAD.HI.U32 R10, R7, R122, RZ ;  /* 0x0000007a070a7227 */ /* 0x000fe200078e00ff */
[----:B------:R-:W-:Y:S02]  /*5910*/  IABS R62, R17 ;  /* 0x00000011003e7213 */ /* 0x000fe40000000000 */
[----:B------:R-:W-:Y:S01]  /*5920*/  IABS R58, R12 ;  /* 0x0000000c003a7213 */ /* 0x000fe20000000000 */
[----:B------:R-:W-:-:S02]  /*5930*/  IMAD R56, R6, R11, R56 ;  /* 0x0000000b06387224 */ /* 0x000fc400078e0238 */
[----:B------:R-:W-:Y:S01]  /*5940*/  IMAD.MOV R11, RZ, RZ, -R10 ;  /* 0x000000ffff0b7224 */ /* 0x000fe200078e0a0a */
[----:B------:R-:W-:Y:S01]  /*5950*/  LOP3.LUT R10, R8, 0xd8, RZ, 0xfc, !PT ;  /* 0x000000d8080a7812 */ /* 0x000fe200078efcff */
[----:B------:R-:W-:Y:S01]  /*5960*/  @!P2 IMAD.IADD R54, R54, 0x1, -R6 ;  /* 0x000000013636a824 */ /* 0x000fe200078e0a06 */
[----:B------:R-:W-:Y:S01]  /*5970*/  ISETP.GE.AND P2, PT, R15, RZ, PT ;  /* 0x000000ff0f00720c */ /* 0x000fe20003f46270 */
[----:B------:R-:W-:Y:S01]  /*5980*/  IMAD R122, R6, R11, R122 ;  /* 0x0000000b067a7224 */ /* 0x000fe200078e027a */
[----:B------:R-:W-:Y:S01]  /*5990*/  IABS R60, R10 ;  /* 0x0000000a003c7213 */ /* 0x000fe20000000000 */
[--C-:B------:R-:W-:Y:S01]  /*59a0*/  @!P4 IMAD.IADD R126, R126, 0x1, -R6.reuse ;  /* 0x000000017e7ec824 */ /* 0x100fe200078e0a06 */
[----:B------:R-:W-:Y:S01]  /*59b0*/  LOP3.LUT R11, R8, 0xd6, RZ, 0xfc, !PT ;  /* 0x000000d6080b7812 */ /* 0x000fe200078efcff */
[----:B------:R-:W-:Y:S01]  /*59c0*/  @!P3 IMAD.IADD R124, R124, 0x1, -R6 ;  /* 0x000000017c7cb824 */ /* 0x000fe200078e0a06 */
[----:B------:R-:W-:Y:S01]  /*59d0*/  ISETP.GE.AND P3, PT, R10, RZ, PT ;  /* 0x000000ff0a00720c */ /* 0x000fe20003f66270 */
[----:B------:R-:W-:Y:S01]  /*59e0*/  @!P5 IMAD.MOV R54, RZ, RZ, -R54 ;  /* 0x000000ffff36d224 */ /* 0x000fe200078e0a36 */
[C---:B------:R-:W-:Y:S01]  /*59f0*/  ISETP.GT.U32.AND P5, PT, R6.reuse, R122, PT ;  /* 0x0000007a0600720c */ /* 0x040fe20003fa4070 */
[----:B------:R-:W-:Y:S01]  /*5a00*/  @!P0 IMAD.MOV R126, RZ, RZ, -R126 ;  /* 0x000000ffff7e8224 */ /* 0x000fe200078e0a7e */
[----:B------:R-:W-:Y:S01]  /*5a10*/  ISETP.GT.U32.AND P0, PT, R6, R124, PT ;  /* 0x0000007c0600720c */ /* 0x000fe20003f04070 */
[----:B------:R-:W-:Y:S01]  /*5a20*/  IMAD.HI.U32 R10, R7, R60, RZ ;  /* 0x0000003c070a7227 */ /* 0x000fe200078e00ff */
[----:B------:R-:W-:-:S02]  /*5a30*/  IABS R120, R11 ;  /* 0x0000000b00787213 */ /* 0x000fc40000000000 */
[----:B------:R-:W-:Y:S01]  /*5a40*/  ISETP.GE.AND P4, PT, R14, RZ, PT ;  /* 0x000000ff0e00720c */ /* 0x000fe20003f86270 */
[----:B------:R-:W-:Y:S01]  /*5a50*/  @!P1 IMAD.MOV R52, RZ, RZ, -R52 ;  /* 0x000000ffff349224 */ /* 0x000fe200078e0a34 */
[----:B------:R-:W-:Y:S01]  /*5a60*/  ISETP.GT.U32.AND P1, PT, R6, R56, PT ;  /* 0x000000380600720c */ /* 0x000fe20003f24070 */
[----:B------:R-:W-:Y:S01]  /*5a70*/  IMAD.MOV R13, RZ, RZ, -R10 ;  /* 0x000000ffff0d7224 */ /* 0x000fe200078e0a0a */
[----:B------:R-:W-:Y:S01]  /*5a80*/  LOP3.LUT R14, R8, 0xd2, RZ, 0xfc, !PT ;  /* 0x000000d2080e7812 */ /* 0x000fe200078efcff */
[----:B------:R-:W-:-:S03]  /*5a90*/  IMAD.HI.U32 R10, R7, R58, RZ ;  /* 0x0000003a070a7227 */ /* 0x000fc600078e00ff */
[----:B------:R-:W-:Y:S01]  /*5aa0*/  IABS R118, R14 ;  /* 0x0000000e00767213 */ /* 0x000fe20000000000 */
[--C-:B------:R-:W-:Y:S02]  /*5ab0*/  @!P5 IMAD.IADD R122, R122, 0x1, -R6.reuse ;  /* 0x000000017a7ad824 */ /* 0x100fe400078e0a06 */
[----:B------:R-:W-:Y:S01]  /*5ac0*/  @!P0 IMAD.IADD R124, R124, 0x1, -R6 ;  /* 0x000000017c7c8824 */ /* 0x000fe200078e0a06 */
[----:B------:R-:W-:Y:S01]  /*5ad0*/  ISETP.GE.AND P0, PT, R11, RZ, PT ;  /* 0x000000ff0b00720c */ /* 0x000fe20003f06270 */
[C---:B------:R-:W-:Y:S01]  /*5ae0*/  IMAD R60, R6.reuse, R13, R60 ;  /* 0x0000000d063c7224 */ /* 0x040fe200078e023c */
[----:B------:R-:W-:Y:S01]  /*5af0*/  ISETP.GT.U32.AND P5, PT, R6, R122, PT ;  /* 0x0000007a0600720c */ /* 0x000fe20003fa4070 */
[----:B------:R-:W-:-:S04]  /*5b00*/  IMAD.HI.U32 R11, R7, R120, RZ ;  /* 0x00000078070b7227 */ /* 0x000fc800078e00ff */
[----:B------:R-:W-:Y:S01]  /*5b10*/  @!P6 IMAD.MOV R124, RZ, RZ, -R124 ;  /* 0x000000ffff7ce224 */ /* 0x000fe200078e0a7c */
[----:B------:R-:W-:Y:S01]  /*5b20*/  ISETP.GT.U32.AND P6, PT, R6, R60, PT ;  /* 0x0000003c0600720c */ /* 0x000fe20003fc4070 */
[----:B------:R-:W-:Y:S02]  /*5b30*/  IMAD.MOV R11, RZ, RZ, -R11 ;  /* 0x000000ffff0b7224 */ /* 0x000fe400078e0a0b */
[----:B------:R-:W-:Y:S02]  /*5b40*/  @!P1 IMAD.IADD R56, R56, 0x1, -R6 ;  /* 0x0000000138389824 */ /* 0x000fe400078e0a06 */
[C---:B------:R-:W-:Y:S02]  /*5b50*/  IMAD R120, R6.reuse, R11, R120 ;  /* 0x0000000b06787224 */ /* 0x040fe400078e0278 */
[----:B------:R-:W-:Y:S01]  /*5b60*/  IMAD.MOV R13, RZ, RZ, -R10 ;  /* 0x000000ffff0d7224 */ /* 0x000fe200078e0a0a */
[----:B------:R-:W-:Y:S01]  /*5b70*/  ISETP.GT.U32.AND P1, PT, R6, R56, PT ;  /* 0x000000380600720c */ /* 0x000fe20003f24070 */
[----:B------:R-:W-:Y:S01]  /*5b80*/  @!P5 IMAD.IADD R122, R122, 0x1, -R6 ;  /* 0x000000017a7ad824 */ /* 0x000fe200078e0a06 */
[C---:B------:R-:W-:Y:S01]  /*5b90*/  ISETP.GT.U32.AND P5, PT, R6.reuse, R120, PT ;  /* 0x000000780600720c */ /* 0x040fe20003fa4070 */
[----:B------:R-:W-:-:S02]  /*5ba0*/  IMAD R58, R6, R13, R58 ;  /* 0x0000000d063a7224 */ /* 0x000fc400078e023a */
[----:B------:R-:W-:Y:S02]  /*5bb0*/  @!P6 IMAD.IADD R60, R60, 0x1, -R6 ;  /* 0x000000013c3ce824 */ /* 0x000fe400078e0a06 */
[----:B------:R-:W-:Y:S01]  /*5bc0*/  IMAD.HI.U32 R11, R7, R118, RZ ;  /* 0x00000076070b7227 */ /* 0x000fe200078e00ff */
[----:B------:R-:W-:-:S03]  /*5bd0*/  ISETP.GT.U32.AND P6, PT, R6, R58, PT ;  /* 0x0000003a0600720c */ /* 0x000fc60003fc4070 */
[----:B------:R-:W-:Y:S02]  /*5be0*/  @!P2 IMAD.MOV R122, RZ, RZ, -R122 ;  /* 0x000000ffff7aa224 */ /* 0x000fe400078e0a7a */
[--C-:B------:R-:W-:Y:S01]  /*5bf0*/  @!P1 IMAD.IADD R56, R56, 0x1, -R6.reuse ;  /* 0x0000000138389824 */ /* 0x100fe200078e0a06 */
[----:B------:R-:W-:Y:S01]  /*5c00*/  ISETP.GE.AND P1, PT, R12, RZ, PT ;  /* 0x000000ff0c00720c */ /* 0x000fe20003f26270 */
[----:B------:R-:W-:Y:S02]  /*5c10*/  VIADD R12, R9, 0xce ;  /* 0x000000ce090c7836 */ /* 0x000fe40000000000 */
[--C-:B------:R-:W-:Y:S01]  /*5c20*/  @!P5 IMAD.IADD R120, R120, 0x1, -R6.reuse ;  /* 0x000000017878d824 */ /* 0x100fe200078e0a06 */
[----:B------:R-:W-:Y:S01]  /*5c30*/  ISETP.GT.U32.AND P5, PT, R6, R60, PT ;  /* 0x0000003c0600720c */ /* 0x000fe20003fa4070 */
[----:B------:R-:W-:Y:S01]  /*5c40*/  IMAD.MOV R11, RZ, RZ, -R11 ;  /* 0x000000ffff0b7224 */ /* 0x000fe200078e0a0b */
[----:B------:R-:W-:Y:S01]  /*5c50*/  IABS R116, R12 ;  /* 0x0000000c00747213 */ /* 0x000fe20000000000 */
[----:B------:R-:W-:Y:S01]  /*5c60*/  @!P6 IMAD.IADD R58, R58, 0x1, -R6 ;  /* 0x000000013a3ae824 */ /* 0x000fe200078e0a06 */
[----:B------:R-:W-:Y:S01]  /*5c70*/  ISETP.GT.U32.AND P2, PT, R6, R120, PT ;  /* 0x000000780600720c */ /* 0x000fe20003f44070 */
[----:B------:R-:W-:-:S03]  /*5c80*/  IMAD.HI.U32 R10, R7, R64, RZ ;  /* 0x00000040070a7227 */ /* 0x000fc600078e00ff */
[C---:B------:R-:W-:Y:S01]  /*5c90*/  ISETP.GT.U32.AND P6, PT, R6.reuse, R58, PT ;  /* 0x0000003a0600720c */ /* 0x040fe20003fc4070 */
[----:B------:R-:W-:Y:S02]  /*5ca0*/  IMAD R118, R6, R11, R118 ;  /* 0x0000000b06767224 */ /* 0x000fe400078e0276 */
[----:B------:R-:W-:-:S04]  /*5cb0*/  IMAD.HI.U32 R11, R7, R116, RZ ;  /* 0x00000074070b7227 */ /* 0x000fc800078e00ff */
[----:B------:R-:W-:Y:S02]  /*5cc0*/  IMAD.MOV R13, RZ, RZ, -R10 ;  /* 0x000000ffff0d7224 */ /* 0x000fe400078e0a0a */
[----:B------:R-:W-:Y:S02]  /*5cd0*/  IMAD.MOV R11, RZ, RZ, -R11 ;  /* 0x000000ffff0b7224 */ /* 0x000fe400078e0a0b */
[C---:B------:R-:W-:Y:S02]  /*5ce0*/  IMAD R64, R6.reuse, R13, R64 ;  /* 0x0000000d06407224 */ /* 0x040fe400078e0240 */
[----:B------:R-:W-:Y:S02]  /*5cf0*/  IMAD R116, R6, R11, R116 ;  /* 0x0000000b06747224 */ /* 0x000fe400078e0274 */
[--C-:B------:R-:W-:Y:S01]  /*5d00*/  @!P2 IMAD.IADD R120, R120, 0x1, -R6.reuse ;  /* 0x000000017878a824 */ /* 0x100fe200078e0a06 */
[----:B------:R-:W-:Y:S01]  /*5d10*/  ISETP.GT.U32.AND P2, PT, R6, R64, PT ;  /* 0x000000400600720c */ /* 0x000fe20003f44070 */
[----:B------:R-:W-:Y:S01]  /*5d20*/  @!P6 IMAD.IADD R58, R58, 0x1, -R6 ;  /* 0x000000013a3ae824 */ /* 0x000fe200078e0a06 */
[----:B------:R-:W-:Y:S01]  /*5d30*/  ISETP.GT.U32.AND P6, PT, R6, R116, PT ;  /* 0x000000740600720c */ /* 0x000fe20003fc4070 */
[----:B------:R-:W-:-:S04]  /*5d40*/  IMAD.HI.U32 R11, R7, R114, RZ ;  /* 0x00000072070b7227 */ /* 0x000fc800078e00ff */
[----:B------:R-:W-:Y:S01]  /*5d50*/  @!P4 IMAD.MOV R56, RZ, RZ, -R56 ;  /* 0x000000ffff38c224 */ /* 0x000fe200078e0a38 */
[----:B------:R-:W-:Y:S01]  /*5d60*/  ISETP.GE.AND P4, PT, R12, RZ, PT ;  /* 0x000000ff0c00720c */ /* 0x000fe20003f86270 */
[----:B------:R-:W-:-:S04]  /*5d70*/  IMAD.HI.U32 R12, R7, R66, RZ ;  /* 0x00000042070c7227 */ /* 0x000fc800078e00ff */
[--C-:B------:R-:W-:Y:S02]  /*5d80*/  @!P2 IMAD.IADD R64, R64, 0x1, -R6.reuse ;  /* 0x000000014040a824 */ /* 0x100fe400078e0a06 */
[--C-:B------:R-:W-:Y:S02]  /*5d90*/  @!P6 IMAD.IADD R116, R116, 0x1, -R6.reuse ;  /* 0x000000017474e824 */ /* 0x100fe400078e0a06 */
[----:B------:R-:W-:Y:S01]  /*5da0*/  IMAD.MOV R11, RZ, RZ, -R11 ;  /* 0x000000ffff0b7224 */ /* 0x000fe200078e0a0b */
[----:B------:R-:W-:Y:S01]  /*5db0*/  ISETP.GT.U32.AND P6, PT, R6, R64, PT ;  /* 0x000000400600720c */ /* 0x000fe20003fc4070 */
[----:B------:R-:W-:Y:S01]  /*5dc0*/  @!P5 IMAD.IADD R60, R60, 0x1, -R6 ;  /* 0x000000013c3cd824 */ /* 0x000fe200078e0a06 */
[----:B------:R-:W-:Y:S01]  /*5dd0*/  ISETP.GT.U32.AND P5, PT, R6, R118, PT ;  /* 0x000000760600720c */ /* 0x000fe20003fa4070 */
[----:B------:R-:W-:Y:S01]  /*5de0*/  IMAD.MOV R15, RZ, RZ, -R12 ;  /* 0x000000ffff0f7224 */ /* 0x000fe200078e0a0c */
[----:B------:R-:W-:Y:S01]  /*5df0*/  LOP3.LUT R12, R8, 0xc6, RZ, 0xfc, !PT ;  /* 0x000000c6080c7812 */ /* 0x000fe200078efcff */
[----:B------:R-:W-:-:S02]  /*5e00*/  IMAD R114, R6, R11, R114 ;  /* 0x0000000b06727224 */ /* 0x000fc400078e0272 */
[C---:B------:R-:W-:Y:S01]  /*5e10*/  IMAD R66, R6.reuse, R15, R66 ;  /* 0x0000000f06427224 */ /* 0x040fe200078e0242 */
[----:B------:R-:W-:Y:S01]  /*5e20*/  IABS R112, R12 ;  /* 0x0000000c00707213 */ /* 0x000fe20000000000 */
[----:B------:R-:W-:Y:S01]  /*5e30*/  @!P1 IMAD.MOV R58, RZ, RZ, -R58 ;  /* 0x000000ffff3a9224 */ /* 0x000fe200078e0a3a */
[C---:B------:R-:W-:Y:S01]  /*5e40*/  ISETP.GT.U32.AND P1, PT, R6.reuse, R114, PT ;  /* 0x000000720600720c */ /* 0x040fe20003f24070 */
[----:B------:R-:W-:Y:S01]  /*5e50*/  @!P3 IMAD.MOV R60, RZ, RZ, -R60 ;  /* 0x000000ffff3cb224 */ /* 0x000fe200078e0a3c */
[----:B------:R-:W-:Y:S01]  /*5e60*/  ISETP.GT.U32.AND P3, PT, R6, R116, PT ;  /* 0x000000740600720c */ /* 0x000fe20003f64070 */
[--C-:B------:R-:W-:Y:S01]  /*5e70*/  @!P6 IMAD.IADD R64, R64, 0x1, -R6.reuse ;  /* 0x000000014040e824 */ /* 0x100fe200078e0a06 */
[----:B------:R-:W-:Y:S01]  /*5e80*/  ISETP.GT.U32.AND P6, PT, R6, R66, PT ;  /* 0x000000420600720c */ /* 0x000fe20003fc4070 */
[----:B------:R-:W-:Y:S01]  /*5e90*/  @!P5 IMAD.IADD R118, R118, 0x1, -R6 ;  /* 0x000000017676d824 */ /* 0x000fe200078e0a06 */
[----:B------:R-:W-:Y:S01]  /*5ea0*/  ISETP.GE.AND P5, PT, R14, RZ, PT ;  /* 0x000000ff0e00720c */ /* 0x000fe20003fa6270 */
[----:B------:R-:W-:Y:S01]  /*5eb0*/  IMAD.HI.U32 R10, R7, R62, RZ ;  /* 0x0000003e070a7227 */ /* 0x000fe200078e00ff */
[----:B------:R-:W-:-:S02]  /*5ec0*/  LOP3.LUT R14, R8, 0xc4, RZ, 0xfc, !PT ;  /* 0x000000c4080e7812 */ /* 0x000fc400078efcff */
[----:B------:R-:W-:Y:S01]  /*5ed0*/  ISETP.GT.U32.AND P2, PT, R6, R118, PT ;  /* 0x000000760600720c */ /* 0x000fe20003f44070 */
[----:B------:R-:W-:Y:S01]  /*5ee0*/  IMAD.MOV R13, RZ, RZ, -R10 ;  /* 0x000000ffff0d7224 */ /* 0x000fe200078e0a0a */
[----:B------:R-:W-:Y:S01]  /*5ef0*/  IABS R68, R14 ;  /* 0x0000000e00447213 */ /* 0x000fe20000000000 */
[--C-:B------:R-:W-:Y:S01]  /*5f00*/  @!P1 IMAD.IADD R114, R114, 0x1, -R6.reuse ;  /* 0x0000000172729824 */ /* 0x100fe200078e0a06 */
[----:B------:R-:W-:Y:S01]  /*5f10*/  LOP3.LUT R15, R8, 0xc0, RZ, 0xfc, !PT ;  /* 0x000000c0080f7812 */ /* 0x000fe200078efcff */
[----:B------:R-:W-:Y:S01]  /*5f20*/  IMAD.HI.U32 R10, R7, R112, RZ ;  /* 0x00000070070a7227 */ /* 0x000fe200078e00ff */
[----:B------:R-:W-:Y:S02]  /*5f30*/  ISETP.GE.AND P1, PT, R19, RZ, PT ;  /* 0x000000ff1300720c */ /* 0x000fe40003f26270 */
[----:B------:R-:W-:Y:S01]  /*5f40*/  IABS R70, R15 ;  /* 0x0000000f00467213 */ /* 0x000fe20000000000 */
[----:B------:R-:W-:Y:S01]  /*5f50*/  @!P6 IMAD.IADD R66, R66, 0x1, -R6 ;  /* 0x000000014242e824 */ /* 0x000fe200078e0a06 */
[----:B------:R-:W-:Y:S01]  /*5f60*/  ISETP.GT.U32.AND P6, PT, R6, R114, PT ;  /* 0x000000720600720c */ /* 0x000fe20003fc4070 */
[----:B------:R-:W-:Y:S01]  /*5f70*/  IMAD.HI.U32 R11, R7, R68, RZ ;  /* 0x00000044070b7227 */ /* 0x000fe200078e00ff */
[----:B------:R-:W-:-:S03]  /*5f80*/  LOP3.LUT R19, R8, 0x2a, RZ, 0xfc, !PT ;  /* 0x0000002a08137812 */ /* 0x000fc600078efcff */
[----:B------:R-:W-:Y:S01]  /*5f90*/  IMAD.MOV R11, RZ, RZ, -R11 ;  /* 0x000000ffff0b7224 */ /* 0x000fe200078e0a0b */
[----:B------:R-:W-:Y:S01]  /*5fa0*/  IABS R30, R19 ;  /* 0x00000013001e7213 */ /* 0x000fe20000000000 */
[C---:B------:R-:W-:Y:S02]  /*5fb0*/  IMAD R62, R6.reuse, R13, R62 ;  /* 0x0000000d063e7224 */ /* 0x040fe400078e023e */
[----:B------:R-:W-:Y:S02]  /*5fc0*/  IMAD R68, R6, R11, R68 ;  /* 0x0000000b06447224 */ /* 0x000fe400078e0244 */
[----:B------:R-:W-:Y:S02]  /*5fd0*/  IMAD.MOV R13, RZ, RZ, -R10 ;  /* 0x000000ffff0d7224 */ /* 0x000fe400078e0a0a */
[----:B------:R-:W-:Y:S01]  /*5fe0*/  @!P6 IMAD.IADD R114, R114, 0x1, -R6 ;  /* 0x000000017272e824 */ /* 0x000fe200078e0a06 */
[C---:B------:R-:W-:Y:S01]  /*5ff0*/  ISETP.GT.U32.AND P6, PT, R6.reuse, R68, PT ;  /* 0x000000440600720c */ /* 0x040fe20003fc4070 */
[----:B------:R-:W-:Y:S01]  /*6000*/  @!P0 IMAD.MOV R120, RZ, RZ, -R120 ;  /* 0x000000ffff788224 */ /* 0x000fe200078e0a78 */
[----:B------:R-:W-:Y:S01]  /*6010*/  ISETP.GT.U32.AND P0, PT, R6, R62, PT ;  /* 0x0000003e0600720c */ /* 0x000fe20003f04070 */
[----:B------:R-:W-:Y:S01]  /*6020*/  @!P3 IMAD.IADD R116, R116, 0x1, -R6 ;  /* 0x000000017474b824 */ /* 0x000fe200078e0a06 */
[----:B------:R-:W-:Y:S01]  /*6030*/  ISETP.GE.AND P3, PT, R17, RZ, PT ;  /* 0x000000ff1100720c */ /* 0x000fe20003f66270 */
[----:B------:R-:W-:Y:S01]  /*6040*/  IMAD R112, R6, R13, R112 ;  /* 0x0000000d06707224 */ /* 0x000fe200078e0270 */
[C---:B------:R-:W-:Y:S01]  /*6050*/  LOP3.LUT R13, R8.reuse, 0xc2, RZ, 0xfc, !PT ;  /* 0x000000c2080d7812 */ /* 0x040fe200078efcff */
[----:B------:R-:W-:Y:S01]  /*6060*/  @!P4 IMAD.MOV R116, RZ, RZ, -R116 ;  /* 0x000000ffff74c224 */ /* 0x000fe200078e0a74 */
[----:B------:R-:W-:Y:S01]  /*6070*/  LOP3.LUT R17, R8, 0xb0, RZ, 0xfc, !PT ;  /* 0x000000b008117812 */ /* 0x000fe200078efcff */
[----:B------:R-:W-:Y:S01]  /*6080*/  @!P2 IMAD.IADD R118, R118, 0x1, -R6 ;  /* 0x000000017676a824 */ /* 0x000fe200078e0a06 */
[----:B------:R-:W-:-:S02]  /*6090*/  IABS R110, R13 ;  /* 0x0000000d006e7213 */ /* 0x000fc40000000000 */
[----:B------:R-:W-:Y:S01]  /*60a0*/  ISETP.GT.U32.AND P4, PT, R6, R112, PT ;  /* 0x000000700600720c */ /* 0x000fe20003f84070 */
[--C-:B------:R-:W-:Y:S01]  /*60b0*/  @!P6 IMAD.IADD R68, R68, 0x1, -R6.reuse ;  /* 0x000000014444e824 */ /* 0x100fe200078e0a06 */
[----:B------:R-:W-:Y:S01]  /*60c0*/  ISETP.GE.AND P2, PT, R16, RZ, PT ;  /* 0x000000ff1000720c */ /* 0x000fe20003f46270 */
[C---:B------:R-:W-:Y:S01]  /*60d0*/  IMAD.HI.U32 R10, R7.reuse, R110, RZ ;  /* 0x0000006e070a7227 */ /* 0x040fe200078e00ff */
[----:B------:R-:W-:Y:S02]  /*60e0*/  LOP3.LUT R16, R8, 0xb2, RZ, 0xfc, !PT ;  /* 0x000000b208107812 */ /* 0x000fe400078efcff */
[----:B------:R-:W-:Y:S01]  /*60f0*/  ISETP.GT.U32.AND P6, PT, R6, R68, PT ;  /* 0x000000440600720c */ /* 0x000fe20003fc4070 */
[----:B------:R-:W-:Y:S01]  /*6100*/  @!P0 IMAD.IADD R62, R62, 0x1, -R6 ;  /* 0x000000013e3e8824 */ /* 0x000fe200078e0a06 */
[----:B------:R-:W-:Y:S01]  /*6110*/  ISETP.GE.AND P0, PT, R18, RZ, PT ;  /* 0x000000ff1200720c */ /* 0x000fe20003f06270 */
[----:B------:R-:W-:Y:S01]  /*6120*/  IMAD.MOV R11, RZ, RZ, -R10 ;  /* 0x000000ffff0b7224 */ /* 0x000fe200078e0a0a */
[----:B------:R-:W-:Y:S01]  /*6130*/  IABS R78, R16 ;  /* 0x00000010004e7213 */ /* 0x000fe20000000000 */
[----:B------:R-:W-:Y:S01]  /*6140*/  IMAD.HI.U32 R10, R7, R70, RZ ;  /* 0x00000046070a7227 */ /* 0x000fe200078e00ff */
[----:B------:R-:W-:-:S02]  /*6150*/  IABS R100, R17 ;  /* 0x0000001100647213 */ /* 0x000fc40000000000 */
[----:B------:R-:W-:Y:S01]  /*6160*/  LOP3.LUT R18, R8, 0x2c, RZ, 0xfc, !PT ;  /* 0x0000002c08127812 */ /* 0x000fe200078efcff */
[----:B------:R-:W-:Y:S01]  /*6170*/  @!P5 IMAD.MOV R118, RZ, RZ, -R118 ;  /* 0x000000ffff76d224 */ /* 0x000fe200078e0a76 */
[----:B------:R-:W-:Y:S01]  /*6180*/  ISETP.GT.U32.AND P5, PT, R6, R62, PT ;  /* 0x0000003e0600720c */ /* 0x000fe20003fa4070 */
[----:B------:R-:W-:Y:S01]  /*6190*/  @!P4 IMAD.IADD R112, R112, 0x1, -R6 ;  /* 0x000000017070c824 */ /* 0x000fe200078e0a06 */
[----:B------:R-:W-:Y:S01]  /*61a0*/  IABS R32, R18 ;  /* 0x0000001200207213 */ /* 0x000fe20000000000 */
[C---:B------:R-:W-:Y:S02]  /*61b0*/  IMAD R110, R6.reuse, R11, R110 ;  /* 0x0000000b066e7224 */ /* 0x040fe400078e026e */
[----:B------:R-:W-:Y:S01]  /*61c0*/  IMAD.MOV R11, RZ, RZ, -R10 ;  /* 0x000000ffff0b7224 */ /* 0x000fe200078e0a0a */
[----:B------:R-:W-:Y:S01]  /*61d0*/  ISETP.GT.U32.AND P4, PT, R6, R112, PT ;  /* 0x000000700600720c */ /* 0x000fe20003f84070 */
[----:B------:R-:W-:Y:S02]  /*61e0*/  @!P6 IMAD.IADD R68, R68, 0x1, -R6 ;  /* 0x000000014444e824 */ /* 0x000fe400078e0a06 */
[----:B------:R-:W-:-:S02]  /*61f0*/  IMAD R70, R6, R11, R70 ;  /* 0x0000000b06467224 */ /* 0x000fc400078e0246 */
[----:B------:R-:W-:Y:S01]  /*6200*/  @!P2 IMAD.MOV R64, RZ, RZ, -R64 ;  /* 0x000000ffff40a224 */ /* 0x000fe200078e0a40 */
[----:B------:R-:W-:Y:S01]  /*6210*/  ISETP.GT.U32.AND P2, PT, R6, R66, PT ;  /* 0x000000420600720c */ /* 0x000fe20003f44070 */
[----:B------:R-:W-:Y:S01]  /*6220*/  @!P5 IMAD.IADD R62, R62, 0x1, -R6 ;  /* 0x000000013e3ed824 */ /* 0x000fe200078e0a06 */
[----:B------:R-:W-:Y:S01]  /*6230*/  ISETP.GT.U32.AND P6, PT, R6, R70, PT ;  /* 0x000000460600720c */ /* 0x000fe20003fc4070 */
[----:B------:R-:W-:Y:S01]  /*6240*/  VIADD R10, R9, 0xbe ;  /* 0x000000be090a7836 */ /* 0x000fe20000000000 */
[----:B------:R-:W-:Y:S01]  /*6250*/  ISETP.GE.AND P5, PT, R12, RZ, PT ;  /* 0x000000ff0c00720c */ /* 0x000fe20003fa6270 */
[----:B------:R-:W-:Y:S01]  /*6260*/  @!P0 IMAD.MOV R114, RZ, RZ, -R114 ;  /* 0x000000ffff728224 */ /* 0x000fe200078e0a72 */
[----:B------:R-:W-:Y:S01]  /*6270*/  ISETP.GT.U32.AND P0, PT, R6, R110, PT ;  /* 0x0000006e0600720c */ /* 0x000fe20003f04070 */
[----:B------:R-:W-:Y:S01]  /*6280*/  @!P4 IMAD.IADD R112, R112, 0x1, -R6 ;  /* 0x000000017070c824 */ /* 0x000fe200078e0a06 */
[----:B------:R-:W-:Y:S01]  /*6290*/  ISETP.GE.AND P4, PT, R10, RZ, PT ;  /* 0x000000ff0a00720c */ /* 0x000fe20003f86270 */
[----:B------:R-:W-:Y:S01]  /*62a0*/  @!P3 IMAD.MOV R62, RZ, RZ, -R62 ;  /* 0x000000ffff3eb224 */ /* 0x000fe200078e0a3e */
[----:B------:R-:W-:-:S02]  /*62b0*/  IABS R108, R10 ;  /* 0x0000000a006c7213 */ /* 0x000fc40000000000 */
[----:B------:R-:W-:Y:S01]  /*62c0*/  LOP3.LUT R10, R8, 0xbc, RZ, 0xfc, !PT ;  /* 0x000000bc080a7812 */ /* 0x000fe200078efcff */
[--C-:B------:R-:W-:Y:S01]  /*62d0*/  @!P2 IMAD.IADD R66, R66, 0x1, -R6.reuse ;  /* 0x000000014242a824 */ /* 0x100fe200078e0a06 */
[----:B------:R-:W-:Y:S01]  /*62e0*/  ISETP.GE.AND P2, PT, R14, RZ, PT ;  /* 0x000000ff0e00720c */ /* 0x000fe20003f46270 */
[----:B------:R-:W-:Y:S01]  /*62f0*/  @!P6 IMAD.IADD R70, R70, 0x1, -R6 ;  /* 0x000000014646e824 */ /* 0x000fe200078e0a06 */
[----:B------:R-:W-:Y:S01]  /*6300*/  IABS R72, R10 ;  /* 0x0000000a00487213 */ /* 0x000fe20000000000 */
[----:B------:R-:W-:Y:S01]  /*6310*/  @!P5 IMAD.MOV R112, RZ, RZ, -R112 ;  /* 0x000000ffff70d224 */ /* 0x000fe200078e0a70 */
[----:B------:R-:W-:Y:S01]  /*6320*/  LOP3.LUT R12, R8, 0xba, RZ, 0xfc, !PT ;  /* 0x000000ba080c7812 */ /* 0x000fe200078efcff */
[----:B------:R-:W-:Y:S01]  /*6330*/  @!P1 IMAD.MOV R66, RZ, RZ, -R66 ;  /* 0x000000ffff429224 */ /* 0x000fe200078e0a42 */
[----:B------:R-:W-:Y:S01]  /*6340*/  ISETP.GT.U32.AND P5, PT, R6, R70, PT ;  /* 0x000000460600720c */ /* 0x000fe20003fa4070 */
[----:B------:R-:W-:Y:S01]  /*6350*/  IMAD.HI.U32 R11, R7, R72, RZ ;  /* 0x00000048070b7227 */ /* 0x000fe200078e00ff */
[----:B------:R-:W-:-:S02]  /*6360*/  ISETP.GE.AND P1, PT, R15, RZ, PT ;  /* 0x000000ff0f00720c */ /* 0x000fc40003f26270 */
[----:B------:R-:W-:Y:S01]  /*6370*/  LOP3.LUT R14, R8, 0xb8, RZ, 0xfc, !PT ;  /* 0x000000b8080e7812 */ /* 0x000fe200078efcff */
[----:B------:R-:W-:Y:S01]  /*6380*/  @!P0 IMAD.IADD R110, R110, 0x1, -R6 ;  /* 0x000000016e6e8824 */ /* 0x000fe200078e0a06 */
[----:B------:R-:W-:Y:S01]  /*6390*/  ISETP.GE.AND P0, PT, R10, RZ, PT ;  /* 0x000000ff0a00720c */ /* 0x000fe20003f06270 */
[----:B------:R-:W-:Y:S01]  /*63a0*/  IMAD.MOV R15, RZ, RZ, -R11 ;  /* 0x000000ffff0f7224 */ /* 0x000fe200078e0a0b */
[----:B------:R-:W-:Y:S01]  /*63b0*/  IABS R106, R12 ;  /* 0x0000000c006a7213 */ /* 0x000fe20000000000 */
[----:B------:R-:W-:Y:S01]  /*63c0*/  IMAD.HI.U32 R10, R7, R108, RZ ;  /* 0x0000006c070a7227 */ /* 0x000fe200078e00ff */
[C---:B------:R-:W-:Y:S02]  /*63d0*/  ISETP.GT.U32.AND P6, PT, R6.reuse, R110, PT ;  /* 0x0000006e0600720c */ /* 0x040fe40003fc4070 */
[----:B------:R-:W-:Y:S01]  /*63e0*/  IABS R74, R14 ;  /* 0x0000000e004a7213 */ /* 0x000fe20000000000 */
[----:B------:R-:W-:Y:S01]  /*63f0*/  IMAD R72, R6, R15, R72 ;  /* 0x0000000f06487224 */ /* 0x000fe200078e0248 */
[----:B------:R-:W-:Y:S01]  /*6400*/  ISETP.GE.AND P3, PT, R13, RZ, PT ;  /* 0x000000ff0d00720c */ /* 0x000fe20003f66270 */
[----:B------:R-:W-:Y:S01]  /*6410*/  @!P5 IMAD.IADD R70, R70, 0x1, -R6 ;  /* 0x000000014646d824 */ /* 0x000fe200078e0a06 */
[----:B------:R-:W-:Y:S01]  /*6420*/  LOP3.LUT R15, R8, 0xb4, RZ, 0xfc, !PT ;  /* 0x000000b4080f7812 */ /* 0x000fe200078efcff */
[----:B------:R-:W-:Y:S01]  /*6430*/  IMAD.MOV R13, RZ, RZ, -R10 ;  /* 0x000000ffff0d7224 */ /* 0x000fe200078e0a0a */
[----:B------:R-:W-:Y:S01]  /*6440*/  ISETP.GT.U32.AND P5, PT, R6, R72, PT ;  /* 0x000000480600720c */ /* 0x000fe20003fa4070 */
[----:B------:R-:W-:Y:S01]  /*6450*/  IMAD.HI.U32 R10, R7, R106, RZ ;  /* 0x0000006a070a7227 */ /* 0x000fe200078e00ff */
[----:B------:R-:W-:-:S03]  /*6460*/  IABS R102, R15 ;  /* 0x0000000f00667213 */ /* 0x000fc60000000000 */
[----:B------:R-:W-:Y:S01]  /*6470*/  @!P6 IMAD.IADD R110, R110, 0x1, -R6 ;  /* 0x000000016e6ee824 */ /* 0x000fe200078e0a06 */
[----:B------:R-:W-:Y:S01]  /*6480*/  ISETP.GE.AND P6, PT, R12, RZ, PT ;  /* 0x000000ff0c00720c */ /* 0x000fe20003fc6270 */
[----:B------:R-:W-:Y:S01]  /*6490*/  IMAD.HI.U32 R11, R7, R74, RZ ;  /* 0x0000004a070b7227 */ /* 0x000fe200078e00ff */
[----:B------:R-:W-:-:S03]  /*64a0*/  LOP3.LUT R12, R8, 0xb6, RZ, 0xfc, !PT ;  /* 0x000000b6080c7812 */ /* 0x000fc600078efcff */
[----:B------:R-:W-:Y:S01]  /*64b0*/  IMAD R108, R6, R13, R108 ;  /* 0x0000000d066c7224 */ /* 0x000fe200078e026c */
[----:B------:R-:W-:Y:S01]  /*64c0*/  IABS R76, R12 ;  /* 0x0000000c004c7213 */ /* 0x000fe20000000000 */
[----:B------:R-:W-:Y:S02]  /*64d0*/  @!P5 IMAD.IADD R72, R72, 0x1, -R6 ;  /* 0x000000014848d824 */ /* 0x000fe400078e0a06 */
[----:B------:R-:W-:Y:S02]  /*64e0*/  IMAD.MOV R13, RZ, RZ, -R10 ;  /* 0x000000ffff0d7224 */ /* 0x000fe400078e0a0a */
[----:B------:R-:W-:Y:S01]  /*64f0*/  IMAD.MOV R11, RZ, RZ, -R11 ;  /* 0x000000ffff0b7224 */ /* 0x000fe200078e0a0b */
[----:B------:R-:W-:Y:S01]  /*6500*/  ISETP.GT.U32.AND P5, PT, R6, R72, PT ;  /* 0x000000480600720c */ /* 0x000fe20003fa4070 */
[----:B------:R-:W-:-:S04]  /*6510*/  IMAD.HI.U32 R10, R7, R76, RZ ;  /* 0x0000004c070a7227 */ /* 0x000fc800078e00ff */
[C---:B------:R-:W-:Y:S02]  /*6520*/  IMAD R106, R6.reuse, R13, R106 ;  /* 0x0000000d066a7224 */ /* 0x040fe400078e026a */
[C---:B------:R-:W-:Y:S02]  /*6530*/  IMAD R74, R6.reuse, R11, R74 ;  /* 0x0000000b064a7224 */ /* 0x040fe400078e024a */
[----:B------:R-:W-:Y:S02]  /*6540*/  IMAD.MOV R13, RZ, RZ, -R10 ;  /* 0x000000ffff0d7224 */ /* 0x000fe400078e0a0a */
[----:B------:R-:W-:Y:S01]  /*6550*/  @!P1 IMAD.MOV R70, RZ, RZ, -R70 ;  /* 0x000000ffff469224 */ /* 0x000fe200078e0a46 */
[C---:B------:R-:W-:Y:S01]  /*6560*/  ISETP.GT.U32.AND P1, PT, R6.reuse, R74, PT ;  /* 0x0000004a0600720c */ /* 0x040fe20003f24070 */
[----:B------:R-:W-:Y:S02]  /*6570*/  IMAD R76, R6, R13, R76 ;  /* 0x0000000d064c7224 */ /* 0x000fe400078e024c */
[----:B------:R-:W-:-:S02]  /*6580*/  @!P5 IMAD.IADD R72, R72, 0x1, -R6 ;  /* 0x000000014848d824 */ /* 0x000fc400078e0a06 */
[----:B------:R-:W-:Y:S01]  /*6590*/  @!P3 IMAD.MOV R110, RZ, RZ, -R110 ;  /* 0x000000ffff6eb224 */ /* 0x000fe200078e0a6e */
[C---:B------:R-:W-:Y:S01]  /*65a0*/  ISETP.GT.U32.AND P5, PT, R6.reuse, R76, PT ;  /* 0x0000004c0600720c */ /* 0x040fe20003fa4070 */
[----:B------:R-:W-:Y:S01]  /*65b0*/  @!P2 IMAD.MOV R68, RZ, RZ, -R68 ;  /* 0x000000ffff44a224 */ /* 0x000fe200078e0a44 */
[C---:B------:R-:W-:Y:S01]  /*65c0*/  ISETP.GT.U32.AND P3, PT, R6.reuse, R106, PT ;  /* 0x0000006a0600720c */ /* 0x040fe20003f64070 */
[----:B------:R-:W-:Y:S01]  /*65d0*/  IMAD.HI.U32 R11, R7, R102, RZ ;  /* 0x00000066070b7227 */ /* 0x000fe200078e00ff */
[----:B------:R-:W-:-:S03]  /*65e0*/  ISETP.GT.U32.AND P2, PT, R6, R108, PT ;  /* 0x0000006c0600720c */ /* 0x000fc60003f44070 */
[----:B------:R-:W-:Y:S02]  /*65f0*/  IMAD.MOV R11, RZ, RZ, -R11 ;  /* 0x000000ffff0b7224 */ /* 0x000fe400078e0a0b */
[----:B------:R-:W-:Y:S02]  /*6600*/  @!P1 IMAD.IADD R74, R74, 0x1, -R6 ;  /* 0x000000014a4a9824 */ /* 0x000fe400078e0a06 */
[----:B------:R-:W-:-:S04]  /*6610*/  IMAD.HI.U32 R10, R7, R78, RZ ;  /* 0x0000004e070a7227 */ /* 0x000fc800078e00ff */
[----:B------:R-:W-:Y:S02]  /*6620*/  IMAD R102, R6, R11, R102 ;  /* 0x0000000b06667224 */ /* 0x000fe400078e0266 */
[----:B------:R-:W-:Y:S02]  /*6630*/  VIADD R11, R9, 0xae ;  /* 0x000000ae090b7836 */ /* 0x000fe40000000000 */
[--C-:B------:R-:W-:Y:S01]  /*6640*/  @!P5 IMAD.IADD R76, R76, 0x1, -R6.reuse ;  /* 0x000000014c4cd824 */ /* 0x100fe200078e0a06 */
[----:B------:R-:W-:Y:S01]  /*6650*/  ISETP.GT.U32.AND P5, PT, R6, R74, PT ;  /* 0x0000004a0600720c */ /* 0x000fe20003fa4070 */
[----:B------:R-:W-:Y:S01]  /*6660*/  @!P3 IMAD.IADD R106, R106, 0x1, -R6 ;  /* 0x000000016a6ab824 */ /* 0x000fe200078e0a06 */
[----:B------:R-:W-:Y:S01]  /*6670*/  ISETP.GE.AND P1, PT, R11, RZ, PT ;  /* 0x000000ff0b00720c */ /* 0x000fe20003f26270 */
[----:B------:R-:W-:Y:S01]  /*6680*/  IMAD.MOV R13, RZ, RZ, -R10 ;  /* 0x000000ffff0d7224 */ /* 0x000fe200078e0a0a */
[----:B------:R-:W-:Y:S01]  /*6690*/  IABS R82, R11 ;  /* 0x0000000b00527213 */ /* 0x000fe20000000000 */
[----:B------:R-:W-:Y:S01]  /*66a0*/  @!P2 IMAD.IADD R108, R108, 0x1, -R6 ;  /* 0x000000016c6ca824 */ /* 0x000fe200078e0a06 */
[----:B------:R-:W-:Y:S01]  /*66b0*/  ISETP.GT.U32.AND P3, PT, R6, R106, PT ;  /* 0x0000006a0600720c */ /* 0x000fe20003f64070 */
[----:B------:R-:W-:-:S03]  /*66c0*/  IMAD.HI.U32 R10, R7, R100, RZ ;  /* 0x00000064070a7227 */ /* 0x000fc600078e00ff */
[----:B------:R-:W-:Y:S01]  /*66d0*/  ISETP.GT.U32.AND P2, PT, R6, R108, PT ;  /* 0x0000006c0600720c */ /* 0x000fe20003f44070 */
[----:B------:R-:W-:Y:S02]  /*66e0*/  IMAD.MOV R11, RZ, RZ, -R10 ;  /* 0x000000ffff0b7224 */ /* 0x000fe400078e0a0a */
[----:B------:R-:W-:Y:S02]  /*66f0*/  @!P5 IMAD.IADD R74, R74, 0x1, -R6 ;  /* 0x000000014a4ad824 */ /* 0x000fe400078e0a06 */
[C---:B------:R-:W-:Y:S02]  /*6700*/  IMAD R100, R6.reuse, R11, R100 ;  /* 0x0000000b06647224 */ /* 0x040fe400078e0264 */
[----:B------:R-:W-:Y:S01]  /*6710*/  IMAD R78, R6, R13, R78 ;  /* 0x0000000d064e7224 */ /* 0x000fe200078e024e */
[----:B------:R-:W-:Y:S01]  /*6720*/  LOP3.LUT R13, R8, 0xaa, RZ, 0xfc, !PT ;  /* 0x000000aa080d7812 */ /* 0x000fe200078efcff */
[----:B------:R-:W-:Y:S01]  /*6730*/  @!P3 IMAD.IADD R106, R106, 0x1, -R6 ;  /* 0x000000016a6ab824 */ /* 0x000fe200078e0a06 */
[C---:B------:R-:W-:Y:S01]  /*6740*/  ISETP.GT.U32.AND P5, PT, R6.reuse, R100, PT ;  /* 0x000000640600720c */ /* 0x040fe20003fa4070 */
[----:B------:R-:W-:Y:S01]  /*6750*/  @!P0 IMAD.MOV R72, RZ, RZ, -R72 ;  /* 0x000000ffff488224 */ /* 0x000fe200078e0a48 */
[----:B------:R-:W-:Y:S01]  /*6760*/  ISETP.GT.U32.AND P0, PT, R6, R78, PT ;  /* 0x0000004e0600720c */ /* 0x000fe20003f04070 */
[----:B------:R-:W-:Y:S01]  /*6770*/  @!P2 IMAD.IADD R108, R108, 0x1, -R6 ;  /* 0x000000016c6ca824 */ /* 0x000fe200078e0a06 */
[----:B------:R-:W-:Y:S01]  /*6780*/  ISETP.GE.AND P2, PT, R14, RZ, PT ;  /* 0x000000ff0e00720c */ /* 0x000fe20003f46270 */
[----:B------:R-:W-:Y:S01]  /*6790*/  @!P6 IMAD.MOV R106, RZ, RZ, -R106 ;  /* 0x000000ffff6ae224 */ /* 0x000fe200078e0a6a */
[----:B------:R-:W-:Y:S01]  /*67a0*/  ISETP.GE.AND P6, PT, R12, RZ, PT ;  /* 0x000000ff0c00720c */ /* 0x000fe20003fc6270 */
[----:B------:R-:W-:Y:S01]  /*67b0*/  @!P4 IMAD.MOV R108, RZ, RZ, -R108 ;  /* 0x000000ffff6cc224 */ /* 0x000fe200078e0a6c */
[----:B------:R-:W-:Y:S01]  /*67c0*/  ISETP.GT.U32.AND P4, PT, R6, R76, PT ;  /* 0x0000004c0600720c */ /* 0x000fe20003f84070 */
[----:B------:R-:W-:Y:S01]  /*67d0*/  IMAD.HI.U32 R10, R7, R82, RZ ;  /* 0x00000052070a7227 */ /* 0x000fe200078e00ff */
[----:B------:R-:W-:-:S02]  /*67e0*/  LOP3.LUT R12, R8, 0xac, RZ, 0xfc, !PT ;  /* 0x000000ac080c7812 */ /* 0x000fc400078efcff */
[----:B------:R-:W-:Y:S01]  /*67f0*/  ISETP.GT.U32.AND P3, PT, R6, R102, PT ;  /* 0x000000660600720c */ /* 0x000fe20003f64070 */
[----:B------:R-:W-:Y:S01]  /*6800*/  @!P5 IMAD.IADD R100, R100, 0x1, -R6 ;  /* 0x000000016464d824 */ /* 0x000fe200078e0a06 */
[----:B------:R-:W-:Y:S01]  /*6810*/  IABS R98, R12 ;  /* 0x0000000c00627213 */ /* 0x000fe20000000000 */
[----:B------:R-:W-:Y:S01]  /*6820*/  IMAD.MOV R11, RZ, RZ, -R10 ;  /* 0x000000ffff0b7224 */ /* 0x000fe200078e0a0a */
[----:B------:R-:W-:Y:S01]  /*6830*/  IABS R80, R13 ;  /* 0x0000000d00507213 */ /* 0x000fe20000000000 */
[----:B------:R-:W-:Y:S01]  /*6840*/  @!P0 IMAD.IADD R78, R78, 0x1, -R6 ;  /* 0x000000014e4e8824 */ /* 0x000fe200078e0a06 */
[----:B------:R-:W-:Y:S01]  /*6850*/  ISETP.GT.U32.AND P5, PT, R6, R100, PT ;  /* 0x000000640600720c */ /* 0x000fe20003fa4070 */
[----:B------:R-:W-:Y:S01]  /*6860*/  IMAD.HI.U32 R10, R7, R98, RZ ;  /* 0x00000062070a7227 */ /* 0x000fe200078e00ff */
[----:B------:R-:W-:-:S03]  /*6870*/  LOP3.LUT R14, R8, 0xa8, RZ, 0xfc, !PT ;  /* 0x000000a8080e7812 */ /* 0x000fc600078efcff */
[C---:B------:R-:W-:Y:S01]  /*6880*/  IMAD R82, R6.reuse, R11, R82 ;  /* 0x0000000b06527224 */ /* 0x040fe200078e0252 */
[----:B------:R-:W-:Y:S01]  /*6890*/  IABS R96, R14 ;  /* 0x0000000e00607213 */ /* 0x000fe20000000000 */
[----:B------:R-:W-:Y:S01]  /*68a0*/  @!P2 IMAD.MOV R74, RZ, RZ, -R74 ;  /* 0x000000ffff4aa224 */ /* 0x000fe200078e0a4a */
[----:B------:R-:W-:Y:S01]  /*68b0*/  ISETP.GT.U32.AND P2, PT, R6, R78, PT ;  /* 0x0000004e0600720c */ /* 0x000fe20003f44070 */
[----:B------:R-:W-:Y:S01]  /*68c0*/  @!P4 IMAD.IADD R76, R76, 0x1, -R6 ;  /* 0x000000014c4cc824 */ /* 0x000fe200078e0a06 */
[----:B------:R-:W-:Y:S01]  /*68d0*/  ISETP.GE.AND P4, PT, R15, RZ, PT ;  /* 0x000000ff0f00720c */ /* 0x000fe20003f86270 */
[----:B------:R-:W-:Y:S01]  /*68e0*/  IMAD.MOV R11, RZ, RZ, -R10 ;  /* 0x000000ffff0b7224 */ /* 0x000fe200078e0a0a */
[----:B------:R-:W-:Y:S01]  /*68f0*/  LOP3.LUT R15, R8, 0xa4, RZ, 0xfc, !PT ;  /* 0x000000a4080f7812 */ /* 0x000fe200078efcff */
[----:B------:R-:W-:Y:S01]  /*6900*/  @!P3 IMAD.IADD R102, R102, 0x1, -R6 ;  /* 0x000000016666b824 */ /* 0x000fe200078e0a06 */
[----:B------:R-:W-:Y:S01]  /*6910*/  ISETP.GE.AND P3, PT, R16, RZ, PT ;  /* 0x000000ff1000720c */ /* 0x000fe20003f66270 */
[----:B------:R-:W-:Y:S01]  /*6920*/  @!P6 IMAD.MOV R76, RZ, RZ, -R76 ;  /* 0x000000ffff4ce224 */ /* 0x000fe200078e0a4c */
[C---:B------:R-:W-:Y:S01]  /*6930*/  ISETP.GT.U32.AND P6, PT, R6.reuse, R82, PT ;  /* 0x000000520600720c */ /* 0x040fe20003fc4070 */
[C---:B------:R-:W-:Y:S01]  /*6940*/  IMAD R98, R6.reuse, R11, R98 ;  /* 0x0000000b06627224 */ /* 0x040fe200078e0262 */
[----:B------:R-:W-:Y:S01]  /*6950*/  ISETP.GT.U32.AND P0, PT, R6, R102, PT ;  /* 0x000000660600720c */ /* 0x000fe20003f04070 */
[----:B------:R-:W-:Y:S01]  /*6960*/  IMAD.HI.U32 R10, R7, R80, RZ ;  /* 0x00000050070a7227 */ /* 0x000fe200078e00ff */
[----:B------:R-:W-:-:S02]  /*6970*/  LOP3.LUT R16, R8, 0xa2, RZ, 0xfc, !PT ;  /* 0x000000a208107812 */ /* 0x000fc400078efcff */
[----:B------:R-:W-:Y:S01]  /*6980*/  IABS R94, R15 ;  /* 0x0000000f005e7213 */ /* 0x000fe20000000000 */
[----:B------:R-:W-:Y:S01]  /*6990*/  @!P5 IMAD.IADD R100, R100, 0x1, -R6 ;  /* 0x000000016464d824 */ /* 0x000fe200078e0a06 */
[----:B------:R-:W-:Y:S01]  /*69a0*/  ISETP.GT.U32.AND P5, PT, R6, R98, PT ;  /* 0x000000620600720c */ /* 0x000fe20003fa4070 */
[----:B------:R-:W-:Y:S01]  /*69b0*/  IMAD.MOV R11, RZ, RZ, -R10 ;  /* 0x000000ffff0b7224 */ /* 0x000fe200078e0a0a */
[----:B------:R-:W-:Y:S01]  /*69c0*/  IABS R86, R16 ;  /* 0x0000001000567213 */ /* 0x000fe20000000000 */
[----:B------:R-:W-:Y:S01]  /*69d0*/  @!P2 IMAD.IADD R78, R78, 0x1, -R6 ;  /* 0x000000014e4ea824 */ /* 0x000fe200078e0a06 */
[----:B------:R-:W-:Y:S01]  /*69e0*/  ISETP.GE.AND P2, PT, R12, RZ, PT ;  /* 0x000000ff0c00720c */ /* 0x000fe20003f46270 */
[----:B------:R-:W-:Y:S01]  /*69f0*/  IMAD R80, R6, R11, R80 ;  /* 0x0000000b06507224 */ /* 0x000fe200078e0250 */
[----:B------:R-:W-:Y:S01]  /*6a00*/  LOP3.LUT R12, R8, 0xa6, RZ, 0xfc, !PT ;  /* 0x000000a6080c7812 */ /* 0x000fe200078efcff */
[----:B------:R-:W-:Y:S02]  /*6a10*/  @!P3 IMAD.MOV R78, RZ, RZ, -R78 ;  /* 0x000000ffff4eb224 */ /* 0x000fe400078e0a4e */
[----:B------:R-:W-:Y:S01]  /*6a20*/  @!P6 IMAD.IADD R82, R82, 0x1, -R6 ;  /* 0x000000015252e824 */ /* 0x000fe200078e0a06 */
[----:B------:R-:W-:Y:S01]  /*6a30*/  ISETP.GT.U32.AND P3, PT, R6, R80, PT ;  /* 0x000000500600720c */ /* 0x000fe20003f64070 */
[----:B------:R-:W-:Y:S01]  /*6a40*/  IMAD.HI.U32 R10, R7, R96, RZ ;  /* 0x00000060070a7227 */ /* 0x000fe200078e00ff */
[----:B------:R-:W-:-:S02]  /*6a50*/  IABS R84, R12 ;  /* 0x0000000c00547213 */ /* 0x000fc40000000000 */
[----:B------:R-:W-:Y:S01]  /*6a60*/  ISETP.GE.AND P6, PT, R13, RZ, PT ;  /* 0x000000ff0d00720c */ /* 0x000fe20003fc6270 */
[----:B------:R-:W-:Y:S01]  /*6a70*/  @!P5 IMAD.IADD R98, R98, 0x1, -R6 ;  /* 0x000000016262d824 */ /* 0x000fe200078e0a06 */
[----:B------:R-:W-:Y:S01]  /*6a80*/  ISETP.GT.U32.AND P5, PT, R6, R82, PT ;  /* 0x000000520600720c */ /* 0x000fe20003fa4070 */
[----:B------:R-:W-:Y:S02]  /*6a90*/  IMAD.MOV R11, RZ, RZ, -R10 ;  /* 0x000000ffff0b7224 */ /* 0x000fe400078e0a0a */
[----:B------:R-:W-:Y:S01]  /*6aa0*/  @!P0 IMAD.IADD R102, R102, 0x1, -R6 ;  /* 0x0000000166668824 */ /* 0x000fe200078e0a06 */
[----:B------:R-:W-:Y:S01]  /*6ab0*/  ISETP.GE.AND P0, PT, R17, RZ, PT ;  /* 0x000000ff1100720c */ /* 0x000fe20003f06270 */
[----:B------:R-:W-:Y:S01]  /*6ac0*/  IMAD R96, R6, R11, R96 ;  /* 0x0000000b06607224 */ /* 0x000fe200078e0260 */
[----:B------:R-:W-:Y:S01]  /*6ad0*/  LOP3.LUT R17, R8, 0x82, RZ, 0xfc, !PT ;  /* 0x0000008208117812 */ /* 0x000fe200078efcff */
[----:B------:R-:W-:Y:S02]  /*6ae0*/  @!P3 IMAD.IADD R80, R80, 0x1, -R6 ;  /* 0x000000015050b824 */ /* 0x000fe400078e0a06 */
[----:B------:R-:W-:Y:S01]  /*6af0*/  IMAD.HI.U32 R10, R7, R84, RZ ;  /* 0x00000054070a7227 */ /* 0x000fe200078e00ff */
[----:B------:R-:W-:-:S02]  /*6b00*/  IABS R192, R17 ;  /* 0x0000001100c07213 */ /* 0x000fc40000000000 */
[----:B------:R-:W-:Y:S01]  /*6b10*/  ISETP.GT.U32.AND P3, PT, R6, R80, PT ;  /* 0x000000500600720c */ /* 0x000fe20003f64070 */
[----:B------:R-:W-:Y:S01]  /*6b20*/  @!P5 IMAD.IADD R82, R82, 0x1, -R6 ;  /* 0x000000015252d824 */ /* 0x000fe200078e0a06 */
[----:B------:R-:W-:Y:S01]  /*6b30*/  ISETP.GT.U32.AND P5, PT, R6, R96, PT ;  /* 0x000000600600720c */ /* 0x000fe20003fa4070 */
[----:B------:R-:W-:-:S04]  /*6b40*/  IMAD.HI.U32 R11, R7, R94, RZ ;  /* 0x0000005e070b7227 */ /* 0x000fc800078e00ff */
[----:B------:R-:W-:Y:S01]  /*6b50*/  @!P4 IMAD.MOV R102, RZ, RZ, -R102 ;  /* 0x000000ffff66c224 */ /* 0x000fe200078e0a66 */
[----:B------:R-:W-:Y:S01]  /*6b60*/  ISETP.GT.U32.AND P4, PT, R6, R98, PT ;  /* 0x000000620600720c */ /* 0x000fe20003f84070 */
[----:B------:R-:W-:Y:S02]  /*6b70*/  IMAD.MOV R13, RZ, RZ, -R10 ;  /* 0x000000ffff0d7224 */ /* 0x000fe400078e0a0a */
[----:B------:R-:W-:-:S04]  /*6b80*/  IMAD.HI.U32 R10, R7, R86, RZ ;  /* 0x00000056070a7227 */ /* 0x000fc800078e00ff */
[----:B------:R-:W-:Y:S02]  /*6b90*/  IMAD.MOV R11, RZ, RZ, -R11 ;  /* 0x000000ffff0b7224 */ /* 0x000fe400078e0a0b */
[C---:B------:R-:W-:Y:S02]  /*6ba0*/  IMAD R84, R6.reuse, R13, R84 ;  /* 0x0000000d06547224 */ /* 0x040fe400078e0254 */
[----:B------:R-:W-:Y:S02]  /*6bb0*/  IMAD.MOV R13, RZ, RZ, -R10 ;  /* 0x000000ffff0d7224 */ /* 0x000fe400078e0a0a */
[C---:B------:R-:W-:Y:S02]  /*6bc0*/  IMAD R94, R6.reuse, R11, R94 ;  /* 0x0000000b065e7224 */ /* 0x040fe400078e025e */
[----:B------:R-:W-:Y:S02]  /*6bd0*/  IMAD R86, R6, R13, R86 ;  /* 0x0000000d06567224 */ /* 0x000fe400078e0256 */
[--C-:B------:R-:W-:Y:S01]  /*6be0*/  @!P3 IMAD.IADD R80, R80, 0x1, -R6.reuse ;  /* 0x000000015050b824 */ /* 0x100fe200078e0a06 */
[----:B------:R-:W-:Y:S01]  /*6bf0*/  ISETP.GT.U32.AND P3, PT, R6, R94, PT ;  /* 0x0000005e0600720c */ /* 0x000fe20003f64070 */
[--C-:B------:R-:W-:Y:S01]  /*6c00*/  @!P5 IMAD.IADD R96, R96, 0x1, -R6.reuse ;  /* 0x000000016060d824 */ /* 0x100fe200078e0a06 */
[----:B------:R-:W-:Y:S01]  /*6c10*/  ISETP.GT.U32.AND P5, PT, R6, R84, PT ;  /* 0x000000540600720c */ /* 0x000fe20003fa4070 */
[----:B------:R-:W-:Y:S01]  /*6c20*/  @!P4 IMAD.IADD R98, R98, 0x1, -R6 ;  /* 0x000000016262c824 */ /* 0x000fe200078e0a06 */
[----:B------:R-:W-:Y:S01]  /*6c30*/  ISETP.GE.AND P4, PT, R12, RZ, PT ;  /* 0x000000ff0c00720c */ /* 0x000fe20003f86270 */
[----:B------:R-:W-:Y:S01]  /*6c40*/  @!P6 IMAD.MOV R80, RZ, RZ, -R80 ;  /* 0x000000ffff50e224 */ /* 0x000fe200078e0a50 */
[----:B------:R-:W-:Y:S01]  /*6c50*/  ISETP.GT.U32.AND P6, PT, R6, R86, PT ;  /* 0x000000560600720c */ /* 0x000fe20003fc4070 */
[----:B------:R-:W-:Y:S01]  /*6c60*/  @!P1 IMAD.MOV R82, RZ, RZ, -R82 ;  /* 0x000000ffff529224 */ /* 0x000fe200078e0a52 */
[----:B------:R-:W-:Y:S01]  /*6c70*/  LOP3.LUT R12, R8, 0xa0, RZ, 0xfc, !PT ;  /* 0x000000a0080c7812 */ /* 0x000fe200078efcff */
[----:B------:R-:W-:Y:S01]  /*6c80*/  VIADD R11, R9, 0x9e ;  /* 0x0000009e090b7836 */ /* 0x000fe20000000000 */
[----:B------:R-:W-:Y:S01]  /*6c90*/  ISETP.GT.U32.AND P1, PT, R6, R96, PT ;  /* 0x000000600600720c */ /* 0x000fe20003f24070 */
[----:B------:R-:W-:Y:S01]  /*6ca0*/  @!P0 IMAD.MOV R100, RZ, RZ, -R100 ;  /* 0x000000ffff648224 */ /* 0x000fe200078e0a64 */
[----:B------:R-:W-:Y:S01]  /*6cb0*/  IABS R92, R12 ;  /* 0x0000000c005c7213 */ /* 0x000fe20000000000 */
[--C-:B------:R-:W-:Y:S01]  /*6cc0*/  @!P3 IMAD.IADD R94, R94, 0x1, -R6.reuse ;  /* 0x000000015e5eb824 */ /* 0x100fe200078e0a06 */
[----:B------:R-:W-:Y:S01]  /*6cd0*/  IABS R88, R11 ;  /* 0x0000000b00587213 */ /* 0x000fe20000000000 */
[----:B------:R-:W-:Y:S01]  /*6ce0*/  @!P5 IMAD.IADD R84, R84, 0x1, -R6 ;  /* 0x000000015454d824 */ /* 0x000fe200078e0a06 */
[----:B------:R-:W-:Y:S01]  /*6cf0*/  ISETP.GE.AND P0, PT, R14, RZ, PT ;  /* 0x000000ff0e00720c */ /* 0x000fe20003f06270 */
[----:B------:R-:W-:Y:S01]  /*6d00*/  IMAD.HI.U32 R10, R7, R92, RZ ;  /* 0x0000005c070a7227 */ /* 0x000fe200078e00ff */
[----:B------:R-:W-:-:S02]  /*6d10*/  LOP3.LUT R14, R8, 0x9a, RZ, 0xfc, !PT ;  /* 0x0000009a080e7812 */ /* 0x000fc400078efcff */
[----:B------:R-:W-:Y:S01]  /*6d20*/  ISETP.GT.U32.AND P3, PT, R6, R84, PT ;  /* 0x000000540600720c */ /* 0x000fe20003f64070 */
[----:B------:R-:W-:Y:S01]  /*6d30*/  @!P6 IMAD.IADD R86, R86, 0x1, -R6 ;  /* 0x000000015656e824 */ /* 0x000fe200078e0a06 */
[----:B------:R-:W-:Y:S01]  /*6d40*/  ISETP.GT.U32.AND P6, PT, R6, R94, PT ;  /* 0x0000005e0600720c */ /* 0x000fe20003fc4070 */
[----:B------:R-:W-:Y:S01]  /*6d50*/  IMAD.MOV R13, RZ, RZ, -R10 ;  /* 0x000000ffff0d7224 */ /* 0x000fe200078e0a0a */
[----:B------:R-:W-:Y:S01]  /*6d60*/  IABS R162, R14 ;  /* 0x0000000e00a27213 */ /* 0x000fe20000000000 */
[----:B------:R-:W-:Y:S01]  /*6d70*/  IMAD.HI.U32 R10, R7, R88, RZ ;  /* 0x00000058070a7227 */ /* 0x000fe200078e00ff */
[----:B------:R-:W-:Y:S02]  /*6d80*/  ISETP.GE.AND P5, PT, R16, RZ, PT ;  /* 0x000000ff1000720c */ /* 0x000fe40003fa6270 */
[----:B------:R-:W-:Y:S01]  /*6d90*/  LOP3.LUT R16, R8, 0x84, RZ, 0xfc, !PT ;  /* 0x0000008408107812 */ /* 0x000fe200078efcff */
[----:B------:R-:W-:Y:S01]  /*6da0*/  @!P1 IMAD.IADD R96, R96, 0x1, -R6 ;  /* 0x0000000160609824 */ /* 0x000fe200078e0a06 */
[----:B------:R-:W-:Y:S01]  /*6db0*/  ISETP.GE.AND P1, PT, R11, RZ, PT ;  /* 0x000000ff0b00720c */ /* 0x000fe20003f26270 */
[----:B------:R-:W-:Y:S01]  /*6dc0*/  IMAD.MOV R11, RZ, RZ, -R10 ;  /* 0x000000ffff0b7224 */ /* 0x000fe200078e0a0a */
[----:B------:R-:W-:Y:S01]  /*6dd0*/  IABS R184, R16 ;  /* 0x0000001000b87213 */ /* 0x000fe20000000000 */
[----:B------:R-:W-:Y:S01]  /*6de0*/  IMAD R92, R6, R13, R92 ;  /* 0x0000000d065c7224 */ /* 0x000fe200078e025c */
[----:B------:R-:W-:Y:S01]  /*6df0*/  LOP3.LUT R13, R8, 0x9c, RZ, 0xfc, !PT ;  /* 0x0000009c080d7812 */ /* 0x000fe200078efcff */
[----:B------:R-:W-:-:S02]  /*6e00*/  IMAD R88, R6, R11, R88 ;  /* 0x0000000b06587224 */ /* 0x000fc400078e0258 */
[--C-:B------:R-:W-:Y:S01]  /*6e10*/  @!P6 IMAD.IADD R94, R94, 0x1, -R6.reuse ;  /* 0x000000015e5ee824 */ /* 0x100fe200078e0a06 */
[----:B------:R-:W-:Y:S01]  /*6e20*/  IABS R90, R13 ;  /* 0x0000000d005a7213 */ /* 0x000fe20000000000 */
[----:B------:R-:W-:Y:S01]  /*6e30*/  @!P3 IMAD.IADD R84, R84, 0x1, -R6 ;  /* 0x000000015454b824 */ /* 0x000fe200078e0a06 */
[C---:B------:R-:W-:Y:S01]  /*6e40*/  ISETP.GT.U32.AND P6, PT, R6.reuse, R88, PT ;  /* 0x000000580600720c */ /* 0x040fe20003fc4070 */
[----:B------:R-:W-:Y:S01]  /*6e50*/  @!P2 IMAD.MOV R98, RZ, RZ, -R98 ;  /* 0x000000ffff62a224 */ /* 0x000fe200078e0a62 */
[----:B------:R-:W-:Y:S01]  /*6e60*/  ISETP.GT.U32.AND P3, PT, R6, R92, PT ;  /* 0x0000005c0600720c */ /* 0x000fe20003f64070 */
[----:B------:R-:W-:Y:S01]  /*6e70*/  IMAD.HI.U32 R10, R7, R90, RZ ;  /* 0x0000005a070a7227 */ /* 0x000fe200078e00ff */
[----:B------:R-:W-:Y:S02]  /*6e80*/  ISETP.GE.AND P2, PT, R15, RZ, PT ;  /* 0x000000ff0f00720c */ /* 0x000fe40003f46270 */
[----:B------:R-:W-:Y:S01]  /*6e90*/  LOP3.LUT R15, R8, 0x98, RZ, 0xfc, !PT ;  /* 0x00000098080f7812 */ /* 0x000fe200078efcff */
[----:B------:R-:W-:Y:S01]  /*6ea0*/  @!P0 IMAD.MOV R96, RZ, RZ, -R96 ;  /* 0x000000ffff608224 */ /* 0x000fe200078e0a60 */
[----:B------:R-:W-:Y:S01]  /*6eb0*/  ISETP.GT.U32.AND P0, PT, R6, R86, PT ;  /* 0x000000560600720c */ /* 0x000fe20003f04070 */
[----:B------:R-:W-:Y:S01]  /*6ec0*/  IMAD.MOV R11, RZ, RZ, -R10 ;  /* 0x000000ffff0b7224 */ /* 0x000fe200078e0a0a */
[----:B------:R-:W-:Y:S01]  /*6ed0*/  IABS R164, R15 ;  /* 0x0000000f00a47213 */ /* 0x000fe20000000000 */
[----:B------:R-:W-:-:S02]  /*6ee0*/  @!P4 IMAD.MOV R84, RZ, RZ, -R84 ;  /* 0x000000ffff54c224 */ /* 0x000fc400078e0a54 */
[--C-:B------:R-:W-:Y:S02]  /*6ef0*/  @!P6 IMAD.IADD R88, R88, 0x1, -R6.reuse ;  /* 0x000000015858e824 */ /* 0x100fe400078e0a06 */
[----:B------:R-:W-:Y:S01]  /*6f00*/  @!P3 IMAD.IADD R92, R92, 0x1, -R6 ;  /* 0x000000015c5cb824 */ /* 0x000fe200078e0a06 */
[----:B------:R-:W-:Y:S01]  /*6f10*/  ISETP.GE.AND P3, PT, R13, RZ, PT ;  /* 0x000000ff0d00720c */ /* 0x000fe20003f66270 */
[C---:B------:R-:W-:Y:S01]  /*6f20*/  IMAD R90, R6.reuse, R11, R90 ;  /* 0x0000000b065a7224 */ /* 0x040fe200078e025a */
[C---:B------:R-:W-:Y:S01]  /*6f30*/  ISETP.GT.U32.AND P6, PT, R6.reuse, R88, PT ;  /* 0x000000580600720c */ /* 0x040fe20003fc4070 */
[----:B------:R-:W-:Y:S01]  /*6f40*/  @!P2 IMAD.MOV R94, RZ, RZ, -R94 ;  /* 0x000000ffff5ea224 */ /* 0x000fe200078e0a5e */
[C---:B------:R-:W-:Y:S01]  /*6f50*/  ISETP.GT.U32.AND P4, PT, R6.reuse, R92, PT ;  /* 0x0000005c0600720c */ /* 0x040fe20003f84070 */
[----:B------:R-:W-:Y:S01]  /*6f60*/  IMAD.HI.U32 R11, R7, R164, RZ ;  /* 0x000000a4070b7227 */ /* 0x000fe200078e00ff */
[----:B------:R-:W-:-:S03]  /*6f70*/  ISETP.GT.U32.AND P2, PT, R6, R90, PT ;  /* 0x0000005a0600720c */ /* 0x000fc60003f44070 */
[----:B------:R-:W-:Y:S01]  /*6f80*/  @!P0 IMAD.IADD R86, R86, 0x1, -R6 ;  /* 0x0000000156568824 */ /* 0x000fe200078e0a06 */
[----:B------:R-:W-:Y:S01]  /*6f90*/  ISETP.GE.AND P0, PT, R12, RZ, PT ;  /* 0x000000ff0c00720c */ /* 0x000fe20003f06270 */
[----:B------:R-:W-:Y:S01]  /*6fa0*/  IMAD.HI.U32 R10, R7, R162, RZ ;  /* 0x000000a2070a7227 */ /* 0x000fe200078e00ff */
[----:B------:R-:W-:-:S03]  /*6fb0*/  LOP3.LUT R12, R8, 0x96, RZ, 0xfc, !PT ;  /* 0x00000096080c7812 */ /* 0x000fc600078efcff */
[----:B------:R-:W-:Y:S01]  /*6fc0*/  IMAD.MOV R11, RZ, RZ, -R11 ;  /* 0x000000ffff0b7224 */ /* 0x000fe200078e0a0b */
[----:B------:R-:W-:Y:S01]  /*6fd0*/  IABS R168, R12 ;  /* 0x0000000c00a87213 */ /* 0x000fe20000000000 */
[----:B------:R-:W-:Y:S02]  /*6fe0*/  IMAD.MOV R13, RZ, RZ, -R10 ;  /* 0x000000ffff0d7224 */ /* 0x000fe400078e0a0a */
[C---:B------:R-:W-:Y:S02]  /*6ff0*/  IMAD R164, R6.reuse, R11, R164 ;  /* 0x0000000b06a47224 */ /* 0x040fe400078e02a4 */
[----:B------:R-:W-:Y:S01]  /*7000*/  IMAD R162, R6, R13, R162 ;  /* 0x0000000d06a27224 */ /* 0x000fe200078e02a2 */
[----:B------:R-:W-:Y:S01]  /*7010*/  LOP3.LUT R13, R8, 0x94, RZ, 0xfc, !PT ;  /* 0x00000094080d7812 */ /* 0x000fe200078efcff */
[--C-:B------:R-:W-:Y:S01]  /*7020*/  @!P6 IMAD.IADD R88, R88, 0x1, -R6.reuse ;  /* 0x000000015858e824 */ /* 0x100fe200078e0a06 */
[----:B------:R-:W-:Y:S01]  /*7030*/  ISETP.GT.U32.AND P6, PT, R6, R164, PT ;  /* 0x000000a40600720c */ /* 0x000fe20003fc4070 */
[--C-:B------:R-:W-:Y:S01]  /*7040*/  @!P4 IMAD.IADD R92, R92, 0x1, -R6.reuse ;  /* 0x000000015c5cc824 */ /* 0x100fe200078e0a06 */
[----:B------:R-:W-:Y:S01]  /*7050*/  IABS R166, R13 ;  /* 0x0000000d00a67213 */ /* 0x000fe20000000000 */
[----:B------:R-:W-:Y:S01]  /*7060*/  @!P2 IMAD.IADD R90, R90, 0x1, -R6 ;  /* 0x000000015a5aa824 */ /* 0x000fe200078e0a06 */
[----:B------:R-:W-:Y:S01]  /*7070*/  ISETP.GE.AND P4, PT, R14, RZ, PT ;  /* 0x000000ff0e00720c */ /* 0x000fe20003f86270 */
[----:B------:R-:W-:Y:S01]  /*7080*/  @!P5 IMAD.MOV R86, RZ, RZ, -R86 ;  /* 0x000000ffff56d224 */ /* 0x000fe200078e0a56 */
[C---:B------:R-:W-:Y:S01]  /*7090*/  ISETP.GT.U32.AND P5, PT, R6.reuse, R162, PT ;  /* 0x000000a20600720c */ /* 0x040fe20003fa4070 */
[----:B------:R-:W-:Y:S01]  /*70a0*/  @!P0 IMAD.MOV R92, RZ, RZ, -R92 ;  /* 0x000000ffff5c8224 */ /* 0x000fe200078e0a5c */
[----:B------:R-:W-:Y:S01]  /*70b0*/  ISETP.GT.U32.AND P0, PT, R6, R90, PT ;  /* 0x0000005a0600720c */ /* 0x000fe20003f04070 */
[----:B------:R-:W-:Y:S01]  /*70c0*/  IMAD.HI.U32 R10, R7, R168, RZ ;  /* 0x000000a8070a7227 */ /* 0x000fe200078e00ff */
[----:B------:R-:W-:-:S02]  /*70d0*/  LOP3.LUT R14, R8, 0x92, RZ, 0xfc, !PT ;  /* 0x00000092080e7812 */ /* 0x000fc400078efcff */
[----:B------:R-:W-:Y:S01]  /*70e0*/  ISETP.GE.AND P2, PT, R15, RZ, PT ;  /* 0x000000ff0f00720c */ /* 0x000fe20003f46270 */
[----:B------:R-:W-:Y:S01]  /*70f0*/  IMAD.MOV R11, RZ, RZ, -R10 ;  /* 0x000000ffff0b7224 */ /* 0x000fe200078e0a0a */
[----:B------:R-:W-:Y:S01]  /*7100*/  IABS R170, R14 ;  /* 0x0000000e00aa7213 */ /* 0x000fe20000000000 */
[----:B------:R-:W-:Y:S01]  /*7110*/  @!P6 IMAD.IADD R164, R164, 0x1, -R6 ;  /* 0x00000001a4a4e824 */ /* 0x000fe200078e0a06 */
[----:B------:R-:W-:Y:S01]  /*7120*/  LOP3.LUT R15, R8, 0x8c, RZ, 0xfc, !PT ;  /* 0x0000008c080f7812 */ /* 0x000fe200078efcff */
[----:B------:R-:W-:Y:S02]  /*7130*/  IMAD R168, R6, R11, R168 ;  /* 0x0000000b06a87224 */ /* 0x000fe400078e02a8 */
[--C-:B------:R-:W-:Y:S01]  /*7140*/  @!P5 IMAD.IADD R162, R162, 0x1, -R6.reuse ;  /* 0x00000001a2a2d824 */ /* 0x100fe200078e0a06 */
[----:B------:R-:W-:Y:S01]  /*7150*/  ISETP.GT.U32.AND P6, PT, R6, R164, PT ;  /* 0x000000a40600720c */ /* 0x000fe20003fc4070 */
[----:B------:R-:W-:Y:S01]  /*7160*/  @!P0 IMAD.IADD R90, R90, 0x1, -R6 ;  /* 0x000000015a5a8824 */ /* 0x000fe200078e0a06 */
[C---:B------:R-:W-:Y:S01]  /*7170*/  ISETP.GT.U32.AND P0, PT, R6.reuse, R168, PT ;  /* 0x000000a80600720c */ /* 0x040fe20003f04070 */
[----:B------:R-:W-:Y:S01]  /*7180*/  IMAD.HI.U32 R10, R7, R166, RZ ;  /* 0x000000a6070a7227 */ /* 0x000fe200078e00ff */
[----:B------:R-:W-:-:S02]  /*7190*/  ISETP.GT.U32.AND P5, PT, R6, R162, PT ;  /* 0x000000a20600720c */ /* 0x000fc40003fa4070 */
[----:B------:R-:W-:Y:S01]  /*71a0*/  IABS R176, R15 ;  /* 0x0000000f00b07213 */ /* 0x000fe20000000000 */
[----:B------:R-:W-:Y:S02]  /*71b0*/  IMAD.MOV R11, RZ, RZ, -R10 ;  /* 0x000000ffff0b7224 */ /* 0x000fe400078e0a0a */
[----:B------:R-:W-:Y:S01]  /*71c0*/  @!P1 IMAD.MOV R88, RZ, RZ, -R88 ;  /* 0x000000ffff589224 */ /* 0x000fe200078e0a58 */
[----:B------:R-:W-:Y:S01]  /*71d0*/  ISETP.GE.AND P1, PT, R12, RZ, PT ;  /* 0x000000ff0c00720c */ /* 0x000fe20003f26270 */
[----:B------:R-:W-:Y:S01]  /*71e0*/  IMAD R166, R6, R11, R166 ;  /* 0x0000000b06a67224 */ /* 0x000fe200078e02a6 */
[----:B------:R-:W-:Y:S01]  /*71f0*/  LOP3.LUT R12, R8, 0x90, RZ, 0xfc, !PT ;  /* 0x00000090080c7812 */ /* 0x000fe200078efcff */
[--C-:B------:R-:W-:Y:S02]  /*7200*/  @!P6 IMAD.IADD R164, R164, 0x1, -R6.reuse ;  /* 0x00000001a4a4e824 */ /* 0x100fe400078e0a06 */
[----:B------:R-:W-:Y:S01]  /*7210*/  @!P0 IMAD.IADD R168, R168, 0x1, -R6 ;  /* 0x00000001a8a88824 */ /* 0x000fe200078e0a06 */
[----:B------:R-:W-:Y:S01]  /*7220*/  ISETP.GT.U32.AND P6, PT, R6, R166, PT ;  /* 0x000000a60600720c */ /* 0x000fe20003fc4070 */
[----:B------:R-:W-:Y:S01]  /*7230*/  IMAD.HI.U32 R10, R7, R170, RZ ;  /* 0x000000aa070a7227 */ /* 0x000fe200078e00ff */
[----:B------:R-:W-:-:S03]  /*7240*/  IABS R172, R12 ;  /* 0x0000000c00ac7213 */ /* 0x000fc60000000000 */
[----:B------:R-:W-:Y:S01]  /*7250*/  @!P5 IMAD.IADD R162, R162, 0x1, -R6 ;  /* 0x00000001a2a2d824 */ /* 0x000fe200078e0a06 */
[----:B------:R-:W-:Y:S01]  /*7260*/  ISETP.GE.AND P5, PT, R13, RZ, PT ;  /* 0x000000ff0d00720c */ /* 0x000fe20003fa6270 */
[----:B------:R-:W-:Y:S02]  /*7270*/  VIADD R11, R9, 0x8e ;  /* 0x0000008e090b7836 */ /* 0x000fe40000000000 */
[----:B------:R-:W-:Y:S01]  /*7280*/  @!P3 IMAD.MOV R90, RZ, RZ, -R90 ;  /* 0x000000ffff5ab224 */ /* 0x000fe200078e0a5a */
[----:B------:R-:W-:Y:S01]  /*7290*/  ISETP.GT.U32.AND P3, PT, R6, R168, PT ;  /* 0x000000a80600720c */ /* 0x000fe20003f64070 */
[----:B------:R-:W-:Y:S01]  /*72a0*/  IMAD.MOV R13, RZ, RZ, -R10 ;  /* 0x000000ffff0d7224 */ /* 0x000fe200078e0a0a */
[----:B------:R-:W-:Y:S01]  /*72b0*/  ISETP.GE.AND P0, PT, R11, RZ, PT ;  /* 0x000000ff0b00720c */ /* 0x000fe20003f06270 */
[----:B------:R-:W-:Y:S01]  /*72c0*/  IMAD.HI.U32 R10, R7, R172, RZ ;  /* 0x000000ac070a7227 */ /* 0x000fe200078e00ff */
[----:B------:R-:W-:-:S03]  /*72d0*/  IABS R174, R11 ;  /* 0x0000000b00ae7213 */ /* 0x000fc60000000000 */
[----:B------:R-:W-:Y:S02]  /*72e0*/  IMAD.MOV R11, RZ, RZ, -R10 ;  /* 0x000000ffff0b7224 */ /* 0x000fe400078e0a0a */
[----:B------:R-:W-:Y:S02]  /*72f0*/  @!P6 IMAD.IADD R166, R166, 0x1, -R6 ;  /* 0x00000001a6a6e824 */ /* 0x000fe400078e0a06 */
[----:B------:R-:W-:Y:S02]  /*7300*/  IMAD R172, R6, R11, R172 ;  /* 0x0000000b06ac7224 */ /* 0x000fe400078e02ac */
[----:B------:R-:W-:Y:S01]  /*7310*/  @!P3 IMAD.IADD R168, R168, 0x1, -R6 ;  /* 0x00000001a8a8b824 */ /* 0x000fe200078e0a06 */
[C---:B------:R-:W-:Y:S01]  /*7320*/  ISETP.GT.U32.AND P6, PT, R6.reuse, R166, PT ;  /* 0x000000a60600720c */ /* 0x040fe20003fc4070 */
[C---:B------:R-:W-:Y:S01]  /*7330*/  IMAD R170, R6.reuse, R13, R170 ;  /* 0x0000000d06aa7224 */ /* 0x040fe200078e02aa */
[----:B------:R-:W-:Y:S01]  /*7340*/  ISETP.GT.U32.AND P3, PT, R6, R172, PT ;  /* 0x000000ac0600720c */ /* 0x000fe20003f64070 */
[----:B------:R-:W-:-:S02]  /*7350*/  @!P4 IMAD.MOV R162, RZ, RZ, -R162 ;  /* 0x000000ffffa2c224 */ /* 0x000fc400078e0aa2 */
[----:B------:R-:W-:Y:S01]  /*7360*/  @!P2 IMAD.MOV R164, RZ, RZ, -R164 ;  /* 0x000000ffffa4a224 */ /* 0x000fe200078e0aa4 */
[----:B------:R-:W-:Y:S01]  /*7370*/  ISETP.GT.U32.AND P4, PT, R6, R170, PT ;  /* 0x000000aa0600720c */ /* 0x000fe20003f84070 */
[C---:B------:R-:W-:Y:S01]  /*7380*/  IMAD.HI.U32 R10, R7.reuse, R174, RZ ;  /* 0x000000ae070a7227 */ /* 0x040fe200078e00ff */
[----:B------:R-:W-:Y:S02]  /*7390*/  ISETP.GE.AND P2, PT, R14, RZ, PT ;  /* 0x000000ff0e00720c */ /* 0x000fe40003f46270 */
[----:B------:R-:W-:Y:S01]  /*73a0*/  LOP3.LUT R14, R8, 0x8a, RZ, 0xfc, !PT ;  /* 0x0000008a080e7812 */ /* 0x000fe200078efcff */
[----:B------:R-:W-:-:S03]  /*73b0*/  IMAD.HI.U32 R11, R7, R176, RZ ;  /* 0x000000b0070b7227 */ /* 0x000fc600078e00ff */
[----:B------:R-:W-:Y:S01]  /*73c0*/  IABS R178, R14 ;  /* 0x0000000e00b27213 */ /* 0x000fe20000000000 */
[--C-:B------:R-:W-:Y:S01]  /*73d0*/  @!P6 IMAD.IADD R166, R166, 0x1, -R6.reuse ;  /* 0x00000001a6a6e824 */ /* 0x100fe200078e0a06 */
[----:B------:R-:W-:Y:S01]  /*73e0*/  ISETP.GE.AND P6, PT, R12, RZ, PT ;  /* 0x000000ff0c00720c */ /* 0x000fe20003fc6270 */
[----:B------:R-:W-:Y:S01]  /*73f0*/  @!P3 IMAD.IADD R172, R172, 0x1, -R6 ;  /* 0x00000001acacb824 */ /* 0x000fe200078e0a06 */
[----:B------:R-:W-:Y:S01]  /*7400*/  LOP3.LUT R12, R8, 0x88, RZ, 0xfc, !PT ;  /* 0x00000088080c7812 */ /* 0x000fe200078efcff */
[----:B------:R-:W-:Y:S02]  /*7410*/  IMAD.MOV R13, RZ, RZ, -R10 ;  /* 0x000000ffff0d7224 */ /* 0x000fe400078e0a0a */
[----:B------:R-:W-:Y:S01]  /*7420*/  IMAD.MOV R11, RZ, RZ, -R11 ;  /* 0x000000ffff0b7224 */ /* 0x000fe200078e0a0b */
[----:B------:R-:W-:Y:S01]  /*7430*/  IABS R180, R12 ;  /* 0x0000000c00b47213 */ /* 0x000fe20000000000 */
[----:B------:R-:W-:Y:S01]  /*7440*/  IMAD.HI.U32 R10, R7, R178, RZ ;  /* 0x000000b2070a7227 */ /* 0x000fe200078e00ff */
[----:B------:R-:W-:-:S03]  /*7450*/  ISETP.GT.U32.AND P3, PT, R6, R172, PT ;  /* 0x000000ac0600720c */ /* 0x000fc60003f64070 */
[----:B------:R-:W-:Y:S01]  /*7460*/  @!P4 IMAD.IADD R170, R170, 0x1, -R6 ;  /* 0x00000001aaaac824 */ /* 0x000fe200078e0a06 */
[----:B------:R-:W-:Y:S01]  /*7470*/  ISETP.GE.AND P4, PT, R15, RZ, PT ;  /* 0x000000ff0f00720c */ /* 0x000fe20003f86270 */
[----:B------:R-:W-:Y:S01]  /*7480*/  IMAD R176, R6, R11, R176 ;  /* 0x0000000b06b07224 */ /* 0x000fe200078e02b0 */
[----:B------:R-:W-:Y:S01]  /*7490*/  LOP3.LUT R15, R8, 0x86, RZ, 0xfc, !PT ;  /* 0x00000086080f7812 */ /* 0x000fe200078efcff */
[----:B------:R-:W-:Y:S02]  /*74a0*/  IMAD.MOV R11, RZ, RZ, -R10 ;  /* 0x000000ffff0b7224 */ /* 0x000fe400078e0a0a */
[----:B------:R-:W-:Y:S01]  /*74b0*/  IMAD.HI.U32 R10, R7, R180, RZ ;  /* 0x000000b4070a7227 */ /* 0x000fe200078e00ff */
[----:B------:R-:W-:-:S03]  /*74c0*/  IABS R182, R15 ;  /* 0x0000000f00b67213 */ /* 0x000fc60000000000 */
[----:B------:R-:W-:Y:S01]  /*74d0*/  @!P1 IMAD.MOV R168, RZ, RZ, -R168 ;  /* 0x000000ffffa89224 */ /* 0x000fe200078e0aa8 */
[C---:B------:R-:W-:Y:S01]  /*74e0*/  ISETP.GT.U32.AND P1, PT, R6.reuse, R170, PT ;  /* 0x000000aa0600720c */ /* 0x040fe20003f24070 */
[----:B------:R-:W-:Y:S02]  /*74f0*/  IMAD R178, R6, R11, R178 ;  /* 0x0000000b06b27224 */ /* 0x000fe400078e02b2 */
[----:B------:R-:W-:Y:S02]  /*7500*/  IMAD.MOV R11, RZ, RZ, -R10 ;  /* 0x000000ffff0b7224 */ /* 0x000fe400078e0a0a */
[----:B------:R-:W-:Y:S01]  /*7510*/  @!P3 IMAD.IADD R172, R172, 0x1, -R6 ;  /* 0x00000001acacb824 */ /* 0x000fe200078e0a06 */
[C---:B------:R-:W-:Y:S01]  /*7520*/  ISETP.GT.U32.AND P3, PT, R6.reuse, R178, PT ;  /* 0x000000b20600720c */ /* 0x040fe20003f64070 */
[C---:B------:R-:W-:Y:S02]  /*7530*/  IMAD R180, R6.reuse, R11, R180 ;  /* 0x0000000b06b47224 */ /* 0x040fe400078e02b4 */
[----:B------:R-:W-:-:S02]  /*7540*/  IMAD R174, R6, R13, R174 ;  /* 0x0000000d06ae7224 */ /* 0x000fc400078e02ae */
[----:B------:R-:W-:Y:S01]  /*7550*/  @!P6 IMAD.MOV R172, RZ, RZ, -R172 ;  /* 0x000000fffface224 */ /* 0x000fe200078e0aac */
[C---:B------:R-:W-:Y:S01]  /*7560*/  ISETP.GT.U32.AND P6, PT, R6.reuse, R180, PT ;  /* 0x000000b40600720c */ /* 0x040fe20003fc4070 */
[----:B------:R-:W-:Y:S01]  /*7570*/  @!P5 IMAD.MOV R166, RZ, RZ, -R166 ;  /* 0x000000ffffa6d224 */ /* 0x000fe200078e0aa6 */
[----:B------:R-:W-:Y:S01]  /*7580*/  ISETP.GT.U32.AND P5, PT, R6, R174, PT ;  /* 0x000000ae0600720c */ /* 0x000fe20003fa4070 */
[----:B------:R-:W-:Y:S01]  /*7590*/  @!P1 IMAD.IADD R170, R170, 0x1, -R6 ;  /* 0x00000001aaaa9824 */ /* 0x000fe200078e0a06 */
[----:B------:R-:W-:Y:S01]  /*75a0*/  ISETP.GT.U32.AND P1, PT, R6, R176, PT ;  /* 0x000000b00600720c */ /* 0x000fe20003f24070 */
[----:B------:R-:W-:-:S04]  /*75b0*/  IMAD.HI.U32 R10, R7, R182, RZ ;  /* 0x000000b6070a7227 */ /* 0x000fc800078e00ff */
[----:B------:R-:W-:Y:S02]  /*75c0*/  IMAD.MOV R11, RZ, RZ, -R10 ;  /* 0x000000ffff0b7224 */ /* 0x000fe400078e0a0a */
[--C-:B------:R-:W-:Y:S02]  /*75d0*/  @!P3 IMAD.IADD R178, R178, 0x1, -R6.reuse ;  /* 0x00000001b2b2b824 */ /* 0x100fe400078e0a06 */
[--C-:B------:R-:W-:Y:S02]  /*75e0*/  @!P6 IMAD.IADD R180, R180, 0x1, -R6.reuse ;  /* 0x00000001b4b4e824 */ /* 0x100fe400078e0a06 */
[--C-:B------:R-:W-:Y:S01]  /*75f0*/  @!P5 IMAD.IADD R174, R174, 0x1, -R6.reuse ;  /* 0x00000001aeaed824 */ /* 0x100fe200078e0a06 */
[----:B------:R-:W-:Y:S01]  /*7600*/  ISETP.GE.AND P5, PT, R14, RZ, PT ;  /* 0x000000ff0e00720c */ /* 0x000fe20003fa6270 */
[----:B------:R-:W-:Y:S01]  /*7610*/  @!P1 IMAD.IADD R176, R176, 0x1, -R6 ;  /* 0x00000001b0b09824 */ /* 0x000fe200078e0a06 */
[C---:B------:R-:W-:Y:S01]  /*7620*/  ISETP.GT.U32.AND P6, PT, R6.reuse, R180, PT ;  /* 0x000000b40600720c */ /* 0x040fe20003fc4070 */
[C---:B------:R-:W-:Y:S01]  /*7630*/  IMAD R182, R6.reuse, R11, R182 ;  /* 0x0000000b06b67224 */ /* 0x040fe200078e02b6 */
[C---:B------:R-:W-:Y:S01]  /*7640*/  ISETP.GT.U32.AND P1, PT, R6.reuse, R174, PT ;  /* 0x000000ae0600720c */ /* 0x040fe20003f24070 */
[----:B------:R-:W-:Y:S01]  /*7650*/  IMAD.HI.U32 R11, R7, R192, RZ ;  /* 0x000000c0070b7227 */ /* 0x000fe200078e00ff */
[----:B------:R-:W-:-:S02]  /*7660*/  ISETP.GT.U32.AND P3, PT, R6, R176, PT ;  /* 0x000000b00600720c */ /* 0x000fc40003f64070 */
[----:B------:R-:W-:Y:S01]  /*7670*/  LOP3.LUT R14, R8, 0x7c, RZ, 0xfc, !PT ;  /* 0x0000007c080e7812 */ /* 0x000fe200078efcff */
[----:B------:R-:W-:Y:S02]  /*7680*/  IMAD.MOV R11, RZ, RZ, -R11 ;  /* 0x000000ffff0b7224 */ /* 0x000fe400078e0a0b */
[----:B------:R-:W-:Y:S01]  /*7690*/  IMAD.HI.U32 R10, R7, R184, RZ ;  /* 0x000000b8070a7227 */ /* 0x000fe200078e00ff */
[----:B------:R-:W-:-:S03]  /*76a0*/  IABS R186, R14 ;  /* 0x0000000e00ba7213 */ /* 0x000fc60000000000 */
[----:B------:R-:W-:Y:S02]  /*76b0*/  IMAD R192, R6, R11, R192 ;  /* 0x0000000b06c07224 */ /* 0x000fe400078e02c0 */
[----:B------:R-:W-:Y:S02]  /*76c0*/  IMAD.MOV R13, RZ, RZ, -R10 ;  /* 0x000000ffff0d7224 */ /* 0x000fe400078e0a0a */
[--C-:B------:R-:W-:Y:S01]  /*76d0*/  @!P6 IMAD.IADD R180, R180, 0x1, -R6.reuse ;  /* 0x00000001b4b4e824 */ /* 0x100fe200078e0a06 */
[----:B------:R-:W-:Y:S01]  /*76e0*/  ISETP.GT.U32.AND P6, PT, R6, R192, PT ;  /* 0x000000c00600720c */ /* 0x000fe20003fc4070 */
[--C-:B------:R-:W-:Y:S01]  /*76f0*/  @!P1 IMAD.IADD R174, R174, 0x1, -R6.reuse ;  /* 0x00000001aeae9824 */ /* 0x100fe200078e0a06 */
[----:B------:R-:W-:Y:S01]  /*7700*/  ISETP.GE.AND P1, PT, R12, RZ, PT ;  /* 0x000000ff0c00720c */ /* 0x000fe20003f26270 */
[----:B------:R-:W-:Y:S01]  /*7710*/  @!P3 IMAD.IADD R176, R176, 0x1, -R6 ;  /* 0x00000001b0b0b824 */ /* 0x000fe200078e0a06 */
[C---:B------:R-:W-:Y:S01]  /*7720*/  ISETP.GT.U32.AND P3, PT, R6.reuse, R182, PT ;  /* 0x000000b60600720c */ /* 0x040fe20003f64070 */
[----:B------:R-:W-:Y:S01]  /*7730*/  IMAD R184, R6, R13, R184 ;  /* 0x0000000d06b87224 */ /* 0x000fe200078e02b8 */
[----:B------:R-:W-:Y:S01]  /*7740*/  LOP3.LUT R12, R8, 0x80, RZ, 0xfc, !PT ;  /* 0x00000080080c7812 */ /* 0x000fe200078efcff */
[----:B------:R-:W-:-:S02]  /*7750*/  VIADD R10, R9, 0x7e ;  /* 0x0000007e090a7836 */ /* 0x000fc40000000000 */
[----:B------:R-:W-:Y:S01]  /*7760*/  @!P4 IMAD.MOV R176, RZ, RZ, -R176 ;  /* 0x000000ffffb0c224 */ /* 0x000fe200078e0ab0 */
[----:B------:R-:W-:Y:S01]  /*7770*/  ISETP.GT.U32.AND P4, PT, R6, R184, PT ;  /* 0x000000b80600720c */ /* 0x000fe20003f84070 */
[----:B------:R-:W-:Y:S01]  /*7780*/  @!P2 IMAD.MOV R170, RZ, RZ, -R170 ;  /* 0x000000ffffaaa224 */ /* 0x000fe200078e0aaa */
[----:B------:R-:W-:Y:S01]  /*7790*/  IABS R190, R12 ;  /* 0x0000000c00be7213 */ /* 0x000fe20000000000 */
[----:B------:R-:W-:Y:S01]  /*77a0*/  @!P0 IMAD.MOV R174, RZ, RZ, -R174 ;  /* 0x000000ffffae8224 */ /* 0x000fe200078e0aae */
[----:B------:R-:W-:Y:S01]  /*77b0*/  IABS R188, R10 ;  /* 0x0000000a00bc7213 */ /* 0x000fe20000000000 */
[--C-:B------:R-:W-:Y:S01]  /*77c0*/  @!P6 IMAD.IADD R192, R192, 0x1, -R6.reuse ;  /* 0x00000001c0c0e824 */ /* 0x100fe200078e0a06 */
[----:B------:R-:W-:Y:S01]  /*77d0*/  ISETP.GT.U32.AND P2, PT, R6, R178, PT ;  /* 0x000000b20600720c */ /* 0x000fe20003f44070 */
[----:B------:R-:W-:Y:S01]  /*77e0*/  @!P3 IMAD.IADD R182, R182, 0x1, -R6 ;  /* 0x00000001b6b6b824 */ /* 0x000fe200078e0a06 */
[----:B------:R-:W-:Y:S01]  /*77f0*/  ISETP.GE.AND P0, PT, R10, RZ, PT ;  /* 0x000000ff0a00720c */ /* 0x000fe20003f06270 */
[----:B------:R-:W-:Y:S01]  /*7800*/  IMAD.HI.U32 R10, R7, R190, RZ ;  /* 0x000000be070a7227 */ /* 0x000fe200078e00ff */
[----:B------:R-:W-:-:S02]  /*7810*/  ISETP.GT.U32.AND P6, PT, R6, R192, PT ;  /* 0x000000c00600720c */ /* 0x000fc40003fc4070 */
[----:B------:R-:W-:Y:S01]  /*7820*/  ISETP.GT.U32.AND P3, PT, R6, R182, PT ;  /* 0x000000b60600720c */ /* 0x000fe20003f64070 */
[----:B------:R-:W-:-:S04]  /*7830*/  IMAD.HI.U32 R11, R7, R188, RZ ;  /* 0x000000bc070b7227 */ /* 0x000fc800078e00ff */
[----:B------:R-:W-:Y:S02]  /*7840*/  IMAD.MOV R13, RZ, RZ, -R10 ;  /* 0x000000ffff0d7224 */ /* 0x000fe400078e0a0a */
[----:B------:R-:W-:Y:S02]  /*7850*/  IMAD.MOV R11, RZ, RZ, -R11 ;  /* 0x000000ffff0b7224 */ /* 0x000fe400078e0a0b */
[----:B------:R-:W-:-:S04]  /*7860*/  IMAD.HI.U32 R10, R7, R186, RZ ;  /* 0x000000ba070a7227 */ /* 0x000fc800078e00ff */
[----:B------:R-:W-:Y:S02]  /*7870*/  @!P4 IMAD.IADD R184, R184, 0x1, -R6 ;  /* 0x00000001b8b8c824 */ /* 0x000fe400078e0a06 */
[C---:B------:R-:W-:Y:S02]  /*7880*/  IMAD R188, R6.reuse, R11, R188 ;  /* 0x0000000b06bc7224 */ /* 0x040fe400078e02bc */
[----:B------:R-:W-:Y:S01]  /*7890*/  IMAD.MOV R11, RZ, RZ, -R10 ;  /* 0x000000ffff0b7224 */ /* 0x000fe200078e0a0a */
[----:B------:R-:W-:Y:S01]  /*78a0*/  ISETP.GT.U32.AND P4, PT, R6, R184, PT ;  /* 0x000000b80600720c */ /* 0x000fe20003f84070 */
[----:B------:R-:W-:Y:S01]  /*78b0*/  @!P2 IMAD.IADD R178, R178, 0x1, -R6 ;  /* 0x00000001b2b2a824 */ /* 0x000fe200078e0a06 */
[----:B------:R-:W-:Y:S01]  /*78c0*/  ISETP.GE.AND P2, PT, R15, RZ, PT ;  /* 0x000000ff0f00720c */ /* 0x000fe20003f46270 */
[----:B------:R-:W-:Y:S01]  /*78d0*/  IMAD R186, R6, R11, R186 ;  /* 0x0000000b06ba7224 */ /* 0x000fe200078e02ba */
[----:B------:R-:W-:Y:S01]  /*78e0*/  LOP3.LUT R15, R8, 0x74, RZ, 0xfc, !PT ;  /* 0x00000074080f7812 */ /* 0x000fe200078efcff */
[----:B------:R-:W-:Y:S01]  /*78f0*/  IMAD R190, R6, R13, R190 ;  /* 0x0000000d06be7224 */ /* 0x000fe200078e02be */
[----:B------:R-:W-:Y:S01]  /*7900*/  LOP3.LUT R13, R8, 0x7a, RZ, 0xfc, !PT ;  /* 0x0000007a080d7812 */ /* 0x000fe200078efcff */
[----:B------:R-:W-:Y:S01]  /*7910*/  @!P6 IMAD.IADD R192, R192, 0x1, -R6 ;  /* 0x00000001c0c0e824 */ /* 0x000fe200078e0a06 */
[C---:B------:R-:W-:Y:S01]  /*7920*/  ISETP.GT.U32.AND P6, PT, R6.reuse, R186, PT ;  /* 0x000000ba0600720c */ /* 0x040fe20003fc4070 */
[----:B------:R-:W-:Y:S01]  /*7930*/  @!P1 IMAD.MOV R180, RZ, RZ, -R180 ;  /* 0x000000ffffb49224 */ /* 0x000fe200078e0ab4 */
[----:B------:R-:W-:Y:S01]  /*7940*/  ISETP.GT.U32.AND P1, PT, R6, R190, PT ;  /* 0x000000be0600720c */ /* 0x000fe20003f24070 */
[----:B------:R-:W-:Y:S01]  /*7950*/  @!P3 IMAD.IADD R182, R182, 0x1, -R6 ;  /* 0x00000001b6b6b824 */ /* 0x000fe200078e0a06 */
[----:B------:R-:W-:Y:S01]  /*7960*/  IABS R196, R13 ;  /* 0x0000000d00c47213 */ /* 0x000fe20000000000 */
[----:B------:R-:W-:Y:S01]  /*7970*/  @!P5 IMAD.MOV R178, RZ, RZ, -R178 ;  /* 0x000000ffffb2d224 */ /* 0x000fe200078e0ab2 */
[----:B------:R-:W-:Y:S01]  /*7980*/  ISETP.GE.AND P5, PT, R16, RZ, PT ;  /* 0x000000ff1000720c */ /* 0x000fe20003fa6270 */
[----:B------:R-:W-:Y:S01]  /*7990*/  @!P4 IMAD.IADD R184, R184, 0x1, -R6 ;  /* 0x00000001b8b8c824 */ /* 0x000fe200078e0a06 */
[----:B------:R-:W-:Y:S01]  /*79a0*/  ISETP.GT.U32.AND P4, PT, R6, R188, PT ;  /* 0x000000bc0600720c */ /* 0x000fe20003f84070 */
[----:B------:R-:W-:Y:S01]  /*79b0*/  @!P2 IMAD.MOV R182, RZ, RZ, -R182 ;  /* 0x000000ffffb6a224 */ /* 0x000fe200078e0ab6 */
[----:B------:R-:W-:Y:S01]  /*79c0*/  ISETP.GE.AND P2, PT, R12, RZ, PT ;  /* 0x000000ff0c00720c */ /* 0x000fe20003f46270 */
[----:B------:R-:W-:Y:S01]  /*79d0*/  IMAD.HI.U32 R10, R7, R196, RZ ;  /* 0x000000c4070a7227 */ /* 0x000fe200078e00ff */
[----:B------:R-:W-:-:S02]  /*79e0*/  LOP3.LUT R12, R8, 0x78, RZ, 0xfc, !PT ;  /* 0x00000078080c7812 */ /* 0x000fc400078efcff */
[----:B------:R-:W-:Y:S01]  /*79f0*/  IABS R200, R15 ;  /* 0x0000000f00c87213 */ /* 0x000fe20000000000 */
[--C-:B------:R-:W-:Y:S01]  /*7a00*/  @!P6 IMAD.IADD R186, R186, 0x1, -R6.reuse ;  /* 0x00000001babae824 */ /* 0x100fe200078e0a06 */
[----:B------:R-:W-:Y:S01]  /*7a10*/  IABS R194, R12 ;  /* 0x0000000c00c27213 */ /* 0x000fe20000000000 */
[----:B------:R-:W-:Y:S01]  /*7a20*/  @!P1 IMAD.IADD R190, R190, 0x1, -R6 ;  /* 0x00000001bebe9824 */ /* 0x000fe200078e0a06 */
[----:B------:R-:W-:Y:S01]  /*7a30*/  ISETP.GE.AND P1, PT, R14, RZ, PT ;  /* 0x000000ff0e00720c */ /* 0x000fe20003f26270 */
[----:B------:R-:W-:Y:S01]  /*7a40*/  IMAD.MOV R11, RZ, RZ, -R10 ;  /* 0x000000ffff0b7224 */ /* 0x000fe200078e0a0a */
[----:B------:R-:W-:Y:S01]  /*7a50*/  ISETP.GT.U32.AND P6, PT, R6, R186, PT ;  /* 0x000000ba0600720c */ /* 0x000fe20003fc4070 */
[----:B------:R-:W-:Y:S01]  /*7a60*/  IMAD.HI.U32 R10, R7, R194, RZ ;  /* 0x000000c2070a7227 */ /* 0x000fe200078e00ff */
[----:B------:R-:W-:Y:S02]  /*7a70*/  LOP3.LUT R14, R8, 0x76, RZ, 0xfc, !PT ;  /* 0x00000076080e7812 */ /* 0x000fe400078efcff */
[----:B------:R-:W-:Y:S01]  /*7a80*/  ISETP.GE.AND P3, PT, R17, RZ, PT ;  /* 0x000000ff1100720c */ /* 0x000fe20003f66270 */
[----:B------:R-:W-:Y:S01]  /*7a90*/  @!P5 IMAD.MOV R184, RZ, RZ, -R184 ;  /* 0x000000ffffb8d224 */ /* 0x000fe200078e0ab8 */
[----:B------:R-:W-:Y:S01]  /*7aa0*/  ISETP.GT.U32.AND P5, PT, R6, R190, PT ;  /* 0x000000be0600720c */ /* 0x000fe20003fa4070 */
[----:B------:R-:W-:Y:S01]  /*7ab0*/  @!P4 IMAD.IADD R188, R188, 0x1, -R6 ;  /* 0x00000001bcbcc824 */ /* 0x000fe200078e0a06 */
[----:B------:R-:W-:Y:S01]  /*7ac0*/  IABS R198, R14 ;  /* 0x0000000e00c67213 */ /* 0x000fe20000000000 */
[----:B------:R-:W-:Y:S01]  /*7ad0*/  IMAD R196, R6, R11, R196 ;  /* 0x0000000b06c47224 */ /* 0x000fe200078e02c4 */
[----:B------:R-:W-:Y:S01]  /*7ae0*/  LOP3.LUT R16, R8, 0x72, RZ, 0xfc, !PT ;  /* 0x0000007208107812 */ /* 0x000fe200078efcff */
[----:B------:R-:W-:Y:S01]  /*7af0*/  IMAD.MOV R11, RZ, RZ, -R10 ;  /* 0x000000ffff0b7224 */ /* 0x000fe200078e0a0a */
[----:B------:R-:W-:Y:S01]  /*7b00*/  ISETP.GT.U32.AND P4, PT, R6, R188, PT ;  /* 0x000000bc0600720c */ /* 0x000fe20003f84070 */
[----:B------:R-:W-:Y:S01]  /*7b10*/  @!P6 IMAD.IADD R186, R186, 0x1, -R6 ;  /* 0x00000001babae824 */ /* 0x000fe200078e0a06 */
[----:B------:R-:W-:Y:S01]  /*7b20*/  IABS R202, R16 ;  /* 0x0000001000ca7213 */ /* 0x000fe20000000000 */
[----:B------:R-:W-:Y:S01]  /*7b30*/  IMAD R194, R6, R11, R194 ;  /* 0x0000000b06c27224 */ /* 0x000fe200078e02c2 */
[----:B------:R-:W-:Y:S01]  /*7b40*/  LOP3.LUT R17, R8, 0x34, RZ, 0xfc, !PT ;  /* 0x0000003408117812 */ /* 0x000fe200078efcff */
[----:B------:R-:W-:-:S03]  /*7b50*/  IMAD.HI.U32 R10, R7, R198, RZ ;  /* 0x000000c6070a7227 */ /* 0x000fc600078e00ff */
[----:B------:R-:W-:Y:S01]  /*7b60*/  ISETP.GT.U32.AND P6, PT, R6, R194, PT ;  /* 0x000000c20600720c */ /* 0x000fe20003fc4070 */
[----:B------:R-:W-:Y:S01]  /*7b70*/  @!P5 IMAD.IADD R190, R190, 0x1, -R6 ;  /* 0x00000001bebed824 */ /* 0x000fe200078e0a06 */
[----:B------:R-:W-:Y:S01]  /*7b80*/  ISETP.GT.U32.AND P5, PT, R6, R196, PT ;  /* 0x000000c40600720c */ /* 0x000fe20003fa4070 */
[----:B------:R-:W-:-:S04]  /*7b90*/  IMAD.HI.U32 R11, R7, R200, RZ ;  /* 0x000000c8070b7227 */ /* 0x000fc800078e00ff */
[----:B------:R-:W-:Y:S01]  /*7ba0*/  @!P4 IMAD.IADD R188, R188, 0x1, -R6 ;  /* 0x00000001bcbcc824 */ /* 0x000fe200078e0a06 */
[----:B------:R-:W-:Y:S01]  /*7bb0*/  ISETP.GE.AND P4, PT, R13, RZ, PT ;  /* 0x000000ff0d00720c */ /* 0x000fe20003f86270 */
[----:B------:R-:W-:Y:S02]  /*7bc0*/  IMAD.MOV R13, RZ, RZ, -R10 ;  /* 0x000000ffff0d7224 */ /* 0x000fe400078e0a0a */
[----:B------:R-:W-:Y:S02]  /*7bd0*/  IMAD.MOV R11, RZ, RZ, -R11 ;  /* 0x000000ffff0b7224 */ /* 0x000fe400078e0a0b */
[----:B------:R-:W-:Y:S02]  /*7be0*/  IMAD R198, R6, R13, R198 ;  /* 0x0000000d06c67224 */ /* 0x000fe400078e02c6 */
[--C-:B------:R-:W-:Y:S02]  /*7bf0*/  @!P6 IMAD.IADD R194, R194, 0x1, -R6.reuse ;  /* 0x00000001c2c2e824 */ /* 0x100fe400078e0a06 */
[----:B------:R-:W-:Y:S01]  /*7c00*/  @!P5 IMAD.IADD R196, R196, 0x1, -R6 ;  /* 0x00000001c4c4d824 */ /* 0x000fe200078e0a06 */
[----:B------:R-:W-:Y:S01]  /*7c10*/  ISETP.GE.AND P5, PT, R12, RZ, PT ;  /* 0x000000ff0c00720c */ /* 0x000fe20003fa6270 */
[C---:B------:R-:W-:Y:S01]  /*7c20*/  IMAD R200, R6.reuse, R11, R200 ;  /* 0x0000000b06c87224 */ /* 0x040fe200078e02c8 */
[C---:B------:R-:W-:Y:S01]  /*7c30*/  ISETP.GT.U32.AND P6, PT, R6.reuse, R194, PT ;  /* 0x000000c20600720c */ /* 0x040fe20003fc4070 */
[----:B------:R-:W-:Y:S01]  /*7c40*/  @!P2 IMAD.MOV R190, RZ, RZ, -R190 ;  /* 0x000000ffffbea224 */ /* 0x000fe200078e0abe */
[----:B------:R-:W-:Y:S01]  /*7c50*/  ISETP.GT.U32.AND P2, PT, R6, R198, PT ;  /* 0x000000c60600720c */ /* 0x000fe20003f44070 */
[----:B------:R-:W-:Y:S01]  /*7c60*/  IMAD.HI.U32 R10, R7, R202, RZ ;  /* 0x000000ca070a7227 */ /* 0x000fe200078e00ff */
[----:B------:R-:W-:-:S03]  /*7c70*/  LOP3.LUT R12, R8, 0x70, RZ, 0xfc, !PT ;  /* 0x00000070080c7812 */ /* 0x000fc600078efcff */
[----:B------:R-:W-:Y:S01]  /*7c80*/  @!P3 IMAD.MOV R192, RZ, RZ, -R192 ;  /* 0x000000ffffc0b224 */ /* 0x000fe200078e0ac0 */
[C---:B------:R-:W-:Y:S01]  /*7c90*/  ISETP.GT.U32.AND P3, PT, R6.reuse, R196, PT ;  /* 0x000000c40600720c */ /* 0x040fe20003f64070 */
[----:B------:R-:W-:Y:S01]  /*7ca0*/  @!P0 IMAD.MOV R188, RZ, RZ, -R188 ;  /* 0x000000ffffbc8224 */ /* 0x000fe200078e0abc */
[C---:B------:R-:W-:Y:S01]  /*7cb0*/  ISETP.GT.U32.AND P0, PT, R6.reuse, R200, PT ;  /* 0x000000c80600720c */ /* 0x040fe20003f04070 */
[----:B------:R-:W-:Y:S01]  /*7cc0*/  IMAD.MOV R13, RZ, RZ, -R10 ;  /* 0x000000ffff0d7224 */ /* 0x000fe200078e0a0a */
[----:B------:R-:W-:Y:S01]  /*7cd0*/  IABS R204, R12 ;  /* 0x0000000c00cc7213 */ /* 0x000fe20000000000 */
[----:B------:R-:W-:Y:S02]  /*7ce0*/  VIADD R11, R9, 0x6e ;  /* 0x0000006e090b7836 */ /* 0x000fe40000000000 */
[----:B------:R-:W-:Y:S01]  /*7cf0*/  IMAD R202, R6, R13, R202 ;  /* 0x0000000d06ca7224 */ /* 0x000fe200078e02ca */
[----:B------:R-:W-:Y:S01]  /*7d00*/  LOP3.LUT R13, R8, 0x6c, RZ, 0xfc, !PT ;  /* 0x0000006c080d7812 */ /* 0x000fe200078efcff */
[--C-:B------:R-:W-:Y:S01]  /*7d10*/  @!P6 IMAD.IADD R194, R194, 0x1, -R6.reuse ;  /* 0x00000001c2c2e824 */ /* 0x100fe200078e0a06 */
[----:B------:R-:W-:Y:S01]  /*7d20*/  IABS R206, R11 ;  /* 0x0000000b00ce7213 */ /* 0x000fe20000000000 */
[--C-:B------:R-:W-:Y:S01]  /*7d30*/  @!P2 IMAD.IADD R198, R198, 0x1, -R6.reuse ;  /* 0x00000001c6c6a824 */ /* 0x100fe200078e0a06 */
[----:B------:R-:W-:Y:S01]  /*7d40*/  ISETP.GT.U32.AND P6, PT, R6, R202, PT ;  /* 0x000000ca0600720c */ /* 0x000fe20003fc4070 */
[--C-:B------:R-:W-:Y:S01]  /*7d50*/  @!P3 IMAD.IADD R196, R196, 0x1, -R6.reuse ;  /* 0x00000001c4c4b824 */ /* 0x100fe200078e0a06 */
[----:B------:R-:W-:Y:S01]  /*7d60*/  ISETP.GE.AND P3, PT, R11, RZ, PT ;  /* 0x000000ff0b00720c */ /* 0x000fe20003f66270 */
[----:B------:R-:W-:Y:S01]  /*7d70*/  @!P0 IMAD.IADD R200, R200, 0x1, -R6 ;  /* 0x00000001c8c88824 */ /* 0x000fe200078e0a06 */
        /* <DEDUP_REMOVED lines=10> */
[----:B------:R-:W-:Y:S02]  /*7e20*/  IMAD R204, R6, R11, R204 ;  /* 0x0000000b06cc7224 */ /* 0x000fe400078e02cc */
[----:B------:R-:W-:Y:S02]  /*7e30*/  IMAD.MOV R11, RZ, RZ, -R10 ;  /* 0x000000ffff0b7224 */ /* 0x000fe400078e0a0a */
[----:B------:R-:W-:Y:S02]  /*7e40*/  @!P6 IMAD.IADD R202, R202, 0x1, -R6 ;  /* 0x00000001cacae824 */ /* 0x000fe400078e0a06 */
[----:B------:R-:W-:Y:S01]  /*7e50*/  @!P1 IMAD.MOV R186, RZ, RZ, -R186 ;  /* 0x000000ffffba9224 */ /* 0x000fe200078e0aba */
[----:B------:R-:W-:Y:S01]  /*7e60*/  ISETP.GE.AND P1, PT, R14, RZ, PT ;  /* 0x000000ff0e00720c */ /* 0x000fe20003f26270 */
[C---:B------:R-:W-:Y:S01]  /*7e70*/  IMAD R206, R6.reuse, R11, R206 ;  /* 0x0000000b06ce7224 */ /* 0x040fe200078e02ce */
[----:B------:R-:W-:Y:S01]  /*7e80*/  ISETP.GT.U32.AND P6, PT, R6, R202, PT ;  /* 0x000000ca0600720c */ /* 0x000fe20003fc4070 */
[--C-:B------:R-:W-:Y:S01]  /*7e90*/  @!P2 IMAD.IADD R198, R198, 0x1, -R6.reuse ;  /* 0x00000001c6c6a824 */ /* 0x100fe200078e0a06 */
[----:B------:R-:W-:Y:S01]  /*7ea0*/  ISETP.GT.U32.AND P2, PT, R6, R204, PT ;  /* 0x000000cc0600720c */ /* 0x000fe20003f44070 */
[----:B------:R-:W-:Y:S01]  /*7eb0*/  @!P4 IMAD.IADD R200, R200, 0x1, -R6 ;  /* 0x00000001c8c8c824 */ /* 0x000fe200078e0a06 */
[----:B------:R-:W-:Y:S01]  /*7ec0*/  ISETP.GT.U32.AND P4, PT, R6, R206, PT ;  /* 0x000000ce0600720c */ /* 0x000fe20003f84070 */
[----:B------:R-:W-:Y:S01]  /*7ed0*/  @!P5 IMAD.MOV R194, RZ, RZ, -R194 ;  /* 0x000000ffffc2d224 */ /* 0x000fe200078e0ac2 */
[----:B------:R-:W-:Y:S01]  /*7ee0*/  ISETP.GE.AND P5, PT, R16, RZ, PT ;  /* 0x000000ff1000720c */ /* 0x000fe20003fa6270 */
[----:B------:R-:W-:Y:S01]  /*7ef0*/  IMAD.HI.U32 R10, R7, R208, RZ ;  /* 0x000000d0070a7227 */ /* 0x000fe200078e00ff */
[----:B------:R-:W-:-:S02]  /*7f00*/  LOP3.LUT R14, R8, 0x64, RZ, 0xfc, !PT ;  /* 0x00000064080e7812 */ /* 0x000fc400078efcff */
[----:B------:R-:W-:Y:S01]  /*7f10*/  LOP3.LUT R16, R8, 0x46, RZ, 0xfc, !PT ;  /* 0x0000004608107812 */ /* 0x000fe200078efcff */
[----:B------:R-:W-:Y:S01]  /*7f20*/  IMAD.MOV R11, RZ, RZ, -R10 ;  /* 0x000000ffff0b7224 */ /* 0x000fe200078e0a0a */
[----:B------:R-:W-:Y:S01]  /*7f30*/  IABS R214, R14 ;  /* 0x0000000e00d67213 */ /* 0x000fe20000000000 */
[----:B------:R-:W-:Y:S01]  /*7f40*/  @!P1 IMAD.MOV R198, RZ, RZ, -R198 ;  /* 0x000000ffffc69224 */ /* 0x000fe200078e0ac6 */
[----:B------:R-:W-:Y:S01]  /*7f50*/  ISETP.GE.AND P1, PT, R12, RZ, PT ;  /* 0x000000ff0c00720c */ /* 0x000fe20003f26270 */
[--C-:B------:R-:W-:Y:S01]  /*7f60*/  @!P6 IMAD.IADD R202, R202, 0x1, -R6.reuse ;  /* 0x00000001cacae824 */ /* 0x100fe200078e0a06 */
[----:B------:R-:W-:Y:S01]  /*7f70*/  LOP3.LUT R12, R8, 0x6a, RZ, 0xfc, !PT ;  /* 0x0000006a080c7812 */ /* 0x000fe200078efcff */
[----:B------:R-:W-:Y:S01]  /*7f80*/  @!P2 IMAD.IADD R204, R204, 0x1, -R6 ;  /* 0x00000001cccca824 */ /* 0x000fe200078e0a06 */
[----:B------:R-:W-:Y:S01]  /*7f90*/  ISETP.GE.AND P6, PT, R13, RZ, PT ;  /* 0x000000ff0d00720c */ /* 0x000fe20003fc6270 */
[----:B------:R-:W-:Y:S01]  /*7fa0*/  IMAD R208, R6, R11, R208 ;  /* 0x0000000b06d07224 */ /* 0x000fe200078e02d0 */
[----:B------:R-:W-:Y:S01]  /*7fb0*/  IABS R210, R12 ;  /* 0x0000000c00d27213 */ /* 0x000fe20000000000 */
[----:B------:R-:W-:Y:S01]  /*7fc0*/  @!P4 IMAD.IADD R206, R206, 0x1, -R6 ;  /* 0x00000001cecec824 */ /* 0x000fe200078e0a06 */
[C---:B------:R-:W-:Y:S01]  /*7fd0*/  ISETP.GT.U32.AND P2, PT, R6.reuse, R204, PT ;  /* 0x000000cc0600720c */ /* 0x040fe20003f44070 */
[----:B------:R-:W-:Y:S01]  /*7fe0*/  @!P5 IMAD.MOV R202, RZ, RZ, -R202 ;  /* 0x000000ffffcad224 */ /* 0x000fe200078e0aca */
[C---:B------:R-:W-:Y:S01]  /*7ff0*/  ISETP.GT.U32.AND P5, PT, R6.reuse, R208, PT ;  /* 0x000000d00600720c */ /* 0x040fe20003fa4070 */
[----:B------:R-:W-:Y:S01]  /*8000*/  IMAD.HI.U32 R10, R7, R210, RZ ;  /* 0x000000d2070a7227 */ /* 0x000fe200078e00ff */
[----:B------:R-:W-:-:S02]  /*8010*/  ISETP.GT.U32.AND P4, PT, R6, R206, PT ;  /* 0x000000ce0600720c */ /* 0x000fc40003f84070 */
[----:B------:R-:W-:Y:S01]  /*8020*/  LOP3.LUT R11, R8, 0x68, RZ, 0xfc, !PT ;  /* 0x00000068080b7812 */ /* 0x000fe200078efcff */
[----:B------:R-:W-:Y:S01]  /*8030*/  IMAD.MOV R13, RZ, RZ, -R10 ;  /* 0x000000ffff0d7224 */ /* 0x000fe200078e0a0a */
[----:B------:R-:W-:Y:S01]  /*8040*/  IABS R246, R16 ;  /* 0x0000001000f67213 */ /* 0x000fe20000000000 */
[----:B------:R-:W-:Y:S01]  /*8050*/  @!P0 IMAD.MOV R200, RZ, RZ, -R200 ;  /* 0x000000ffffc88224 */ /* 0x000fe200078e0ac8 */
[----:B------:R-:W-:Y:S01]  /*8060*/  ISETP.GE.AND P0, PT, R12, RZ, PT ;  /* 0x000000ff0c00720c */ /* 0x000fe20003f06270 */
[----:B------:R-:W-:Y:S01]  /*8070*/  IMAD R210, R6, R13, R210 ;  /* 0x0000000d06d27224 */ /* 0x000fe200078e02d2 */
[----:B------:R-:W-:Y:S01]  /*8080*/  LOP3.LUT R12, R8, 0x66, RZ, 0xfc, !PT ;  /* 0x00000066080c7812 */ /* 0x000fe200078efcff */
[--C-:B------:R-:W-:Y:S01]  /*8090*/  @!P2 IMAD.IADD R204, R204, 0x1, -R6.reuse ;  /* 0x00000001cccca824 */ /* 0x100fe200078e0a06 */
[----:B------:R-:W-:Y:S01]  /*80a0*/  IABS R212, R11 ;  /* 0x0000000b00d47213 */ /* 0x000fe20000000000 */
[--C-:B------:R-:W-:Y:S01]  /*80b0*/  @!P5 IMAD.IADD R208, R208, 0x1, -R6.reuse ;  /* 0x00000001d0d0d824 */ /* 0x100fe200078e0a06 */
[----:B------:R-:W-:Y:S01]  /*80c0*/  IABS R216, R12 ;  /* 0x0000000c00d87213 */ /* 0x000fe20000000000 */
[----:B------:R-:W-:Y:S01]  /*80d0*/  @!P4 IMAD.IADD R206, R206, 0x1, -R6 ;  /* 0x00000001cecec824 */ /* 0x000fe200078e0a06 */
[C---:B------:R-:W-:Y:S01]  /*80e0*/  ISETP.GT.U32.AND P4, PT, R6.reuse, R210, PT ;  /* 0x000000d20600720c */ /* 0x040fe20003f84070 */
[----:B------:R-:W-:Y:S01]  /*80f0*/  @!P1 IMAD.MOV R204, RZ, RZ, -R204 ;  /* 0x000000ffffcc9224 */ /* 0x000fe200078e0acc */
[----:B------:R-:W-:Y:S01]  /*8100*/  ISETP.GT.U32.AND P1, PT, R6, R208, PT ;  /* 0x000000d00600720c */ /* 0x000fe20003f24070 */
[----:B------:R-:W-:Y:S01]  /*8110*/  IMAD.HI.U32 R10, R7, R212, RZ ;  /* 0x000000d4070a7227 */ /* 0x000fe200078e00ff */
[----:B------:R-:W-:-:S02]  /*8120*/  ISETP.GE.AND P2, PT, R11, RZ, PT ;  /* 0x000000ff0b00720c */ /* 0x000fc40003f46270 */
[----:B------:R-:W-:Y:S01]  /*8130*/  ISETP.GE.AND P5, PT, R12, RZ, PT ;  /* 0x000000ff0c00720c */ /* 0x000fe20003fa6270 */
[----:B------:R-:W-:-:S04]  /*8140*/  IMAD.HI.U32 R11, R7, R216, RZ ;  /* 0x000000d8070b7227 */ /* 0x000fc800078e00ff */
[----:B------:R-:W-:Y:S02]  /*8150*/  IMAD.MOV R13, RZ, RZ, -R10 ;  /* 0x000000ffff0d7224 */ /* 0x000fe400078e0a0a */
[----:B------:R-:W-:Y:S02]  /*8160*/  IMAD.MOV R11, RZ, RZ, -R11 ;  /* 0x000000ffff0b7224 */ /* 0x000fe400078e0a0b */
[----:B------:R-:W-:Y:S02]  /*8170*/  IMAD R212, R6, R13, R212 ;  /* 0x0000000d06d47224 */ /* 0x000fe400078e02d4 */
[--C-:B------:R-:W-:Y:S02]  /*8180*/  @!P4 IMAD.IADD R210, R210, 0x1, -R6.reuse ;  /* 0x00000001d2d2c824 */ /* 0x100fe400078e0a06 */
[----:B------:R-:W-:Y:S01]  /*8190*/  @!P1 IMAD.IADD R208, R208, 0x1, -R6 ;  /* 0x00000001d0d09824 */ /* 0x000fe200078e0a06 */
[C---:B------:R-:W-:Y:S01]  /*81a0*/  ISETP.GT.U32.AND P1, PT, R6.reuse, R212, PT ;  /* 0x000000d40600720c */ /* 0x040fe20003f24070 */
[C---:B------:R-:W-:Y:S01]  /*81b0*/  IMAD R216, R6.reuse, R11, R216 ;  /* 0x0000000b06d87224 */ /* 0x040fe200078e02d8 */
[----:B------:R-:W-:Y:S01]  /*81c0*/  ISETP.GT.U32.AND P4, PT, R6, R210, PT ;  /* 0x000000d20600720c */ /* 0x000fe20003f84070 */
[----:B------:R-:W-:-:S02]  /*81d0*/  @!P6 IMAD.MOV R208, RZ, RZ, -R208 ;  /* 0x000000ffffd0e224 */ /* 0x000fc400078e0ad0 */
[----:B------:R-:W-:Y:S01]  /*81e0*/  IMAD.HI.U32 R12, R7, R214, RZ ;  /* 0x000000d6070c7227 */ /* 0x000fe200078e00ff */
[----:B------:R-:W-:-:S03]  /*81f0*/  ISETP.GT.U32.AND P6, PT, R6, R216, PT ;  /* 0x000000d80600720c */ /* 0x000fc60003fc4070 */
[----:B------:R-:W-:Y:S01]  /*8200*/  IMAD.MOV R13, RZ, RZ, -R12 ;  /* 0x000000ffff0d7224 */ /* 0x000fe200078e0a0c */
[----:B------:R-:W-:Y:S01]  /*8210*/  LOP3.LUT R12, R8, 0x62, RZ, 0xfc, !PT ;  /* 0x00000062080c7812 */ /* 0x000fe200078efcff */
[----:B------:R-:W-:Y:S01]  /*8220*/  @!P3 IMAD.MOV R206, RZ, RZ, -R206 ;  /* 0x000000ffffceb224 */ /* 0x000fe200078e0ace */
[----:B------:R-:W-:Y:S01]  /*8230*/  ISETP.GE.AND P3, PT, R14, RZ, PT ;  /* 0x000000ff0e00720c */ /* 0x000fe20003f66270 */
[----:B------:R-:W-:Y:S01]  /*8240*/  VIADD R10, R9, 0x5e ;  /* 0x0000005e090a7836 */ /* 0x000fe20000000000 */
[----:B------:R-:W-:Y:S01]  /*8250*/  IABS R218, R12 ;  /* 0x0000000c00da7213 */ /* 0x000fe20000000000 */
[--C-:B------:R-:W-:Y:S01]  /*8260*/  @!P1 IMAD.IADD R212, R212, 0x1, -R6.reuse ;  /* 0x00000001d4d49824 */ /* 0x100fe200078e0a06 */
[----:B------:R-:W-:Y:S01]  /*8270*/  LOP3.LUT R14, R8, 0x60, RZ, 0xfc, !PT ;  /* 0x00000060080e7812 */ /* 0x000fe200078efcff */
[----:B------:R-:W-:Y:S01]  /*8280*/  @!P4 IMAD.IADD R210, R210, 0x1, -R6 ;  /* 0x00000001d2d2c824 */ /* 0x000fe200078e0a06 */
[----:B------:R-:W-:Y:S01]  /*8290*/  ISETP.GE.AND P4, PT, R10, RZ, PT ;  /* 0x000000ff0a00720c */ /* 0x000fe20003f86270 */
[----:B------:R-:W-:Y:S01]  /*82a0*/  IMAD R214, R6, R13, R214 ;  /* 0x0000000d06d67224 */ /* 0x000fe200078e02d6 */
[----:B------:R-:W-:Y:S01]  /*82b0*/  IABS R222, R10 ;  /* 0x0000000a00de7213 */ /* 0x000fe20000000000 */
[----:B------:R-:W-:Y:S01]  /*82c0*/  @!P6 IMAD.IADD R216, R216, 0x1, -R6 ;  /* 0x00000001d8d8e824 */ /* 0x000fe200078e0a06 */
[----:B------:R-:W-:Y:S01]  /*82d0*/  IABS R220, R14 ;  /* 0x0000000e00dc7213 */ /* 0x000fe20000000000 */
[----:B------:R-:W-:Y:S01]  /*82e0*/  IMAD.HI.U32 R10, R7, R218, RZ ;  /* 0x000000da070a7227 */ /* 0x000fe200078e00ff */
[----:B------:R-:W-:-:S02]  /*82f0*/  ISETP.GT.U32.AND P6, PT, R6, R212, PT ;  /* 0x000000d40600720c */ /* 0x000fc40003fc4070 */
[----:B------:R-:W-:Y:S01]  /*8300*/  ISETP.GT.U32.AND P1, PT, R6, R214, PT ;  /* 0x000000d60600720c */ /* 0x000fe20003f24070 */
[----:B------:R-:W-:Y:S02]  /*8310*/  IMAD.MOV R11, RZ, RZ, -R10 ;  /* 0x000000ffff0b7224 */ /* 0x000fe400078e0a0a */
[----:B------:R-:W-:-:S04]  /*8320*/  IMAD.HI.U32 R10, R7, R220, RZ ;  /* 0x000000dc070a7227 */ /* 0x000fc800078e00ff */
[----:B------:R-:W-:Y:S02]  /*8330*/  IMAD.MOV R13, RZ, RZ, -R10 ;  /* 0x000000ffff0d7224 */ /* 0x000fe400078e0a0a */
[----:B------:R-:W-:Y:S02]  /*8340*/  IMAD R218, R6, R11, R218 ;  /* 0x0000000b06da7224 */ /* 0x000fe400078e02da */
[----:B------:R-:W-:Y:S02]  /*8350*/  @!P6 IMAD.IADD R212, R212, 0x1, -R6 ;  /* 0x00000001d4d4e824 */ /* 0x000fe400078e0a06 */
[----:B------:R-:W-:Y:S01]  /*8360*/  IMAD R220, R6, R13, R220 ;  /* 0x0000000d06dc7224 */ /* 0x000fe200078e02dc */
[----:B------:R-:W-:Y:S01]  /*8370*/  LOP3.LUT R13, R8, 0x5a, RZ, 0xfc, !PT ;  /* 0x0000005a080d7812 */ /* 0x000fe200078efcff */
[----:B------:R-:W-:Y:S01]  /*8380*/  @!P1 IMAD.IADD R214, R214, 0x1, -R6 ;  /* 0x00000001d6d69824 */ /* 0x000fe200078e0a06 */
[C---:B------:R-:W-:Y:S01]  /*8390*/  ISETP.GT.U32.AND P1, PT, R6.reuse, R216, PT ;  /* 0x000000d80600720c */ /* 0x040fe20003f24070 */
[----:B------:R-:W-:Y:S01]  /*83a0*/  @!P2 IMAD.MOV R212, RZ, RZ, -R212 ;  /* 0x000000ffffd4a224 */ /* 0x000fe200078e0ad4 */
[C---:B------:R-:W-:Y:S01]  /*83b0*/  ISETP.GT.U32.AND P2, PT, R6.reuse, R220, PT ;  /* 0x000000dc0600720c */ /* 0x040fe20003f44070 */
[----:B------:R-:W-:Y:S01]  /*83c0*/  IMAD.HI.U32 R11, R7, R222, RZ ;  /* 0x000000de070b7227 */ /* 0x000fe200078e00ff */
[----:B------:R-:W-:-:S02]  /*83d0*/  ISETP.GT.U32.AND P6, PT, R6, R218, PT ;  /* 0x000000da0600720c */ /* 0x000fc40003fc4070 */
[----:B------:R-:W-:Y:S01]  /*83e0*/  IABS R226, R13 ;  /* 0x0000000d00e27213 */ /* 0x000fe20000000000 */
[----:B------:R-:W-:Y:S01]  /*83f0*/  @!P0 IMAD.MOV R210, RZ, RZ, -R210 ;  /* 0x000000ffffd28224 */ /* 0x000fe200078e0ad2 */
[----:B------:R-:W-:Y:S01]  /*8400*/  ISETP.GT.U32.AND P0, PT, R6, R214, PT ;  /* 0x000000d60600720c */ /* 0x000fe20003f04070 */
[----:B------:R-:W-:Y:S02]  /*8410*/  IMAD.MOV R11, RZ, RZ, -R11 ;  /* 0x000000ffff0b7224 */ /* 0x000fe400078e0a0b */
[----:B------:R-:W-:-:S04]  /*8420*/  IMAD.HI.U32 R10, R7, R224, RZ ;  /* 0x000000e0070a7227 */ /* 0x000fc800078e00ff */
[--C-:B------:R-:W-:Y:S02]  /*8430*/  @!P1 IMAD.IADD R216, R216, 0x1, -R6.reuse ;  /* 0x00000001d8d89824 */ /* 0x100fe400078e0a06 */
[----:B------:R-:W-:Y:S02]  /*8440*/  @!P2 IMAD.IADD R220, R220, 0x1, -R6 ;  /* 0x00000001dcdca824 */ /* 0x000fe400078e0a06 */
[C---:B------:R-:W-:Y:S02]  /*8450*/  IMAD R222, R6.reuse, R11, R222 ;  /* 0x0000000b06de7224 */ /* 0x040fe400078e02de */
[----:B------:R-:W-:Y:S01]  /*8460*/  @!P5 IMAD.MOV R216, RZ, RZ, -R216 ;  /* 0x000000ffffd8d224 */ /* 0x000fe200078e0ad8 */
[C---:B------:R-:W-:Y:S01]  /*8470*/  ISETP.GT.U32.AND P5, PT, R6.reuse, R220, PT ;  /* 0x000000dc0600720c */ /* 0x040fe20003fa4070 */
[----:B------:R-:W-:Y:S01]  /*8480*/  IMAD.MOV R11, RZ, RZ, -R10 ;  /* 0x000000ffff0b7224 */ /* 0x000fe200078e0a0a */
[----:B------:R-:W-:Y:S01]  /*8490*/  ISETP.GT.U32.AND P1, PT, R6, R222, PT ;  /* 0x000000de0600720c */ /* 0x000fe20003f24070 */
[----:B------:R-:W-:-:S04]  /*84a0*/  IMAD.HI.U32 R10, R7, R226, RZ ;  /* 0x000000e2070a7227 */ /* 0x000fc800078e00ff */
[----:B------:R-:W-:Y:S02]  /*84b0*/  IMAD R224, R6, R11, R224 ;  /* 0x0000000b06e07224 */ /* 0x000fe400078e02e0 */
[----:B------:R-:W-:Y:S02]  /*84c0*/  IMAD.MOV R11, RZ, RZ, -R10 ;  /* 0x000000ffff0b7224 */ /* 0x000fe400078e0a0a */
[--C-:B------:R-:W-:Y:S01]  /*84d0*/  @!P0 IMAD.IADD R214, R214, 0x1, -R6.reuse ;  /* 0x00000001d6d68824 */ /* 0x100fe200078e0a06 */
[----:B------:R-:W-:Y:S01]  /*84e0*/  ISETP.GE.AND P0, PT, R12, RZ, PT ;  /* 0x000000ff0c00720c */ /* 0x000fe20003f06270 */
[----:B------:R-:W-:Y:S01]  /*84f0*/  @!P6 IMAD.IADD R218, R218, 0x1, -R6 ;  /* 0x00000001dadae824 */ /* 0x000fe200078e0a06 */
[----:B------:R-:W-:Y:S01]  /*8500*/  LOP3.LUT R12, R8, 0x58, RZ, 0xfc, !PT ;  /* 0x00000058080c7812 */ /* 0x000fe200078efcff */
[----:B------:R-:W-:Y:S01]  /*8510*/  IMAD R226, R6, R11, R226 ;  /* 0x0000000b06e27224 */ /* 0x000fe200078e02e2 */
[----:B------:R-:W-:Y:S01]  /*8520*/  ISETP.GE.AND P6, PT, R14, RZ, PT ;  /* 0x000000ff0e00720c */ /* 0x000fe20003fc6270 */
[----:B------:R-:W-:Y:S01]  /*8530*/  @!P3 IMAD.MOV R214, RZ, RZ, -R214 ;  /* 0x000000ffffd6b224 */ /* 0x000fe200078e0ad6 */
[----:B------:R-:W-:Y:S01]  /*8540*/  IABS R228, R12 ;  /* 0x0000000c00e47213 */ /* 0x000fe20000000000 */
[--C-:B------:R-:W-:Y:S01]  /*8550*/  @!P5 IMAD.IADD R220, R220, 0x1, -R6.reuse ;  /* 0x00000001dcdcd824 */ /* 0x100fe200078e0a06 */
[----:B------:R-:W-:Y:S01]  /*8560*/  ISETP.GT.U32.AND P2, PT, R6, R218, PT ;  /* 0x000000da0600720c */ /* 0x000fe20003f44070 */
[----:B------:R-:W-:Y:S01]  /*8570*/  @!P1 IMAD.IADD R222, R222, 0x1, -R6 ;  /* 0x00000001dede9824 */ /* 0x000fe200078e0a06 */
[C---:B------:R-:W-:Y:S01]  /*8580*/  ISETP.GT.U32.AND P3, PT, R6.reuse, R224, PT ;  /* 0x000000e00600720c */ /* 0x040fe20003f64070 */
[----:B------:R-:W-:Y:S01]  /*8590*/  IMAD.HI.U32 R10, R7, R228, RZ ;  /* 0x000000e4070a7227 */ /* 0x000fe200078e00ff */
[----:B------:R-:W-:-:S02]  /*85a0*/  ISETP.GT.U32.AND P5, PT, R6, R226, PT ;  /* 0x000000e20600720c */ /* 0x000fc40003fa4070 */
[----:B------:R-:W-:Y:S01]  /*85b0*/  LOP3.LUT R14, R8, 0x56, RZ, 0xfc, !PT ;  /* 0x00000056080e7812 */ /* 0x000fe200078efcff */
[----:B------:R-:W-:Y:S01]  /*85c0*/  IMAD.MOV R11, RZ, RZ, -R10 ;  /* 0x000000ffff0b7224 */ /* 0x000fe200078e0a0a */
[C---:B------:R-:W-:Y:S01]  /*85d0*/  ISETP.GT.U32.AND P1, PT, R6.reuse, R222, PT ;  /* 0x000000de0600720c */ /* 0x040fe20003f24070 */
[----:B------:R-:W-:Y:S01]  /*85e0*/  @!P6 IMAD.MOV R220, RZ, RZ, -R220 ;  /* 0x000000ffffdce224 */ /* 0x000fe200078e0adc */
[----:B------:R-:W-:Y:S01]  /*85f0*/  IABS R230, R14 ;  /* 0x0000000e00e67213 */ /* 0x000fe20000000000 */
[----:B------:R-:W-:Y:S02]  /*8600*/  IMAD R228, R6, R11, R228 ;  /* 0x0000000b06e47224 */ /* 0x000fe400078e02e4 */
[--C-:B------:R-:W-:Y:S01]  /*8610*/  @!P2 IMAD.IADD R218, R218, 0x1, -R6.reuse ;  /* 0x00000001dadaa824 */ /* 0x100fe200078e0a06 */
[----:B------:R-:W-:Y:S01]  /*8620*/  ISETP.GE.AND P2, PT, R15, RZ, PT ;  /* 0x000000ff0f00720c */ /* 0x000fe20003f46270 */
[--C-:B------:R-:W-:Y:S01]  /*8630*/  @!P3 IMAD.IADD R224, R224, 0x1, -R6.reuse ;  /* 0x00000001e0e0b824 */ /* 0x100fe200078e0a06 */
[----:B------:R-:W-:Y:S01]  /*8640*/  ISETP.GT.U32.AND P6, PT, R6, R228, PT ;  /* 0x000000e40600720c */ /* 0x000fe20003fc4070 */
[----:B------:R-:W-:Y:S01]  /*8650*/  @!P5 IMAD.IADD R226, R226, 0x1, -R6 ;  /* 0x00000001e2e2d824 */ /* 0x000fe200078e0a06 */
[----:B------:R-:W-:Y:S01]  /*8660*/  ISETP.GE.AND P3, PT, R12, RZ, PT ;  /* 0x000000ff0c00720c */ /* 0x000fe20003f66270 */
[----:B------:R-:W-:Y:S01]  /*8670*/  @!P0 IMAD.MOV R218, RZ, RZ, -R218 ;  /* 0x000000ffffda8224 */ /* 0x000fe200078e0ada */
[C---:B------:R-:W-:Y:S01]  /*8680*/  ISETP.GT.U32.AND P0, PT, R6.reuse, R224, PT ;  /* 0x000000e00600720c */ /* 0x040fe20003f04070 */
[----:B------:R-:W-:Y:S01]  /*8690*/  IMAD.HI.U32 R10, R7, R230, RZ ;  /* 0x000000e6070a7227 */ /* 0x000fe200078e00ff */
[----:B------:R-:W-:-:S02]  /*86a0*/  ISETP.GT.U32.AND P5, PT, R6, R226, PT ;  /* 0x000000e20600720c */ /* 0x000fc40003fa4070 */
[C---:B------:R-:W-:Y:S01]  /*86b0*/  LOP3.LUT R12, R8.reuse, 0x54, RZ, 0xfc, !PT ;  /* 0x00000054080c7812 */ /* 0x040fe200078efcff */
[----:B------:R-:W-:Y:S01]  /*86c0*/  IMAD.MOV R11, RZ, RZ, -R10 ;  /* 0x000000ffff0b7224 */ /* 0x000fe200078e0a0a */
[----:B------:R-:W-:Y:S01]  /*86d0*/  LOP3.LUT R15, R8, 0x48, RZ, 0xfc, !PT ;  /* 0x00000048080f7812 */ /* 0x000fe200078efcff */
[----:B------:R-:W-:Y:S01]  /*86e0*/  @!P1 IMAD.IADD R222, R222, 0x1, -R6 ;  /* 0x00000001dede9824 */ /* 0x000fe200078e0a06 */
[----:B------:R-:W-:Y:S01]  /*86f0*/  IABS R232, R12 ;  /* 0x0000000c00e87213 */ /* 0x000fe20000000000 */
[----:B------:R-:W-:Y:S01]  /*8700*/  IMAD R230, R6, R11, R230 ;  /* 0x0000000b06e67224 */ /* 0x000fe200078e02e6 */
[----:B------:R-:W-:Y:S01]  /*8710*/  LOP3.LUT R11, R8, 0x52, RZ, 0xfc, !PT ;  /* 0x00000052080b7812 */ /* 0x000fe200078efcff */
[--C-:B------:R-:W-:Y:S01]  /*8720*/  @!P6 IMAD.IADD R228, R228, 0x1, -R6.reuse ;  /* 0x00000001e4e4e824 */ /* 0x100fe200078e0a06 */
[----:B------:R-:W-:Y:S01]  /*8730*/  ISETP.GE.AND P1, PT, R13, RZ, PT ;  /* 0x000000ff0d00720c */ /* 0x000fe20003f26270 */
[--C-:B------:R-:W-:Y:S01]  /*8740*/  @!P0 IMAD.IADD R224, R224, 0x1, -R6.reuse ;  /* 0x00000001e0e08824 */ /* 0x100fe200078e0a06 */
[----:B------:R-:W-:Y:S01]  /*8750*/  ISETP.GE.AND P6, PT, R11, RZ, PT ;  /* 0x000000ff0b00720c */ /* 0x000fe20003fc6270 */
[----:B------:R-:W-:Y:S01]  /*8760*/  @!P5 IMAD.IADD R226, R226, 0x1, -R6 ;  /* 0x00000001e2e2d824 */ /* 0x000fe200078e0a06 */
[C---:B------:R-:W-:Y:S01]  /*8770*/  ISETP.GT.U32.AND P5, PT, R6.reuse, R230, PT ;  /* 0x000000e60600720c */ /* 0x040fe20003fa4070 */
[----:B------:R-:W-:Y:S01]  /*8780*/  @!P2 IMAD.MOV R224, RZ, RZ, -R224 ;  /* 0x000000ffffe0a224 */ /* 0x000fe200078e0ae0 */
[----:B------:R-:W-:Y:S01]  /*8790*/  ISETP.GT.U32.AND P2, PT, R6, R228, PT ;  /* 0x000000e40600720c */ /* 0x000fe20003f44070 */
[----:B------:R-:W-:Y:S01]  /*87a0*/  IMAD.HI.U32 R10, R7, R232, RZ ;  /* 0x000000e8070a7227 */ /* 0x000fe200078e00ff */
[----:B------:R-:W-:-:S02]  /*87b0*/  IABS R234, R11 ;  /* 0x0000000b00ea7213 */ /* 0x000fc40000000000 */
[----:B------:R-:W-:Y:S01]  /*87c0*/  ISETP.GE.AND P0, PT, R12, RZ, PT ;  /* 0x000000ff0c00720c */ /* 0x000fe20003f06270 */
[----:B------:R-:W-:Y:S01]  /*87d0*/  IMAD.MOV R11, RZ, RZ, -R10 ;  /* 0x000000ffff0b7224 */ /* 0x000fe200078e0a0a */
[----:B------:R-:W-:Y:S01]  /*87e0*/  LOP3.LUT R12, R8, 0x50, RZ, 0xfc, !PT ;  /* 0x00000050080c7812 */ /* 0x000fe200078efcff */
[----:B------:R-:W-:Y:S01]  /*87f0*/  IMAD.HI.U32 R10, R7, R234, RZ ;  /* 0x000000ea070a7227 */ /* 0x000fe200078e00ff */
[----:B------:R-:W-:Y:S02]  /*8800*/  IABS R244, R15 ;  /* 0x0000000f00f47213 */ /* 0x000fe40000000000 */
[----:B------:R-:W-:Y:S01]  /*8810*/  IABS R236, R12 ;  /* 0x0000000c00ec7213 */ /* 0x000fe20000000000 */
[----:B------:R-:W-:Y:S02]  /*8820*/  @!P5 IMAD.IADD R230, R230, 0x1, -R6 ;  /* 0x00000001e6e6d824 */ /* 0x000fe400078e0a06 */
[----:B------:R-:W-:Y:S02]  /*8830*/  IMAD R232, R6, R11, R232 ;  /* 0x0000000b06e87224 */ /* 0x000fe400078e02e8 */
[----:B------:R-:W-:Y:S01]  /*8840*/  @!P2 IMAD.IADD R228, R228, 0x1, -R6 ;  /* 0x00000001e4e4a824 */ /* 0x000fe200078e0a06 */
[----:B------:R-:W-:Y:S01]  /*8850*/  ISETP.GT.U32.AND P5, PT, R6, R230, PT ;  /* 0x000000e60600720c */ /* 0x000fe20003fa4070 */
[----:B------:R-:W-:-:S02]  /*8860*/  IMAD.MOV R13, RZ, RZ, -R10 ;  /* 0x000000ffff0d7224 */ /* 0x000fc400078e0a0a */
[----:B------:R-:W-:Y:S01]  /*8870*/  @!P3 IMAD.MOV R228, RZ, RZ, -R228 ;  /* 0x000000ffffe4b224 */ /* 0x000fe200078e0ae4 */
[C---:B------:R-:W-:Y:S01]  /*8880*/  ISETP.GT.U32.AND P3, PT, R6.reuse, R232, PT ;  /* 0x000000e80600720c */ /* 0x040fe20003f64070 */
[----:B------:R-:W-:Y:S02]  /*8890*/  IMAD R234, R6, R13, R234 ;  /* 0x0000000d06ea7224 */ /* 0x000fe400078e02ea */
[----:B------:R-:W-:Y:S01]  /*88a0*/  @!P1 IMAD.MOV R226, RZ, RZ, -R226 ;  /* 0x000000ffffe29224 */ /* 0x000fe200078e0ae2 */
[----:B------:R-:W-:Y:S01]  /*88b0*/  ISETP.GE.AND P1, PT, R12, RZ, PT ;  /* 0x000000ff0c00720c */ /* 0x000fe20003f26270 */
[----:B------:R-:W-:Y:S01]  /*88c0*/  @!P4 IMAD.MOV R222, RZ, RZ, -R222 ;  /* 0x000000ffffdec224 */ /* 0x000fe200078e0ade */
[----:B------:R-:W-:Y:S01]  /*88d0*/  ISETP.GE.AND P4, PT, R14, RZ, PT ;  /* 0x000000ff0e00720c */ /* 0x000fe20003f86270 */
[----:B------:R-:W-:Y:S01]  /*88e0*/  VIADD R12, R9, 0x4e ;  /* 0x0000004e090c7836 */ /* 0x000fe20000000000 */
[----:B------:R-:W-:Y:S01]  /*88f0*/  LOP3.LUT R14, R8, 0x4a, RZ, 0xfc, !PT ;  /* 0x0000004a080e7812 */ /* 0x000fe200078efcff */
[----:B------:R-:W-:Y:S01]  /*8900*/  @!P5 IMAD.IADD R230, R230, 0x1, -R6 ;  /* 0x00000001e6e6d824 */ /* 0x000fe200078e0a06 */
[----:B------:R-:W-:Y:S01]  /*8910*/  ISETP.GT.U32.AND P5, PT, R6, R234, PT ;  /* 0x000000ea0600720c */ /* 0x000fe20003fa4070 */
[----:B------:R-:W-:Y:S01]  /*8920*/  IMAD.HI.U32 R11, R7, R236, RZ ;  /* 0x000000ec070b7227 */ /* 0x000fe200078e00ff */
[----:B------:R-:W-:-:S02]  /*8930*/  IABS R238, R12 ;  /* 0x0000000c00ee7213 */ /* 0x000fc40000000000 */
[----:B------:R-:W-:Y:S01]  /*8940*/  ISETP.GE.AND P2, PT, R12, RZ, PT ;  /* 0x000000ff0c00720c */ /* 0x000fe20003f46270 */
[----:B------:R-:W-:Y:S01]  /*8950*/  @!P3 IMAD.IADD R232, R232, 0x1, -R6 ;  /* 0x00000001e8e8b824 */ /* 0x000fe200078e0a06 */
[----:B------:R-:W-:Y:S01]  /*8960*/  LOP3.LUT R12, R8, 0x4c, RZ, 0xfc, !PT ;  /* 0x0000004c080c7812 */ /* 0x000fe200078efcff */
[----:B------:R-:W-:Y:S01]  /*8970*/  IMAD.MOV R11, RZ, RZ, -R11 ;  /* 0x000000ffff0b7224 */ /* 0x000fe200078e0a0b */
[----:B------:R-:W-:Y:S01]  /*8980*/  IABS R242, R14 ;  /* 0x0000000e00f27213 */ /* 0x000fe20000000000 */
[----:B------:R-:W-:Y:S01]  /*8990*/  IMAD.HI.U32 R10, R7, R238, RZ ;  /* 0x000000ee070a7227 */ /* 0x000fe200078e00ff */
[C---:B------:R-:W-:Y:S02]  /*89a0*/  ISETP.GT.U32.AND P3, PT, R6.reuse, R232, PT ;  /* 0x000000e80600720c */ /* 0x040fe40003f64070 */
[----:B------:R-:W-:Y:S01]  /*89b0*/  IABS R240, R12 ;  /* 0x0000000c00f07213 */ /* 0x000fe20000000000 */
[----:B------:R-:W-:Y:S02]  /*89c0*/  IMAD R236, R6, R11, R236 ;  /* 0x0000000b06ec7224 */ /* 0x000fe400078e02ec */
[----:B------:R-:W-:-:S02]  /*89d0*/  IMAD.MOV R11, RZ, RZ, -R10 ;  /* 0x000000ffff0b7224 */ /* 0x000fc400078e0a0a */
[----:B------:R-:W-:Y:S01]  /*89e0*/  @!P4 IMAD.MOV R230, RZ, RZ, -R230 ;  /* 0x000000ffffe6c224 */ /* 0x000fe200078e0ae6 */
[----:B------:R-:W-:Y:S01]  /*89f0*/  ISETP.GT.U32.AND P4, PT, R6, R236, PT ;  /* 0x000000ec0600720c */ /* 0x000fe20003f84070 */
[----:B------:R-:W-:Y:S02]  /*8a00*/  @!P5 IMAD.IADD R234, R234, 0x1, -R6 ;  /* 0x00000001eaead824 */ /* 0x000fe400078e0a06 */
[C---:B------:R-:W-:Y:S02]  /*8a10*/  IMAD R238, R6.reuse, R11, R238 ;  /* 0x0000000b06ee7224 */ /* 0x040fe400078e02ee */
[----:B------:R-:W-:Y:S01]  /*8a20*/  IMAD.HI.U32 R10, R7, R240, RZ ;  /* 0x000000f0070a7227 */ /* 0x000fe200078e00ff */
[----:B------:R-:W-:-:S03]  /*8a30*/  ISETP.GT.U32.AND P5, PT, R6, R234, PT ;  /* 0x000000ea0600720c */ /* 0x000fc60003fa4070 */
[----:B------:R-:W-:Y:S01]  /*8a40*/  @!P3 IMAD.IADD R232, R232, 0x1, -R6 ;  /* 0x00000001e8e8b824 */ /* 0x000fe200078e0a06 */
[----:B------:R-:W-:Y:S01]  /*8a50*/  ISETP.GT.U32.AND P3, PT, R6, R238, PT ;  /* 0x000000ee0600720c */ /* 0x000fe20003f64070 */
[----:B------:R-:W-:Y:S02]  /*8a60*/  IMAD.MOV R11, RZ, RZ, -R10 ;  /* 0x000000ffff0b7224 */ /* 0x000fe400078e0a0a */
[----:B------:R-:W-:Y:S02]  /*8a70*/  @!P4 IMAD.IADD R236, R236, 0x1, -R6 ;  /* 0x00000001ececc824 */ /* 0x000fe400078e0a06 */
[C---:B------:R-:W-:Y:S02]  /*8a80*/  IMAD R240, R6.reuse, R11, R240 ;  /* 0x0000000b06f07224 */ /* 0x040fe400078e02f0 */
[----:B------:R-:W-:Y:S01]  /*8a90*/  IMAD.HI.U32 R10, R7, R242, RZ ;  /* 0x000000f2070a7227 */ /* 0x000fe200078e00ff */
[----:B------:R-:W-:-:S03]  /*8aa0*/  ISETP.GT.U32.AND P4, PT, R6, R236, PT ;  /* 0x000000ec0600720c */ /* 0x000fc60003f84070 */
[--C-:B------:R-:W-:Y:S01]  /*8ab0*/  @!P5 IMAD.IADD R234, R234, 0x1, -R6.reuse ;  /* 0x00000001eaead824 */ /* 0x100fe200078e0a06 */
[----:B------:R-:W-:Y:S01]  /*8ac0*/  ISETP.GT.U32.AND P5, PT, R6, R240, PT ;  /* 0x000000f00600720c */ /* 0x000fe20003fa4070 */
[----:B------:R-:W-:Y:S01]  /*8ad0*/  @!P3 IMAD.IADD R238, R238, 0x1, -R6 ;  /* 0x00000001eeeeb824 */ /* 0x000fe200078e0a06 */
[----:B------:R-:W-:Y:S01]  /*8ae0*/  ISETP.GE.AND P3, PT, R12, RZ, PT ;  /* 0x000000ff0c00720c */ /* 0x000fe20003f66270 */
[----:B------:R-:W-:Y:S01]  /*8af0*/  IMAD.MOV R11, RZ, RZ, -R10 ;  /* 0x000000ffff0b7224 */ /* 0x000fe200078e0a0a */
[----:B------:R-:W-:Y:S01]  /*8b00*/  LOP3.LUT R12, R8, 0x44, RZ, 0xfc, !PT ;  /* 0x00000044080c7812 */ /* 0x000fe200078efcff */
[----:B------:R-:W-:Y:S01]  /*8b10*/  @!P0 IMAD.MOV R232, RZ, RZ, -R232 ;  /* 0x000000ffffe88224 */ /* 0x000fe200078e0ae8 */
[C---:B------:R-:W-:Y:S01]  /*8b20*/  ISETP.GT.U32.AND P0, PT, R6.reuse, R238, PT ;  /* 0x000000ee0600720c */ /* 0x040fe20003f04070 */
[----:B------:R-:W-:Y:S01]  /*8b30*/  IMAD R242, R6, R11, R242 ;  /* 0x0000000b06f27224 */ /* 0x000fe200078e02f2 */
[----:B------:R-:W-:Y:S01]  /*8b40*/  IABS R248, R12 ;  /* 0x0000000c00f87213 */ /* 0x000fe20000000000 */
[----:B------:R-:W-:-:S04]  /*8b50*/  IMAD.HI.U32 R11, R7, R246, RZ ;  /* 0x000000f6070b7227 */ /* 0x000fc800078e00ff */
[--C-:B------:R-:W-:Y:S01]  /*8b60*/  @!P4 IMAD.IADD R236, R236, 0x1, -R6.reuse ;  /* 0x00000001ececc824 */ /* 0x100fe200078e0a06 */
[----:B------:R-:W-:Y:S01]  /*8b70*/  ISETP.GT.U32.AND P4, PT, R6, R242, PT ;  /* 0x000000f20600720c */ /* 0x000fe20003f84070 */
[----:B------:R-:W-:Y:S01]  /*8b80*/  @!P5 IMAD.IADD R240, R240, 0x1, -R6 ;  /* 0x00000001f0f0d824 */ /* 0x000fe200078e0a06 */
[----:B------:R-:W-:Y:S01]  /*8b90*/  ISETP.GE.AND P5, PT, R14, RZ, PT ;  /* 0x000000ff0e00720c */ /* 0x000fe20003fa6270 */
[----:B------:R-:W-:Y:S01]  /*8ba0*/  IMAD.MOV R11, RZ, RZ, -R11 ;  /* 0x000000ffff0b7224 */ /* 0x000fe200078e0a0b */
[----:B------:R-:W-:Y:S01]  /*8bb0*/  LOP3.LUT R14, R8, 0x3c, RZ, 0xfc, !PT ;  /* 0x0000003c080e7812 */ /* 0x000fe200078efcff */
[----:B------:R-:W-:Y:S01]  /*8bc0*/  @!P6 IMAD.MOV R234, RZ, RZ, -R234 ;  /* 0x000000ffffeae224 */ /* 0x000fe200078e0aea */
[----:B------:R-:W-:Y:S01]  /*8bd0*/  ISETP.GT.U32.AND P6, PT, R6, R240, PT ;  /* 0x000000f00600720c */ /* 0x000fe20003fc4070 */
[----:B------:R-:W-:-:S04]  /*8be0*/  IMAD.HI.U32 R10, R7, R244, RZ ;  /* 0x000000f4070a7227 */ /* 0x000fc800078e00ff */
[----:B------:R-:W-:Y:S02]  /*8bf0*/  IMAD R246, R6, R11, R246 ;  /* 0x0000000b06f67224 */ /* 0x000fe400078e02f6 */
[----:B------:R-:W-:Y:S02]  /*8c00*/  @!P0 IMAD.IADD R238, R238, 0x1, -R6 ;  /* 0x00000001eeee8824 */ /* 0x000fe400078e0a06 */
[----:B------:R-:W-:Y:S02]  /*8c10*/  IMAD.MOV R13, RZ, RZ, -R10 ;  /* 0x000000ffff0d7224 */ /* 0x000fe400078e0a0a */
[----:B------:R-:W-:-:S04]  /*8c20*/  IMAD.HI.U32 R10, R7, R248, RZ ;  /* 0x000000f8070a7227 */ /* 0x000fc800078e00ff */
[----:B------:R-:W-:Y:S01]  /*8c30*/  @!P2 IMAD.MOV R238, RZ, RZ, -R238 ;  /* 0x000000ffffeea224 */ /* 0x000fe200078e0aee */
[----:B------:R-:W-:Y:S01]  /*8c40*/  ISETP.GT.U32.AND P2, PT, R6, R246, PT ;  /* 0x000000f60600720c */ /* 0x000fe20003f44070 */
[----:B------:R-:W-:Y:S02]  /*8c50*/  @!P4 IMAD.IADD R242, R242, 0x1, -R6 ;  /* 0x00000001f2f2c824 */ /* 0x000fe400078e0a06 */
[----:B------:R-:W-:Y:S02]  /*8c60*/  IMAD.MOV R11, RZ, RZ, -R10 ;  /* 0x000000ffff0b7224 */ /* 0x000fe400078e0a0a */
[----:B------:R-:W-:Y:S01]  /*8c70*/  @!P6 IMAD.IADD R240, R240, 0x1, -R6 ;  /* 0x00000001f0f0e824 */ /* 0x000fe200078e0a06 */
[C---:B------:R-:W-:Y:S01]  /*8c80*/  ISETP.GT.U32.AND P4, PT, R6.reuse, R242, PT ;  /* 0x000000f20600720c */ /* 0x040fe20003f84070 */
[----:B------:R-:W-:Y:S01]  /*8c90*/  IMAD R248, R6, R11, R248 ;  /* 0x0000000b06f87224 */ /* 0x000fe200078e02f8 */
[----:B------:R-:W-:Y:S01]  /*8ca0*/  ISETP.GE.AND P6, PT, R16, RZ, PT ;  /* 0x000000ff1000720c */ /* 0x000fe20003fc6270 */
[----:B------:R-:W-:Y:S01]  /*8cb0*/  IMAD R244, R6, R13, R244 ;  /* 0x0000000d06f47224 */ /* 0x000fe200078e02f4 */
[----:B------:R-:W-:Y:S01]  /*8cc0*/  LOP3.LUT R13, R8, 0x42, RZ, 0xfc, !PT ;  /* 0x00000042080d7812 */ /* 0x000fe200078efcff */
[----:B------:R-:W-:Y:S01]  /*8cd0*/  @!P3 IMAD.MOV R240, RZ, RZ, -R240 ;  /* 0x000000fffff0b224 */ /* 0x000fe200078e0af0 */
[----:B------:R-:W-:Y:S01]  /*8ce0*/  ISETP.GT.U32.AND P3, PT, R6, R248, PT ;  /* 0x000000f80600720c */ /* 0x000fe20003f64070 */
[----:B------:R-:W-:Y:S01]  /*8cf0*/  @!P2 IMAD.IADD R246, R246, 0x1, -R6 ;  /* 0x00000001f6f6a824 */ /* 0x000fe200078e0a06 */
[----:B------:R-:W-:Y:S01]  /*8d00*/  IABS R250, R13 ;  /* 0x0000000d00fa7213 */ /* 0x000fe20000000000 */
[----:B------:R-:W-:Y:S01]  /*8d10*/  @!P1 IMAD.MOV R236, RZ, RZ, -R236 ;  /* 0x000000ffffec9224 */ /* 0x000fe200078e0aec */
[----:B------:R-:W-:-:S02]  /*8d20*/  ISETP.GT.U32.AND P0, PT, R6, R244, PT ;  /* 0x000000f40600720c */ /* 0x000fc40003f04070 */
[----:B------:R-:W-:Y:S01]  /*8d30*/  ISETP.GT.U32.AND P2, PT, R6, R246, PT ;  /* 0x000000f60600720c */ /* 0x000fe20003f44070 */
[----:B------:R-:W-:Y:S01]  /*8d40*/  @!P4 IMAD.IADD R242, R242, 0x1, -R6 ;  /* 0x00000001f2f2c824 */ /* 0x000fe200078e0a06 */
[----:B------:R-:W-:Y:S01]  /*8d50*/  ISETP.GE.AND P4, PT, R12, RZ, PT ;  /* 0x000000ff0c00720c */ /* 0x000fe20003f86270 */
[----:B------:R-:W-:Y:S01]  /*8d60*/  IMAD.HI.U32 R10, R7, R250, RZ ;  /* 0x000000fa070a7227 */ /* 0x000fe200078e00ff */
[----:B------:R-:W-:Y:S02]  /*8d70*/  LOP3.LUT R12, R8, 0x40, RZ, 0xfc, !PT ;  /* 0x00000040080c7812 */ /* 0x000fe400078efcff */
[----:B------:R-:W-:Y:S01]  /*8d80*/  ISETP.GE.AND P1, PT, R15, RZ, PT ;  /* 0x000000ff0f00720c */ /* 0x000fe20003f26270 */
[----:B------:R-:W-:Y:S01]  /*8d90*/  IMAD.MOV R11, RZ, RZ, -R10 ;  /* 0x000000ffff0b7224 */ /* 0x000fe200078e0a0a */
[----:B------:R-:W-:Y:S01]  /*8da0*/  IABS R252, R12 ;  /* 0x0000000c00fc7213 */ /* 0x000fe20000000000 */
[----:B------:R-:W-:Y:S01]  /*8db0*/  @!P3 IMAD.IADD R248, R248, 0x1, -R6 ;  /* 0x00000001f8f8b824 */ /* 0x000fe200078e0a06 */
[----:B------:R-:W-:Y:S01]  /*8dc0*/  LOP3.LUT R15, R8, 0x3a, RZ, 0xfc, !PT ;  /* 0x0000003a080f7812 */ /* 0x000fe200078efcff */
[----:B------:R-:W-:Y:S01]  /*8dd0*/  IMAD R250, R6, R11, R250 ;  /* 0x0000000b06fa7224 */ /* 0x000fe200078e02fa */
[----:B------:R-:W-:Y:S01]  /*8de0*/  LOP3.LUT R16, R8, 0x36, RZ, 0xfc, !PT ;  /* 0x0000003608107812 */ /* 0x000fe200078efcff */
[----:B------:R-:W-:Y:S01]  /*8df0*/  @!P0 IMAD.IADD R244, R244, 0x1, -R6 ;  /* 0x00000001f4f48824 */ /* 0x000fe200078e0a06 */
[----:B------:R-:W-:Y:S01]  /*8e00*/  ISETP.GT.U32.AND P3, PT, R6, R248, PT ;  /* 0x000000f80600720c */ /* 0x000fe20003f64070 */
[----:B------:R-:W-:Y:S01]  /*8e10*/  IMAD.HI.U32 R10, R7, R252, RZ ;  /* 0x000000fc070a7227 */ /* 0x000fe200078e00ff */
[----:B------:R-:W-:-:S02]  /*8e20*/  IABS R41, R15 ;  /* 0x0000000f00297213 */ /* 0x000fc40000000000 */
[----:B------:R-:W-:Y:S01]  /*8e30*/  ISETP.GT.U32.AND P0, PT, R6, R244, PT ;  /* 0x000000f40600720c */ /* 0x000fe20003f04070 */
[----:B------:R-:W-:Y:S01]  /*8e40*/  @!P2 IMAD.IADD R246, R246, 0x1, -R6 ;  /* 0x00000001f6f6a824 */ /* 0x000fe200078e0a06 */
[C---:B------:R-:W-:Y:S01]  /*8e50*/  ISETP.GT.U32.AND P2, PT, R6.reuse, R250, PT ;  /* 0x000000fa0600720c */ /* 0x040fe20003f44070 */
[----:B------:R-:W-:Y:S01]  /*8e60*/  @!P5 IMAD.MOV R242, RZ, RZ, -R242 ;  /* 0x000000fffff2d224 */ /* 0x000fe200078e0af2 */
[----:B------:R-:W-:Y:S01]  /*8e70*/  ISETP.GE.AND P5, PT, R13, RZ, PT ;  /* 0x000000ff0d00720c */ /* 0x000fe20003fa6270 */
[----:B------:R-:W-:Y:S01]  /*8e80*/  IMAD.MOV R13, RZ, RZ, -R10 ;  /* 0x000000ffff0d7224 */ /* 0x000fe200078e0a0a */
[----:B------:R-:W-:Y:S01]  /*8e90*/  IABS R39, R16 ;  /* 0x0000001000277213 */ /* 0x000fe20000000000 */
[----:B------:R-:W-:Y:S02]  /*8ea0*/  VIADD R11, R9, 0x3e ;  /* 0x0000003e090b7836 */ /* 0x000fe40000000000 */
[----:B------:R-:W-:Y:S02]  /*8eb0*/  IMAD R252, R6, R13, R252 ;  /* 0x0000000d06fc7224 */ /* 0x000fe400078e02fc */
[--C-:B------:R-:W-:Y:S01]  /*8ec0*/  @!P3 IMAD.IADD R248, R248, 0x1, -R6.reuse ;  /* 0x00000001f8f8b824 */ /* 0x100fe200078e0a06 */
[----:B------:R-:W-:Y:S01]  /*8ed0*/  IABS R43, R11 ;  /* 0x0000000b002b7213 */ /* 0x000fe20000000000 */
[--C-:B------:R-:W-:Y:S01]  /*8ee0*/  @!P0 IMAD.IADD R244, R244, 0x1, -R6.reuse ;  /* 0x00000001f4f48824 */ /* 0x100fe200078e0a06 */
[----:B------:R-:W-:Y:S01]  /*8ef0*/  ISETP.GT.U32.AND P3, PT, R6, R252, PT ;  /* 0x000000fc0600720c */ /* 0x000fe20003f64070 */
[----:B------:R-:W-:Y:S01]  /*8f00*/  @!P2 IMAD.IADD R250, R250, 0x1, -R6 ;  /* 0x00000001fafaa824 */ /* 0x000fe200078e0a06 */
[----:B------:R-:W-:Y:S01]  /*8f10*/  ISETP.GE.AND P0, PT, R12, RZ, PT ;  /* 0x000000ff0c00720c */ /* 0x000fe20003f06270 */
[----:B------:R-:W-:Y:S01]  /*8f20*/  IMAD.HI.U32 R10, R7, R43, RZ ;  /* 0x0000002b070a7227 */ /* 0x000fe200078e00ff */
[----:B------:R-:W-:-:S02]  /*8f30*/  IABS R12, R14 ;  /* 0x0000000e000c7213 */ /* 0x000fc40000000000 */
[----:B------:R-:W-:Y:S01]  /*8f40*/  ISETP.GT.U32.AND P2, PT, R6, R250, PT ;  /* 0x000000fa0600720c */ /* 0x000fe20003f44070 */
[----:B------:R-:W-:Y:S01]  /*8f50*/  @!P1 IMAD.MOV R244, RZ, RZ, -R244 ;  /* 0x000000fffff49224 */ /* 0x000fe200078e0af4 */
[----:B------:R-:W-:Y:S01]  /*8f60*/  ISETP.GE.AND P1, PT, R11, RZ, PT ;  /* 0x000000ff0b00720c */ /* 0x000fe20003f26270 */
[----:B------:R-:W-:Y:S02]  /*8f70*/  IMAD.MOV R11, RZ, RZ, -R10 ;  /* 0x000000ffff0b7224 */ /* 0x000fe400078e0a0a */
[----:B------:R-:W-:-:S04]  /*8f80*/  IMAD.HI.U32 R10, R7, R12, RZ ;  /* 0x0000000c070a7227 */ /* 0x000fc800078e00ff */
[----:B------:R-:W-:Y:S02]  /*8f90*/  @!P3 IMAD.IADD R252, R252, 0x1, -R6 ;  /* 0x00000001fcfcb824 */ /* 0x000fe400078e0a06 */
[C---:B------:R-:W-:Y:S02]  /*8fa0*/  IMAD R43, R6.reuse, R11, R43 ;  /* 0x0000000b062b7224 */ /* 0x040fe400078e022b */
[----:B------:R-:W-:Y:S01]  /*8fb0*/  IMAD.MOV R11, RZ, RZ, -R10 ;  /* 0x000000ffff0b7224 */ /* 0x000fe200078e0a0a */
[----:B------:R-:W-:Y:S01]  /*8fc0*/  ISETP.GT.U32.AND P3, PT, R6, R252, PT ;  /* 0x000000fc0600720c */ /* 0x000fe20003f64070 */
[----:B------:R-:W-:-:S04]  /*8fd0*/  IMAD.HI.U32 R10, R7, R41, RZ ;  /* 0x00000029070a7227 */ /* 0x000fc800078e00ff */
[----:B------:R-:W-:Y:S01]  /*8fe0*/  @!P2 IMAD.IADD R250, R250, 0x1, -R6 ;  /* 0x00000001fafaa824 */ /* 0x000fe200078e0a06 */
[C---:B------:R-:W-:Y:S01]  /*8ff0*/  ISETP.GT.U32.AND P2, PT, R6.reuse, R43, PT ;  /* 0x0000002b0600720c */ /* 0x040fe20003f44070 */
[C---:B------:R-:W-:Y:S02]  /*9000*/  IMAD R11, R6.reuse, R11, R12 ;  /* 0x0000000b060b7224 */ /* 0x040fe400078e020c */
[----:B------:R-:W-:Y:S02]  /*9010*/  IMAD.MOV R10, RZ, RZ, -R10 ;  /* 0x000000ffff0a7224 */ /* 0x000fe400078e0a0a */
[----:B------:R-:W-:Y:S01]  /*9020*/  @!P5 IMAD.MOV R250, RZ, RZ, -R250 ;  /* 0x000000fffffad224 */ /* 0x000fe200078e0afa */
[C---:B------:R-:W-:Y:S01]  /*9030*/  ISETP.GT.U32.AND P5, PT, R6.reuse, R11, PT ;  /* 0x0000000b0600720c */ /* 0x040fe20003fa4070 */
[----:B------:R-:W-:Y:S02]  /*9040*/  IMAD R41, R6, R10, R41 ;  /* 0x0000000a06297224 */ /* 0x000fe400078e0229 */
[----:B------:R-:W-:Y:S01]  /*9050*/  @!P6 IMAD.MOV R246, RZ, RZ, -R246 ;  /* 0x000000fffff6e224 */ /* 0x000fe200078e0af6 */
[----:B------:R-:W-:Y:S01]  /*9060*/  ISETP.GE.AND P6, PT, R14, RZ, PT ;  /* 0x000000ff0e00720c */ /* 0x000fe20003fc6270 */
[----:B------:R-:W-:Y:S01]  /*9070*/  @!P3 IMAD.IADD R252, R252, 0x1, -R6 ;  /* 0x00000001fcfcb824 */ /* 0x000fe200078e0a06 */
[----:B------:R-:W-:Y:S01]  /*9080*/  ISETP.GT.U32.AND P3, PT, R6, R41, PT ;  /* 0x000000290600720c */ /* 0x000fe20003f64070 */
[----:B------:R-:W-:Y:S01]  /*9090*/  @!P4 IMAD.MOV R248, RZ, RZ, -R248 ;  /* 0x000000fffff8c224 */ /* 0x000fe200078e0af8 */
[----:B------:R-:W-:Y:S01]  /*90a0*/  LOP3.LUT R14, R8, 0x38, RZ, 0xfc, !PT ;  /* 0x00000038080e7812 */ /* 0x000fe200078efcff */
[----:B------:R-:W-:Y:S01]  /*90b0*/  @!P2 IMAD.IADD R43, R43, 0x1, -R6 ;  /* 0x000000012b2ba824 */ /* 0x000fe200078e0a06 */
[----:B------:R-:W-:Y:S01]  /*90c0*/  ISETP.GE.AND P4, PT, R15, RZ, PT ;  /* 0x000000ff0f00720c */ /* 0x000fe20003f86270 */
[----:B------:R-:W-:Y:S01]  /*90d0*/  @!P0 IMAD.MOV R252, RZ, RZ, -R252 ;  /* 0x000000fffffc8224 */ /* 0x000fe200078e0afc */
[----:B------:R-:W-:Y:S01]  /*90e0*/  IABS R13, R14 ;  /* 0x0000000e000d7213 */ /* 0x000fe20000000000 */
[----:B------:R-:W-:Y:S01]  /*90f0*/  @!P5 IMAD.IADD R11, R11, 0x1, -R6 ;  /* 0x000000010b0bd824 */ /* 0x000fe200078e0a06 */
[----:B------:R-:W-:Y:S01]  /*9100*/  IABS R15, R17 ;  /* 0x00000011000f7213 */ /* 0x000fe20000000000 */
[----:B------:R-:W-:Y:S01]  /*9110*/  IMAD.HI.U32 R12, R7, R39, RZ ;  /* 0x00000027070c7227 */ /* 0x000fe200078e00ff */
[----:B------:R-:W-:-:S02]  /*9120*/  ISETP.GT.U32.AND P2, PT, R6, R43, PT ;  /* 0x0000002b0600720c */ /* 0x000fc40003f44070 */
[----:B------:R-:W-:Y:S01]  /*9130*/  ISETP.GT.U32.AND P5, PT, R6, R11, PT ;  /* 0x0000000b0600720c */ /* 0x000fe20003fa4070 */
[----:B------:R-:W-:Y:S01]  /*9140*/  IMAD.HI.U32 R10, R7, R13, RZ ;  /* 0x0000000d070a7227 */ /* 0x000fe200078e00ff */
[----:B------:R-:W-:Y:S02]  /*9150*/  ISETP.GE.AND P0, PT, R14, RZ, PT ;  /* 0x000000ff0e00720c */ /* 0x000fe40003f06270 */
[----:B------:R-:W-:Y:S01]  /*9160*/  LOP3.LUT R14, R8, 0x32, RZ, 0xfc, !PT ;  /* 0x00000032080e7812 */ /* 0x000fe200078efcff */
[----:B------:R-:W-:Y:S02]  /*9170*/  @!P3 IMAD.IADD R41, R41, 0x1, -R6 ;  /* 0x000000012929b824 */ /* 0x000fe400078e0a06 */
[----:B------:R-:W-:Y:S01]  /*9180*/  IMAD.MOV R10, RZ, RZ, -R10 ;  /* 0x000000ffff0a7224 */ /* 0x000fe200078e0a0a */
[----:B------:R-:W-:Y:S01]  /*9190*/  IABS R37, R14 ;  /* 0x0000000e00257213 */ /* 0x000fe20000000000 */
[----:B------:R-:W-:Y:S01]  /*91a0*/  IMAD.MOV R12, RZ, RZ, -R12 ;  /* 0x000000ffff0c7224 */ /* 0x000fe200078e0a0c */
[C---:B------:R-:W-:Y:S01]  /*91b0*/  ISETP.GT.U32.AND P3, PT, R6.reuse, R41, PT ;  /* 0x000000290600720c */ /* 0x040fe20003f64070 */
[----:B------:R-:W-:-:S02]  /*91c0*/  IMAD R13, R6, R10, R13 ;  /* 0x0000000a060d7224 */ /* 0x000fc400078e020d */
[----:B------:R-:W-:-:S04]  /*91d0*/  IMAD.HI.U32 R10, R7, R15, RZ ;  /* 0x0000000f070a7227 */ /* 0x000fc800078e00ff */
[----:B------:R-:W-:Y:S02]  /*91e0*/  IMAD.MOV R10, RZ, RZ, -R10 ;  /* 0x000000ffff0a7224 */ /* 0x000fe400078e0a0a */
[--C-:B------:R-:W-:Y:S01]  /*91f0*/  @!P5 IMAD.IADD R11, R11, 0x1, -R6.reuse ;  /* 0x000000010b0bd824 */ /* 0x100fe200078e0a06 */
[C---:B------:R-:W-:Y:S01]  /*9200*/  ISETP.GT.U32.AND P5, PT, R6.reuse, R13, PT ;  /* 0x0000000d0600720c */ /* 0x040fe20003fa4070 */
[C---:B------:R-:W-:Y:S02]  /*9210*/  IMAD R15, R6.reuse, R10, R15 ;  /* 0x0000000a060f7224 */ /* 0x040fe400078e020f */
[--C-:B------:R-:W-:Y:S02]  /*9220*/  @!P3 IMAD.IADD R41, R41, 0x1, -R6.reuse ;  /* 0x000000012929b824 */ /* 0x100fe400078e0a06 */
[--C-:B------:R-:W-:Y:S01]  /*9230*/  @!P2 IMAD.IADD R43, R43, 0x1, -R6.reuse ;  /* 0x000000012b2ba824 */ /* 0x100fe200078e0a06 */
[----:B------:R-:W-:Y:S01]  /*9240*/  ISETP.GT.U32.AND P3, PT, R6, R15, PT ;  /* 0x0000000f0600720c */ /* 0x000fe20003f64070 */
[----:B------:R-:W-:Y:S01]  /*9250*/  VIADD R10, R9, 0x2e ;  /* 0x0000002e090a7836 */ /* 0x000fe20000000000 */
[----:B------:R-:W-:Y:S01]  /*9260*/  ISETP.GE.AND P2, PT, R16, RZ, PT ;  /* 0x000000ff1000720c */ /* 0x000fe20003f46270 */
[----:B------:R-:W-:Y:S01]  /*9270*/  IMAD R39, R6, R12, R39 ;  /* 0x0000000c06277224 */ /* 0x000fe200078e0227 */
[----:B------:R-:W-:Y:S01]  /*9280*/  LOP3.LUT R16, R8, 0x30, RZ, 0xfc, !PT ;  /* 0x0000003008107812 */ /* 0x000fe200078efcff */
[----:B------:R-:W-:Y:S01]  /*9290*/  @!P1 IMAD.MOV R43, RZ, RZ, -R43 ;  /* 0x000000ffff2b9224 */ /* 0x000fe200078e0a2b */
[----:B------:R-:W-:Y:S01]  /*92a0*/  IABS R34, R10 ;  /* 0x0000000a00227213 */ /* 0x000fe20000000000 */
[----:B------:R-:W-:Y:S01]  /*92b0*/  @!P5 IMAD.IADD R13, R13, 0x1, -R6 ;  /* 0x000000010d0dd824 */ /* 0x000fe200078e0a06 */
[----:B------:R-:W-:Y:S01]  /*92c0*/  ISETP.GE.AND P5, PT, R10, RZ, PT ;  /* 0x000000ff0a00720c */ /* 0x000fe20003fa6270 */
[----:B------:R-:W-:Y:S01]  /*92d0*/  IMAD.HI.U32 R10, R7, R37, RZ ;  /* 0x00000025070a7227 */ /* 0x000fe200078e00ff */
[----:B------:R-:W-:-:S02]  /*92e0*/  IABS R160, R16 ;  /* 0x0000001000a07213 */ /* 0x000fc40000000000 */
[----:B------:R-:W-:Y:S01]  /*92f0*/  ISETP.GE.AND P1, PT, R17, RZ, PT ;  /* 0x000000ff1100720c */ /* 0x000fe20003f26270 */
[----:B------:R-:W-:Y:S02]  /*9300*/  IMAD.MOV R12, RZ, RZ, -R10 ;  /* 0x000000ffff0c7224 */ /* 0x000fe400078e0a0a */
[----:B------:R-:W-:-:S04]  /*9310*/  IMAD.HI.U32 R10, R7, R160, RZ ;  /* 0x000000a0070a7227 */ /* 0x000fc800078e00ff */
[----:B------:R-:W-:Y:S02]  /*9320*/  @!P3 IMAD.IADD R15, R15, 0x1, -R6 ;  /* 0x000000010f0fb824 */ /* 0x000fe400078e0a06 */
[----:B------:R-:W-:Y:S02]  /*9330*/  IMAD.MOV R17, RZ, RZ, -R10 ;  /* 0x000000ffff117224 */ /* 0x000fe400078e0a0a */
[----:B------:R-:W-:Y:S01]  /*9340*/  IMAD.HI.U32 R10, R7, R34, RZ ;  /* 0x00000022070a7227 */ /* 0x000fe200078e00ff */
[----:B------:R-:W-:-:S03]  /*9350*/  ISETP.GT.U32.AND P3, PT, R6, R15, PT ;  /* 0x0000000f0600720c */ /* 0x000fc60003f64070 */
[----:B------:R-:W-:Y:S02]  /*9360*/  IMAD R160, R6, R17, R160 ;  /* 0x0000001106a07224 */ /* 0x000fe400078e02a0 */
[----:B------:R-:W-:Y:S02]  /*9370*/  IMAD.MOV R17, RZ, RZ, -R10 ;  /* 0x000000ffff117224 */ /* 0x000fe400078e0a0a */
[----:B------:R-:W-:-:S04]  /*9380*/  IMAD.HI.U32 R10, R7, R32, RZ ;  /* 0x00000020070a7227 */ /* 0x000fc800078e00ff */
[C---:B------:R-:W-:Y:S02]  /*9390*/  IMAD R34, R6.reuse, R17, R34 ;  /* 0x0000001106227224 */ /* 0x040fe400078e0222 */
[----:B------:R-:W-:Y:S02]  /*93a0*/  IMAD.MOV R17, RZ, RZ, -R10 ;  /* 0x000000ffff117224 */ /* 0x000fe400078e0a0a */
[----:B------:R-:W-:Y:S01]  /*93b0*/  @!P6 IMAD.MOV R11, RZ, RZ, -R11 ;  /* 0x000000ffff0be224 */ /* 0x000fe200078e0a0b */
[----:B------:R-:W-:Y:S01]  /*93c0*/  ISETP.GT.U32.AND P6, PT, R6, R39, PT ;  /* 0x000000270600720c */ /* 0x000fe20003fc4070 */
[----:B------:R-:W-:Y:S01]  /*93d0*/  @!P3 IMAD.IADD R15, R15, 0x1, -R6 ;  /* 0x000000010f0fb824 */ /* 0x000fe200078e0a06 */
[----:B------:R-:W-:Y:S01]  /*93e0*/  ISETP.GE.AND P3, PT, R14, RZ, PT ;  /* 0x000000ff0e00720c */ /* 0x000fe20003f66270 */
[----:B------:R-:W-:Y:S01]  /*93f0*/  IMAD R32, R6, R17, R32 ;  /* 0x0000001106207224 */ /* 0x000fe200078e0220 */
[----:B------:R-:W-:Y:S01]  /*9400*/  LOP3.LUT R14, R8, 0x26, RZ, 0xfc, !PT ;  /* 0x00000026080e7812 */ /* 0x000fe200078efcff */
[----:B------:R-:W-:-:S02]  /*9410*/  @!P1 IMAD.MOV R15, RZ, RZ, -R15 ;  /* 0x000000ffff0f9224 */ /* 0x000fc400078e0a0f */
[C---:B------:R-:W-:Y:S01]  /*9420*/  IMAD R37, R6.reuse, R12, R37 ;  /* 0x0000000c06257224 */ /* 0x040fe200078e0225 */
[----:B------:R-:W-:Y:S01]  /*9430*/  ISETP.GT.U32.AND P1, PT, R6, R32, PT ;  /* 0x000000200600720c */ /* 0x000fe20003f24070 */
[----:B------:R-:W-:Y:S01]  /*9440*/  IMAD.HI.U32 R12, R7, R30, RZ ;  /* 0x0000001e070c7227 */ /* 0x000fe200078e00ff */
[----:B------:R-:W-:-:S03]  /*9450*/  IABS R26, R14 ;  /* 0x0000000e001a7213 */ /* 0x000fc60000000000 */
[----:B------:R-:W-:Y:S01]  /*9460*/  @!P6 IMAD.IADD R39, R39, 0x1, -R6 ;  /* 0x000000012727e824 */ /* 0x000fe200078e0a06 */
[----:B------:R-:W-:Y:S01]  /*9470*/  ISETP.GT.U32.AND P6, PT, R6, R13, PT ;  /* 0x0000000d0600720c */ /* 0x000fe20003fc4070 */
[----:B------:R-:W-:Y:S01]  /*9480*/  IMAD.MOV R17, RZ, RZ, -R12 ;  /* 0x000000ffff117224 */ /* 0x000fe200078e0a0c */
[----:B------:R-:W-:Y:S01]  /*9490*/  LOP3.LUT R12, R8, 0x28, RZ, 0xfc, !PT ;  /* 0x00000028080c7812 */ /* 0x000fe200078efcff */
[----:B------:R-:W-:Y:S01]  /*94a0*/  @!P4 IMAD.MOV R41, RZ, RZ, -R41 ;  /* 0x000000ffff29c224 */ /* 0x000fe200078e0a29 */
[C---:B------:R-:W-:Y:S01]  /*94b0*/  ISETP.GT.U32.AND P4, PT, R6.reuse, R39, PT ;  /* 0x000000270600720c */ /* 0x040fe20003f84070 */
[----:B------:R-:W-:Y:S01]  /*94c0*/  IMAD R30, R6, R17, R30 ;  /* 0x00000011061e7224 */ /* 0x000fe200078e021e */
[----:B------:R-:W-:Y:S01]  /*94d0*/  IABS R28, R12 ;  /* 0x0000000c001c7213 */ /* 0x000fe20000000000 */
[----:B------:R-:W-:-:S04]  /*94e0*/  @!P1 IMAD.IADD R32, R32, 0x1, -R6 ;  /* 0x0000000120209824 */ /* 0x000fc800078e0a06 */
[----:B------:R-:W-:Y:S01]  /*94f0*/  IMAD.HI.U32 R10, R7, R28, RZ ;  /* 0x0000001c070a7227 */ /* 0x000fe200078e00ff */
[----:B------:R-:W-:-:S03]  /*9500*/  ISETP.GT.U32.AND P1, PT, R6, R32, PT ;  /* 0x000000200600720c */ /* 0x000fc60003f24070 */
[----:B------:R-:W-:Y:S01]  /*9510*/  @!P6 IMAD.IADD R13, R13, 0x1, -R6 ;  /* 0x000000010d0de824 */ /* 0x000fe200078e0a06 */
[C---:B------:R-:W-:Y:S01]  /*9520*/  ISETP.GT.U32.AND P6, PT, R6.reuse, R37, PT ;  /* 0x000000250600720c */ /* 0x040fe20003fc4070 */
[----:B------:R-:W-:Y:S02]  /*9530*/  IMAD.MOV R17, RZ, RZ, -R10 ;  /* 0x000000ffff117224 */ /* 0x000fe400078e0a0a */
[----:B------:R-:W-:Y:S01]  /*9540*/  @!P4 IMAD.IADD R39, R39, 0x1, -R6 ;  /* 0x000000012727c824 */ /* 0x000fe200078e0a06 */
[C---:B------:R-:W-:Y:S01]  /*9550*/  ISETP.GT.U32.AND P4, PT, R6.reuse, R160, PT ;  /* 0x000000a00600720c */ /* 0x040fe20003f84070 */
[----:B------:R-:W-:Y:S02]  /*9560*/  IMAD R28, R6, R17, R28 ;  /* 0x00000011061c7224 */ /* 0x000fe400078e021c */
[----:B------:R-:W-:-:S04]  /*9570*/  IMAD.HI.U32 R10, R7, R26, RZ ;  /* 0x0000001a070a7227 */ /* 0x000fc800078e00ff */
[--C-:B------:R-:W-:Y:S01]  /*9580*/  @!P1 IMAD.IADD R32, R32, 0x1, -R6.reuse ;  /* 0x0000000120209824 */ /* 0x100fe200078e0a06 */
[----:B------:R-:W-:Y:S01]  /*9590*/  ISETP.GT.U32.AND P1, PT, R6, R28, PT ;  /* 0x0000001c0600720c */ /* 0x000fe20003f24070 */
[----:B------:R-:W-:Y:S01]  /*95a0*/  @!P6 IMAD.IADD R37, R37, 0x1, -R6 ;  /* 0x000000012525e824 */ /* 0x000fe200078e0a06 */
[----:B------:R-:W-:Y:S01]  /*95b0*/  ISETP.GE.AND P6, PT, R16, RZ, PT ;  /* 0x000000ff1000720c */ /* 0x000fe20003fc6270 */
[----:B------:R-:W-:Y:S01]  /*95c0*/  IMAD.MOV R17, RZ, RZ, -R10 ;  /* 0x000000ffff117224 */ /* 0x000fe200078e0a0a */
[----:B------:R-:W-:Y:S01]  /*95d0*/  IABS R16, R49 ;  /* 0x0000003100107213 */ /* 0x000fe20000000000 */
[----:B------:R-:W-:Y:S02]  /*95e0*/  @!P4 IMAD.IADD R160, R160, 0x1, -R6 ;  /* 0x00000001a0a0c824 */ /* 0x000fe400078e0a06 */
[----:B------:R-:W-:Y:S01]  /*95f0*/  @!P0 IMAD.MOV R13, RZ, RZ, -R13 ;  /* 0x000000ffff0d8224 */ /* 0x000fe200078e0a0d */
[C---:B------:R-:W-:Y:S01]  /*9600*/  ISETP.GT.U32.AND P0, PT, R6.reuse, R37, PT ;  /* 0x000000250600720c */ /* 0x040fe20003f04070 */
[C---:B------:R-:W-:Y:S01]  /*9610*/  IMAD R26, R6.reuse, R17, R26 ;  /* 0x00000011061a7224 */ /* 0x040fe200078e021a */
[C---:B------:R-:W-:Y:S01]  /*9620*/  ISETP.GT.U32.AND P4, PT, R6.reuse, R160, PT ;  /* 0x000000a00600720c */ /* 0x040fe20003f84070 */
[----:B------:R-:W-:Y:S01]  /*9630*/  @!P2 IMAD.MOV R39, RZ, RZ, -R39 ;  /* 0x000000ffff27a224 */ /* 0x000fe200078e0a27 */
[----:B------:R-:W-:Y:S01]  /*9640*/  ISETP.GT.U32.AND P2, PT, R6, R34, PT ;  /* 0x000000220600720c */ /* 0x000fe20003f44070 */
[----:B------:R-:W-:Y:S01]  /*9650*/  @!P1 IMAD.IADD R28, R28, 0x1, -R6 ;  /* 0x000000011c1c9824 */ /* 0x000fe200078e0a06 */
[----:B------:R-:W-:Y:S01]  /*9660*/  ISETP.GT.U32.AND P1, PT, R6, R26, PT ;  /* 0x0000001a0600720c */ /* 0x000fe20003f24070 */
[----:B------:R-:W-:-:S04]  /*9670*/  IMAD.HI.U32 R10, R7, R24, RZ ;  /* 0x00000018070a7227 */ /* 0x000fc800078e00ff */
[----:B------:R-:W-:Y:S02]  /*9680*/  IMAD.MOV R17, RZ, RZ, -R10 ;  /* 0x000000ffff117224 */ /* 0x000fe400078e0a0a */
[--C-:B------:R-:W-:Y:S01]  /*9690*/  @!P0 IMAD.IADD R37, R37, 0x1, -R6.reuse ;  /* 0x0000000125258824 */ /* 0x100fe200078e0a06 */
[----:B------:R-:W-:Y:S01]  /*96a0*/  ISETP.GE.AND P0, PT, R18, RZ, PT ;  /* 0x000000ff1200720c */ /* 0x000fe20003f06270 */
[----:B------:R-:W-:Y:S01]  /*96b0*/  @!P4 IMAD.IADD R160, R160, 0x1, -R6 ;  /* 0x00000001a0a0c824 */ /* 0x000fe200078e0a06 */
[----:B------:R-:W-:Y:S01]  /*96c0*/  ISETP.GT.U32.AND P4, PT, R6, R30, PT ;  /* 0x0000001e0600720c */ /* 0x000fe20003f84070 */
[----:B------:R-:W-:-:S04]  /*96d0*/  IMAD.HI.U32 R10, R7, R22, RZ ;  /* 0x00000016070a7227 */ /* 0x000fc800078e00ff */
[----:B------:R-:W-:Y:S01]  /*96e0*/  @!P1 IMAD.IADD R26, R26, 0x1, -R6 ;  /* 0x000000011a1a9824 */ /* 0x000fe200078e0a06 */
[C---:B------:R-:W-:Y:S01]  /*96f0*/  ISETP.GT.U32.AND P1, PT, R6.reuse, R28, PT ;  /* 0x0000001c0600720c */ /* 0x040fe20003f24070 */
[----:B------:R-:W-:Y:S02]  /*9700*/  IMAD R24, R6, R17, R24 ;  /* 0x0000001106187224 */ /* 0x000fe400078e0218 */
[----:B------:R-:W-:Y:S02]  /*9710*/  IMAD.MOV R17, RZ, RZ, -R10 ;  /* 0x000000ffff117224 */ /* 0x000fe400078e0a0a */
[----:B------:R-:W-:Y:S01]  /*9720*/  @!P2 IMAD.IADD R34, R34, 0x1, -R6 ;  /* 0x000000012222a824 */ /* 0x000fe200078e0a06 */
[----:B------:R-:W-:Y:S01]  /*9730*/  ISETP.GE.AND P2, PT, R19, RZ, PT ;  /* 0x000000ff1300720c */ /* 0x000fe20003f46270 */
[----:B------:R-:W-:Y:S01]  /*9740*/  @!P0 IMAD.MOV R32, RZ, RZ, -R32 ;  /* 0x000000ffff208224 */ /* 0x000fe200078e0a20 */
[C---:B------:R-:W-:Y:S01]  /*9750*/  ISETP.GT.U32.AND P0, PT, R6.reuse, R24, PT ;  /* 0x000000180600720c */ /* 0x040fe20003f04070 */
[----:B------:R-:W-:-:S02]  /*9760*/  IMAD R22, R6, R17, R22 ;  /* 0x0000001106167224 */ /* 0x000fc400078e0216 */
[----:B------:R-:W-:Y:S01]  /*9770*/  @!P3 IMAD.MOV R37, RZ, RZ, -R37 ;  /* 0x000000ffff25b224 */ /* 0x000fe200078e0a25 */
[----:B------:R-:W-:Y:S01]  /*9780*/  ISETP.GT.U32.AND P3, PT, R6, R34, PT ;  /* 0x000000220600720c */ /* 0x000fe20003f64070 */
[--C-:B------:R-:W-:Y:S02]  /*9790*/  @!P4 IMAD.IADD R30, R30, 0x1, -R6.reuse ;  /* 0x000000011e1ec824 */ /* 0x100fe400078e0a06 */
[----:B------:R-:W-:Y:S01]  /*97a0*/  @!P1 IMAD.IADD R28, R28, 0x1, -R6 ;  /* 0x000000011c1c9824 */ /* 0x000fe200078e0a06 */
[----:B------:R-:W-:Y:S01]  /*97b0*/  ISETP.GT.U32.AND P1, PT, R6, R22, PT ;  /* 0x000000160600720c */ /* 0x000fe20003f24070 */
[----:B------:R-:W-:Y:S01]  /*97c0*/  @!P6 IMAD.MOV R160, RZ, RZ, -R160 ;  /* 0x000000ffffa0e224 */ /* 0x000fe200078e0aa0 */
[----:B------:R-:W-:Y:S01]  /*97d0*/  ISETP.GE.AND P6, PT, R12, RZ, PT ;  /* 0x000000ff0c00720c */ /* 0x000fe20003fc6270 */
[----:B------:R-:W-:Y:S01]  /*97e0*/  VIADD R12, R9, 0x1e ;  /* 0x0000001e090c7836 */ /* 0x000fe20000000000 */
[----:B------:R-:W-:Y:S01]  /*97f0*/  ISETP.GT.U32.AND P4, PT, R6, R30, PT ;  /* 0x0000001e0600720c */ /* 0x000fe20003f84070 */
[----:B------:R-:W-:-:S02]  /*9800*/  @!P0 IMAD.IADD R24, R24, 0x1, -R6 ;  /* 0x0000000118188824 */ /* 0x000fc400078e0a06 */
[----:B------:R-:W-:Y:S01]  /*9810*/  IMAD.HI.U32 R10, R7, R16, RZ ;  /* 0x00000010070a7227 */ /* 0x000fe200078e00ff */
[----:B------:R-:W-:-:S03]  /*9820*/  IABS R18, R12 ;  /* 0x0000000c00127213 */ /* 0x000fc60000000000 */
[--C-:B------:R-:W-:Y:S01]  /*9830*/  @!P3 IMAD.IADD R34, R34, 0x1, -R6.reuse ;  /* 0x000000012222b824 */ /* 0x100fe200078e0a06 */
[----:B------:R-:W-:Y:S01]  /*9840*/  ISETP.GE.AND P3, PT, R14, RZ, PT ;  /* 0x000000ff0e00720c */ /* 0x000fe20003f66270 */
[----:B------:R-:W-:Y:S01]  /*9850*/  @!P1 IMAD.IADD R22, R22, 0x1, -R6 ;  /* 0x0000000116169824 */ /* 0x000fe200078e0a06 */
[----:B------:R-:W-:Y:S01]  /*9860*/  ISETP.GT.U32.AND P1, PT, R6, R24, PT ;  /* 0x000000180600720c */ /* 0x000fe20003f24070 */
[----:B------:R-:W-:-:S04]  /*9870*/  IMAD.HI.U32 R14, R7, R18, RZ ;  /* 0x00000012070e7227 */ /* 0x000fc800078e00ff */
[----:B------:R-:W-:Y:S01]  /*9880*/  @!P4 IMAD.IADD R30, R30, 0x1, -R6 ;  /* 0x000000011e1ec824 */ /* 0x000fe200078e0a06 */
[----:B------:R-:W-:Y:S01]  /*9890*/  ISETP.GE.AND P4, PT, R12, RZ, PT ;  /* 0x000000ff0c00720c */ /* 0x000fe20003f86270 */
[----:B------:R-:W-:-:S04]  /*98a0*/  IMAD.HI.U32 R12, R7, R20, RZ ;  /* 0x00000014070c7227 */ /* 0x000fc800078e00ff */
[----:B------:R-:W-:Y:S01]  /*98b0*/  IMAD.MOV R17, RZ, RZ, -R14 ;  /* 0x000000ffff117224 */ /* 0x000fe200078e0a0e */
[----:B------:R-:W-:Y:S01]  /*98c0*/  IABS R14, R51 ;  /* 0x00000033000e7213 */ /* 0x000fe20000000000 */
[----:B------:R-:W-:Y:S01]  /*98d0*/  @!P5 IMAD.MOV R34, RZ, RZ, -R34 ;  /* 0x000000ffff22d224 */ /* 0x000fe200078e0a22 */
[C---:B------:R-:W-:Y:S01]  /*98e0*/  ISETP.GT.U32.AND P5, PT, R6.reuse, R26, PT ;  /* 0x0000001a0600720c */ /* 0x040fe20003fa4070 */
[----:B------:R-:W-:Y:S02]  /*98f0*/  IMAD.MOV R19, RZ, RZ, -R12 ;  /* 0x000000ffff137224 */ /* 0x000fe400078e0a0c */
[C---:B------:R-:W-:Y:S02]  /*9900*/  IMAD R18, R6.reuse, R17, R18 ;  /* 0x0000001106127224 */ /* 0x040fe400078e0212 */
[C---:B------:R-:W-:Y:S02]  /*9910*/  IMAD R20, R6.reuse, R19, R20 ;  /* 0x0000001306147224 */ /* 0x040fe400078e0214 */
[----:B------:R-:W-:Y:S01]  /*9920*/  @!P6 IMAD.MOV R28, RZ, RZ, -R28 ;  /* 0x000000ffff1ce224 */ /* 0x000fe200078e0a1c */
[----:B------:R-:W-:Y:S01]  /*9930*/  ISETP.GT.U32.AND P6, PT, R6, R22, PT ;  /* 0x000000160600720c */ /* 0x000fe20003fc4070 */
[----:B------:R-:W-:Y:S01]  /*9940*/  @!P1 IMAD.IADD R24, R24, 0x1, -R6 ;  /* 0x0000000118189824 */ /* 0x000fe200078e0a06 */
[C---:B------:R-:W-:Y:S01]  /*9950*/  ISETP.GT.U32.AND P1, PT, R6.reuse, R18, PT ;  /* 0x000000120600720c */ /* 0x040fe20003f24070 */
[----:B------:R-:W-:Y:S01]  /*9960*/  IMAD.MOV R19, RZ, RZ, -R10 ;  /* 0x000000ffff137224 */ /* 0x000fe200078e0a0a */
[----:B------:R-:W-:Y:S01]  /*9970*/  ISETP.GT.U32.AND P0, PT, R6, R20, PT ;  /* 0x000000140600720c */ /* 0x000fe20003f04070 */
[----:B------:R-:W-:-:S04]  /*9980*/  IMAD.HI.U32 R10, R7, R14, RZ ;  /* 0x0000000e070a7227 */ /* 0x000fc800078e00ff */
[----:B------:R-:W-:Y:S01]  /*9990*/  @!P2 IMAD.MOV R30, RZ, RZ, -R30 ;  /* 0x000000ffff1ea224 */ /* 0x000fe200078e0a1e */
[----:B------:R-:W-:Y:S01]  /*99a0*/  ISETP.GE.AND P2, PT, R21, RZ, PT ;  /* 0x000000ff1500720c */ /* 0x000fe20003f46270 */
[----:B------:R-:W-:Y:S02]  /*99b0*/  IMAD.MOV R21, RZ, RZ, -R10 ;  /* 0x000000ffff157224 */ /* 0x000fe400078e0a0a */
[----:B------:R-:W-:Y:S01]  /*99c0*/  @!P5 IMAD.IADD R26, R26, 0x1, -R6 ;  /* 0x000000011a1ad824 */ /* 0x000fe200078e0a06 */
[----:B------:R-:W-:Y:S01]  /*99d0*/  ISETP.GE.AND P5, PT, R23, RZ, PT ;  /* 0x000000ff1700720c */ /* 0x000fe20003fa6270 */
[C---:B------:R-:W-:Y:S01]  /*99e0*/  IMAD R16, R6.reuse, R19, R16 ;  /* 0x0000001306107224 */ /* 0x040fe200078e0210 */
[----:B------:R-:W-:Y:S01]  /*99f0*/  IABS R23, R53 ;  /* 0x0000003500177213 */ /* 0x000fe20000000000 */
[----:B------:R-:W-:Y:S02]  /*9a00*/  IMAD R14, R6, R21, R14 ;  /* 0x00000015060e7224 */ /* 0x000fe400078e020e */
[--C-:B------:R-:W-:Y:S01]  /*9a10*/  @!P6 IMAD.IADD R22, R22, 0x1, -R6.reuse ;  /* 0x000000011616e824 */ /* 0x100fe200078e0a06 */
[----:B------:R-:W-:Y:S01]  /*9a20*/  ISETP.GT.U32.AND P6, PT, R6, R16, PT ;  /* 0x000000100600720c */ /* 0x000fe20003fc4070 */
[----:B------:R-:W-:Y:S01]  /*9a30*/  @!P1 IMAD.IADD R18, R18, 0x1, -R6 ;  /* 0x0000000112129824 */ /* 0x000fe200078e0a06 */
[----:B------:R-:W-:Y:S01]  /*9a40*/  ISETP.GT.U32.AND P1, PT, R6, R14, PT ;  /* 0x0000000e0600720c */ /* 0x000fe20003f24070 */
[----:B------:R-:W-:-:S04]  /*9a50*/  IMAD.HI.U32 R12, R7, R23, RZ ;  /* 0x00000017070c7227 */ /* 0x000fc800078e00ff */
[----:B------:R-:W-:Y:S02]  /*9a60*/  IMAD.MOV R12, RZ, RZ, -R12 ;  /* 0x000000ffff0c7224 */ /* 0x000fe400078e0a0c */
[----:B------:R-:W-:-:S04]  /*9a70*/  IMAD.HI.U32 R17, R7, R35, RZ ;  /* 0x0000002307117227 */ /* 0x000fc800078e00ff */
[----:B------:R-:W-:Y:S02]  /*9a80*/  IMAD R12, R6, R12, R23 ;  /* 0x0000000c060c7224 */ /* 0x000fe400078e0217 */
[--C-:B------:R-:W-:Y:S02]  /*9a90*/  @!P6 IMAD.IADD R16, R16, 0x1, -R6.reuse ;  /* 0x000000011010e824 */ /* 0x100fe400078e0a06 */
[----:B------:R-:W-:Y:S01]  /*9aa0*/  @!P1 IMAD.IADD R14, R14, 0x1, -R6 ;  /* 0x000000010e0e9824 */ /* 0x000fe200078e0a06 */
[C---:B------:R-:W-:Y:S01]  /*9ab0*/  ISETP.GT.U32.AND P6, PT, R6.reuse, R12, PT ;  /* 0x0000000c0600720c */ /* 0x040fe20003fc4070 */
[----:B------:R-:W-:Y:S01]  /*9ac0*/  IMAD.MOV R17, RZ, RZ, -R17 ;  /* 0x000000ffff117224 */ /* 0x000fe200078e0a11 */
[C---:B------:R-:W-:Y:S01]  /*9ad0*/  ISETP.GT.U32.AND P1, PT, R6.reuse, R18, PT ;  /* 0x000000120600720c */ /* 0x040fe20003f24070 */
[----:B------:R-:W-:Y:S02]  /*9ae0*/  VIADD R9, R9, 0xe ;  /* 0x0000000e09097836 */ /* 0x000fe40000000000 */
[----:B------:R-:W-:Y:S01]  /*9af0*/  IMAD R10, R6, R17, R35 ;  /* 0x00000011060a7224 */ /* 0x000fe200078e0223 */
[----:B------:R-:W-:Y:S01]  /*9b00*/  LOP3.LUT R35, R8, 0x12, RZ, 0xfc, !PT ;  /* 0x0000001208237812 */ /* 0x000fe200078efcff */
[----:B------:R-:W-:Y:S01]  /*9b10*/  IMAD.HI.U32 R19, R7, R45, RZ ;  /* 0x0000002d07137227 */ /* 0x000fe200078e00ff */
[----:B------:R-:W-:-:S02]  /*9b20*/  IABS R152, R9 ;  /* 0x0000000900987213 */ /* 0x000fc40000000000 */
[----:B------:R-:W-:Y:S01]  /*9b30*/  IABS R158, R35 ;  /* 0x00000023009e7213 */ /* 0x000fe20000000000 */
[----:B------:R-:W-:Y:S02]  /*9b40*/  IMAD.MOV R19, RZ, RZ, -R19 ;  /* 0x000000ffff137224 */ /* 0x000fe400078e0a13 */
[--C-:B------:R-:W-:Y:S01]  /*9b50*/  @!P6 IMAD.IADD R12, R12, 0x1, -R6.reuse ;  /* 0x000000010c0ce824 */ /* 0x100fe200078e0a06 */
[----:B------:R-:W-:Y:S01]  /*9b60*/  ISETP.GE.AND P6, PT, R9, RZ, PT ;  /* 0x000000ff0900720c */ /* 0x000fe20003fc6270 */
[----:B------:R-:W-:Y:S01]  /*9b70*/  @!P1 IMAD.IADD R18, R18, 0x1, -R6 ;  /* 0x0000000112129824 */ /* 0x000fe200078e0a06 */
[----:B------:R-:W-:Y:S01]  /*9b80*/  ISETP.GT.U32.AND P1, PT, R6, R10, PT ;  /* 0x0000000a0600720c */ /* 0x000fe20003f24070 */
[----:B------:R-:W-:-:S04]  /*9b90*/  IMAD.HI.U32 R9, R7, R158, RZ ;  /* 0x0000009e07097227 */ /* 0x000fc800078e00ff */
[----:B------:R-:W-:Y:S01]  /*9ba0*/  IMAD R17, R6, R19, R45 ;  /* 0x0000001306117224 */ /* 0x000fe200078e022d */
[----:B------:R-:W-:Y:S01]  /*9bb0*/  LOP3.LUT R45, R8, 0x10, RZ, 0xfc, !PT ;  /* 0x00000010082d7812 */ /* 0x000fe200078efcff */
[----:B------:R-:W-:Y:S02]  /*9bc0*/  IMAD.MOV R19, RZ, RZ, -R9 ;  /* 0x000000ffff137224 */ /* 0x000fe400078e0a09 */
[----:B------:R-:W-:Y:S01]  /*9bd0*/  @!P0 IMAD.IADD R20, R20, 0x1, -R6 ;  /* 0x0000000114148824 */ /* 0x000fe200078e0a06 */
[----:B------:R-:W-:Y:S01]  /*9be0*/  IABS R156, R45 ;  /* 0x0000002d009c7213 */ /* 0x000fe20000000000 */
[----:B------:R-:W-:Y:S02]  /*9bf0*/  IMAD R158, R6, R19, R158 ;  /* 0x00000013069e7224 */ /* 0x000fe400078e029e */
[----:B------:R-:W-:Y:S01]  /*9c00*/  @!P1 IMAD.IADD R10, R10, 0x1, -R6 ;  /* 0x000000010a0a9824 */ /* 0x000fe200078e0a06 */
[C---:B------:R-:W-:Y:S01]  /*9c10*/  ISETP.GT.U32.AND P0, PT, R6.reuse, R20, PT ;  /* 0x000000140600720c */ /* 0x040fe20003f04070 */
[----:B------:R-:W-:Y:S01]  /*9c20*/  IMAD.HI.U32 R9, R7, R156, RZ ;  /* 0x0000009c07097227 */ /* 0x000fe200078e00ff */
[----:B------:R-:W-:-:S03]  /*9c30*/  ISETP.GT.U32.AND P1, PT, R6, R158, PT ;  /* 0x0000009e0600720c */ /* 0x000fc60003f24070 */
[----:B------:R-:W-:Y:S02]  /*9c40*/  IMAD.MOV R9, RZ, RZ, -R9 ;  /* 0x000000ffff097224 */ /* 0x000fe400078e0a09 */
[----:B------:R-:W-:Y:S01]  /*9c50*/  @!P2 IMAD.MOV R24, RZ, RZ, -R24 ;  /* 0x000000ffff18a224 */ /* 0x000fe200078e0a18 */
[C---:B------:R-:W-:Y:S01]  /*9c60*/  ISETP.GT.U32.AND P2, PT, R6.reuse, R16, PT ;  /* 0x000000100600720c */ /* 0x040fe20003f44070 */
[----:B------:R-:W-:Y:S02]  /*9c70*/  IMAD R156, R6, R9, R156 ;  /* 0x00000009069c7224 */ /* 0x000fe400078e029c */
[----:B------:R-:W-:-:S04]  /*9c80*/  IMAD.HI.U32 R19, R7, R152, RZ ;  /* 0x0000009807137227 */ /* 0x000fc800078e00ff */
[----:B------:R-:W-:Y:S01]  /*9c90*/  @!P1 IMAD.IADD R158, R158, 0x1, -R6 ;  /* 0x000000019e9e9824 */ /* 0x000fe200078e0a06 */
[C---:B------:R-:W-:Y:S01]  /*9ca0*/  ISETP.GT.U32.AND P1, PT, R6.reuse, R156, PT ;  /* 0x0000009c0600720c */ /* 0x040fe20003f24070 */
[----:B------:R-:W-:Y:S01]  /*9cb0*/  @!P3 IMAD.MOV R26, RZ, RZ, -R26 ;  /* 0x000000ffff1ab224 */ /* 0x000fe200078e0a1a */
[C---:B------:R-:W-:Y:S01]  /*9cc0*/  ISETP.GT.U32.AND P3, PT, R6.reuse, R14, PT ;  /* 0x0000000e0600720c */ /* 0x040fe20003f64070 */
[----:B------:R-:W-:Y:S01]  /*9cd0*/  @!P5 IMAD.MOV R22, RZ, RZ, -R22 ;  /* 0x000000ffff16d224 */ /* 0x000fe200078e0a16 */
[----:B------:R-:W-:Y:S01]  /*9ce0*/  ISETP.GT.U32.AND P5, PT, R6, R12, PT ;  /* 0x0000000c0600720c */ /* 0x000fe20003fa4070 */
[----:B------:R-:W-:Y:S02]  /*9cf0*/  IMAD.MOV R19, RZ, RZ, -R19 ;  /* 0x000000ffff137224 */ /* 0x000fe400078e0a13 */
[--C-:B------:R-:W-:Y:S01]  /*9d00*/  @!P2 IMAD.IADD R16, R16, 0x1, -R6.reuse ;  /* 0x000000011010a824 */ /* 0x100fe200078e0a06 */
[----:B------:R-:W-:Y:S01]  /*9d10*/  ISETP.GT.U32.AND P2, PT, R6, R17, PT ;  /* 0x000000110600720c */ /* 0x000fe20003f44070 */
[----:B------:R-:W-:Y:S01]  /*9d20*/  @!P0 IMAD.IADD R20, R20, 0x1, -R6 ;  /* 0x0000000114148824 */ /* 0x000fe200078e0a06 */
[----:B------:R-:W-:Y:S01]  /*9d30*/  ISETP.GE.AND P0, PT, R47, RZ, PT ;  /* 0x000000ff2f00720c */ /* 0x000fe20003f06270 */
[----:B------:R-:W-:Y:S01]  /*9d40*/  IMAD R152, R6, R19, R152 ;  /* 0x0000001306987224 */ /* 0x000fe200078e0298 */
[----:B------:R-:W-:Y:S01]  /*9d50*/  LOP3.LUT R47, R8, 0xc, RZ, 0xfc, !PT ;  /* 0x0000000c082f7812 */ /* 0x000fe200078efcff */
[----:B------:R-:W-:-:S02]  /*9d60*/  @!P1 IMAD.IADD R156, R156, 0x1, -R6 ;  /* 0x000000019c9c9824 */ /* 0x000fc400078e0a06 */
[--C-:B------:R-:W-:Y:S01]  /*9d70*/  @!P3 IMAD.IADD R14, R14, 0x1, -R6.reuse ;  /* 0x000000010e0eb824 */ /* 0x100fe200078e0a06 */
[----:B------:R-:W-:Y:S01]  /*9d80*/  ISETP.GT.U32.AND P1, PT, R6, R152, PT ;  /* 0x000000980600720c */ /* 0x000fe20003f24070 */
[----:B------:R-:W-:Y:S01]  /*9d90*/  @!P5 IMAD.IADD R12, R12, 0x1, -R6 ;  /* 0x000000010c0cd824 */ /* 0x000fe200078e0a06 */
[----:B------:R-:W-:Y:S01]  /*9da0*/  IABS R148, R47 ;  /* 0x0000002f00947213 */ /* 0x000fe20000000000 */
[----:B------:R-:W-:Y:S01]  /*9db0*/  @!P4 IMAD.MOV R18, RZ, RZ, -R18 ;  /* 0x000000ffff12c224 */ /* 0x000fe200078e0a12 */
[----:B------:R-:W-:Y:S01]  /*9dc0*/  ISETP.GE.AND P3, PT, R49, RZ, PT ;  /* 0x000000ff3100720c */ /* 0x000fe20003f66270 */
[----:B------:R-:W-:Y:S01]  /*9dd0*/  @!P2 IMAD.IADD R17, R17, 0x1, -R6 ;  /* 0x000000011111a824 */ /* 0x000fe200078e0a06 */
[----:B------:R-:W-:Y:S01]  /*9de0*/  ISETP.GE.AND P5, PT, R51, RZ, PT ;  /* 0x000000ff3300720c */ /* 0x000fe20003fa6270 */
[----:B------:R-:W-:Y:S01]  /*9df0*/  IMAD.HI.U32 R9, R7, R148, RZ ;  /* 0x0000009407097227 */ /* 0x000fe200078e00ff */
[C---:B------:R-:W-:Y:S02]  /*9e00*/  LOP3.LUT R49, R8.reuse, 0xa, RZ, 0xfc, !PT ;  /* 0x0000000a08317812 */ /* 0x040fe400078efcff */
[C---:B------:R-:W-:Y:S01]  /*9e10*/  LOP3.LUT R51, R8.reuse, 0x8, RZ, 0xfc, !PT ;  /* 0x0000000808337812 */ /* 0x040fe200078efcff */
[----:B------:R-:W-:Y:S01]  /*9e20*/  IMAD.MOV R19, RZ, RZ, -R9 ;  /* 0x000000ffff137224 */ /* 0x000fe200078e0a09 */
[----:B------:R-:W-:Y:S01]  /*9e30*/  ISETP.GE.AND P2, PT, R53, RZ, PT ;  /* 0x000000ff3500720c */ /* 0x000fe20003f46270 */
[----:B------:R-:W-:Y:S01]  /*9e40*/  @!P0 IMAD.MOV R20, RZ, RZ, -R20 ;  /* 0x000000ffff148224 */ /* 0x000fe200078e0a14 */
[----:B------:R-:W-:Y:S01]  /*9e50*/  LOP3.LUT R53, R8, 0x6, RZ, 0xfc, !PT ;  /* 0x0000000608357812 */ /* 0x000fe200078efcff */
[----:B------:R-:W-:Y:S01]  /*9e60*/  @!P1 IMAD.IADD R152, R152, 0x1, -R6 ;  /* 0x0000000198989824 */ /* 0x000fe200078e0a06 */
[----:B------:R-:W-:Y:S01]  /*9e70*/  IABS R154, R49 ;  /* 0x00000031009a7213 */ /* 0x000fe20000000000 */
[C---:B------:R-:W-:Y:S01]  /*9e80*/  IMAD R148, R6.reuse, R19, R148 ;  /* 0x0000001306947224 */ /* 0x040fe200078e0294 */
[----:B------:R-:W-:Y:S01]  /*9e90*/  IABS R150, R51 ;  /* 0x0000003300967213 */ /* 0x000fe20000000000 */
[----:B------:R-:W-:Y:S01]  /*9ea0*/  @!P3 IMAD.MOV R16, RZ, RZ, -R16 ;  /* 0x000000ffff10b224 */ /* 0x000fe200078e0a10 */
[----:B------:R-:W-:Y:S01]  /*9eb0*/  IABS R146, R53 ;  /* 0x0000003500927213 */ /* 0x000fe20000000000 */
[----:B------:R-:W-:Y:S01]  /*9ec0*/  IMAD.HI.U32 R9, R7, R154, RZ ;  /* 0x0000009a07097227 */ /* 0x000fe200078e00ff */
[----:B------:R-:W-:-:S02]  /*9ed0*/  ISETP.GT.U32.AND P0, PT, R6, R10, PT ;  /* 0x0000000a0600720c */ /* 0x000fc40003f04070 */
[C---:B------:R-:W-:Y:S01]  /*9ee0*/  ISETP.GT.U32.AND P1, PT, R6.reuse, R17, PT ;  /* 0x000000110600720c */ /* 0x040fe20003f24070 */
[C---:B------:R-:W-:Y:S01]  /*9ef0*/  IMAD.HI.U32 R19, R7.reuse, R150, RZ ;  /* 0x0000009607137227 */ /* 0x040fe200078e00ff */
[C---:B------:R-:W-:Y:S02]  /*9f00*/  ISETP.GT.U32.AND P3, PT, R6.reuse, R158, PT ;  /* 0x0000009e0600720c */ /* 0x040fe40003f64070 */
[----:B------:R-:W-:Y:S01]  /*9f10*/  ISETP.GT.U32.AND P4, PT, R6, R156, PT ;  /* 0x0000009c0600720c */ /* 0x000fe20003f84070 */
[----:B------:R-:W-:-:S04]  /*9f20*/  IMAD.HI.U32 R21, R7, R146, RZ ;  /* 0x0000009207157227 */ /* 0x000fc800078e00ff */
[----:B------:R-:W-:Y:S01]  /*9f30*/  IMAD.MOV R23, RZ, RZ, -R9 ;  /* 0x000000ffff177224 */ /* 0x000fe200078e0a09 */
[----:B------:R-:W-:Y:S01]  /*9f40*/  LOP3.LUT R9, R8, 0x2, RZ, 0xfc, !PT ;  /* 0x0000000208097812 */ /* 0x000fe200078efcff */
[----:B------:R-:W-:Y:S02]  /*9f50*/  IMAD.MOV R19, RZ, RZ, -R19 ;  /* 0x000000ffff137224 */ /* 0x000fe400078e0a13 */
[----:B------:R-:W-:Y:S01]  /*9f60*/  IMAD.MOV R21, RZ, RZ, -R21 ;  /* 0x000000ffff157224 */ /* 0x000fe200078e0a15 */
[----:B------:R-:W-:Y:S01]  /*9f70*/  IABS R142, R9 ;  /* 0x00000009008e7213 */ /* 0x000fe20000000000 */
[C---:B------:R-:W-:Y:S02]  /*9f80*/  IMAD R154, R6.reuse, R23, R154 ;  /* 0x00000017069a7224 */ /* 0x040fe400078e029a */
[----:B------:R-:W-:Y:S02]  /*9f90*/  IMAD R150, R6, R19, R150 ;  /* 0x0000001306967224 */ /* 0x000fe400078e0296 */
[----:B------:R-:W-:-:S04]  /*9fa0*/  IMAD.HI.U32 R8, R7, R144, RZ ;  /* 0x0000009007087227 */ /* 0x000fc800078e00ff */
[C---:B------:R-:W-:Y:S02]  /*9fb0*/  IMAD R146, R6.reuse, R21, R146 ;  /* 0x0000001506927224 */ /* 0x040fe400078e0292 */
[----:B------:R-:W-:Y:S01]  /*9fc0*/  @!P5 IMAD.MOV R14, RZ, RZ, -R14 ;  /* 0x000000ffff0ed224 */ /* 0x000fe200078e0a0e */
[C---:B------:R-:W-:Y:S01]  /*9fd0*/  ISETP.GT.U32.AND P5, PT, R6.reuse, R152, PT ;  /* 0x000000980600720c */ /* 0x040fe20003fa4070 */
[----:B------:R-:W-:Y:S01]  /*9fe0*/  @!P2 IMAD.MOV R12, RZ, RZ, -R12 ;  /* 0x000000ffff0ca224 */ /* 0x000fe200078e0a0c */
[----:B------:R-:W-:Y:S01]  /*9ff0*/  ISETP.GT.U32.AND P2, PT, R6, R148, PT ;  /* 0x000000940600720c */ /* 0x000fe20003f44070 */
[--C-:B------:R-:W-:Y:S01]  /*a000*/  @!P0 IMAD.IADD R10, R10, 0x1, -R6.reuse ;  /* 0x000000010a0a8824 */ /* 0x100fe200078e0a06 */
[C---:B------:R-:W-:Y:S01]  /*a010*/  ISETP.GT.U32.AND P0, PT, R6.reuse, R154, PT ;  /* 0x0000009a0600720c */ /* 0x040fe20003f04070 */
[----:B------:R-:W-:Y:S01]  /*a020*/  @!P1 IMAD.IADD R17, R17, 0x1, -R6 ;  /* 0x0000000111119824 */ /* 0x000fe200078e0a06 */
[----:B------:R-:W-:Y:S01]  /*a030*/  ISETP.GT.U32.AND P1, PT, R6, R150, PT ;  /* 0x000000960600720c */ /* 0x000fe20003f24070 */
[----:B------:R-:W-:-:S02]  /*a040*/  IMAD.MOV R19, RZ, RZ, -R8 ;  /* 0x000000ffff137224 */ /* 0x000fc400078e0a08 */
[----:B------:R-:W-:Y:S01]  /*a050*/  @!P3 IMAD.IADD R158, R158, 0x1, -R6 ;  /* 0x000000019e9eb824 */ /* 0x000fe200078e0a06 */
[----:B------:R-:W-:Y:S01]  /*a060*/  ISETP.GT.U32.AND P3, PT, R6, R146, PT ;  /* 0x000000920600720c */ /* 0x000fe20003f64070 */
[----:B------:R-:W-:-:S04]  /*a070*/  IMAD.HI.U32 R7, R7, R142, RZ ;  /* 0x0000008e07077227 */ /* 0x000fc800078e00ff */
[----:B------:R-:W-:Y:S02]  /*a080*/  IMAD R144, R6, R19, R144 ;  /* 0x0000001306907224 */ /* 0x000fe400078e0290 */
[----:B------:R-:W-:Y:S02]  /*a090*/  IMAD.MOV R7, RZ, RZ, -R7 ;  /* 0x000000ffff077224 */ /* 0x000fe400078e0a07 */
[--C-:B------:R-:W-:Y:S01]  /*a0a0*/  @!P4 IMAD.IADD R156, R156, 0x1, -R6.reuse ;  /* 0x000000019c9cc824 */ /* 0x100fe200078e0a06 */
[----:B------:R-:W-:Y:S01]  /*a0b0*/  ISETP.GT.U32.AND P4, PT, R6, R144, PT ;  /* 0x000000900600720c */ /* 0x000fe20003f84070 */
[--C-:B------:R-:W-:Y:S01]  /*a0c0*/  @!P5 IMAD.IADD R152, R152, 0x1, -R6.reuse ;  /* 0x000000019898d824 */ /* 0x100fe200078e0a06 */
[----:B------:R-:W-:Y:S01]  /*a0d0*/  ISETP.GE.AND P5, PT, R55, RZ, PT ;  /* 0x000000ff3700720c */ /* 0x000fe20003fa6270 */
[----:B------:R-:W-:Y:S01]  /*a0e0*/  @!P2 IMAD.IADD R148, R148, 0x1, -R6 ;  /* 0x000000019494a824 */ /* 0x000fe200078e0a06 */
[----:B------:R-:W-:Y:S01]  /*a0f0*/  ISETP.GE.AND P2, PT, R57, RZ, PT ;  /* 0x000000ff3900720c */ /* 0x000fe20003f46270 */
[----:B------:R-:W-:-:S02]  /*a100*/  IMAD R142, R6, R7, R142 ;  /* 0x00000007068e7224 */ /* 0x000fc400078e028e */
[--C-:B------:R-:W-:Y:S01]  /*a110*/  @!P0 IMAD.IADD R154, R154, 0x1, -R6.reuse ;  /* 0x000000019a9a8824 */ /* 0x100fe200078e0a06 */
[----:B------:R-:W-:Y:S01]  /*a120*/  ISETP.GE.AND P0, PT, R35, RZ, PT ;  /* 0x000000ff2300720c */ /* 0x000fe20003f06270 */
[--C-:B------:R-:W-:Y:S01]  /*a130*/  @!P1 IMAD.IADD R150, R150, 0x1, -R6.reuse ;  /* 0x0000000196969824 */ /* 0x100fe200078e0a06 */
[----:B------:R-:W-:Y:S01]  /*a140*/  ISETP.GE.AND P1, PT, R45, RZ, PT ;  /* 0x000000ff2d00720c */ /* 0x000fe20003f26270 */
[--C-:B------:R-:W-:Y:S01]  /*a150*/  @!P3 IMAD.IADD R146, R146, 0x1, -R6.reuse ;  /* 0x000000019292b824 */ /* 0x100fe200078e0a06 */
[----:B------:R-:W-:Y:S01]  /*a160*/  ISETP.GT.U32.AND P3, PT, R6, R142, PT ;  /* 0x0000008e0600720c */ /* 0x000fe20003f64070 */
[----:B------:R-:W-:Y:S02]  /*a170*/  IMAD.MOV.U32 R8, RZ, RZ, R17 ;  /* 0x000000ffff087224 */ /* 0x000fe400078e0011 */
[----:B------:R-:W-:Y:S01]  /*a180*/  @!P4 IMAD.IADD R144, R144, 0x1, -R6 ;  /* 0x000000019090c824 */ /* 0x000fe200078e0a06 */
[C---:B------:R-:W-:Y:S01]  /*a190*/  ISETP.GT.U32.AND P4, PT, R6.reuse, R148, PT ;  /* 0x000000940600720c */ /* 0x040fe20003f84070 */
[----:B------:R-:W-:Y:S01]  /*a1a0*/  @!P5 IMAD.MOV R10, RZ, RZ, -R10 ;  /* 0x000000ffff0ad224 */ /* 0x000fe200078e0a0a */
[C---:B------:R-:W-:Y:S01]  /*a1b0*/  ISETP.GT.U32.AND P5, PT, R6.reuse, R146, PT ;  /* 0x000000920600720c */ /* 0x040fe20003fa4070 */
[----:B------:R-:W-:Y:S01]  /*a1c0*/  @!P2 IMAD.MOV R8, RZ, RZ, -R8 ;  /* 0x000000ffff08a224 */ /* 0x000fe200078e0a08 */
[C---:B------:R-:W-:Y:S01]  /*a1d0*/  ISETP.GT.U32.AND P2, PT, R6.reuse, R154, PT ;  /* 0x0000009a0600720c */ /* 0x040fe20003f44070 */
[----:B------:R-:W-:Y:S01]  /*a1e0*/  @!P0 IMAD.MOV R158, RZ, RZ, -R158 ;  /* 0x000000ffff9e8224 */ /* 0x000fe200078e0a9e */
[C---:B------:R-:W-:Y:S01]  /*a1f0*/  ISETP.GT.U32.AND P0, PT, R6.reuse, R150, PT ;  /* 0x000000960600720c */ /* 0x040fe20003f04070 */
[----:B------:R-:W-:Y:S01]  /*a200*/  @!P1 IMAD.MOV R156, RZ, RZ, -R156 ;  /* 0x000000ffff9c9224 */ /* 0x000fe200078e0a9c */
[----:B------:R-:W-:Y:S01]  /*a210*/  ISETP.GT.U32.AND P1, PT, R6, R144, PT ;  /* 0x000000900600720c */ /* 0x000fe20003f24070 */
[----:B------:R-:W-:-:S02]  /*a220*/  @!P3 IMAD.IADD R142, R142, 0x1, -R6 ;  /* 0x000000018e8eb824 */ /* 0x000fc400078e0a06 */
[----:B------:R-:W-:Y:S01]  /*a230*/  @!P6 IMAD.MOV R152, RZ, RZ, -R152 ;  /* 0x000000ffff98e224 */ /* 0x000fe200078e0a98 */
[----:B------:R-:W-:Y:S01]  /*a240*/  ISETP.GE.AND P6, PT, R47, RZ, PT ;  /* 0x000000ff2f00720c */ /* 0x000fe20003fc6270 */
[--C-:B------:R-:W-:Y:S01]  /*a250*/  @!P4 IMAD.IADD R148, R148, 0x1, -R6.reuse ;  /* 0x000000019494c824 */ /* 0x100fe200078e0a06 */
[----:B------:R-:W-:Y:S01]  /*a260*/  ISETP.GT.U32.AND P3, PT, R6, R142, PT ;  /* 0x0000008e0600720c */ /* 0x000fe20003f64070 */
[--C-:B------:R-:W-:Y:S01]  /*a270*/  @!P5 IMAD.IADD R146, R146, 0x1, -R6.reuse ;  /* 0x000000019292d824 */ /* 0x100fe200078e0a06 */
[----:B------:R-:W-:Y:S01]  /*a280*/  ISETP.GE.AND P4, PT, R49, RZ, PT ;  /* 0x000000ff3100720c */ /* 0x000fe20003f86270 */
[--C-:B------:R-:W-:Y:S01]  /*a290*/  @!P2 IMAD.IADD R154, R154, 0x1, -R6.reuse ;  /* 0x000000019a9aa824 */ /* 0x100fe200078e0a06 */
[----:B------:R-:W-:Y:S01]  /*a2a0*/  ISETP.GE.AND P2, PT, R51, RZ, PT ;  /* 0x000000ff3300720c */ /* 0x000fe20003f46270 */
[--C-:B------:R-:W-:Y:S01]  /*a2b0*/  @!P0 IMAD.IADD R150, R150, 0x1, -R6.reuse ;  /* 0x0000000196968824 */ /* 0x100fe200078e0a06 */
[----:B------:R-:W-:Y:S01]  /*a2c0*/  ISETP.GE.AND P0, PT, R53, RZ, PT ;  /* 0x000000ff3500720c */ /* 0x000fe20003f06270 */
[----:B------:R-:W-:Y:S01]  /*a2d0*/  @!P1 IMAD.IADD R144, R144, 0x1, -R6 ;  /* 0x0000000190909824 */ /* 0x000fe200078e0a06 */
[----:B------:R-:W-:-:S02]  /*a2e0*/  ISETP.GE.AND P5, PT, R59, RZ, PT ;  /* 0x000000ff3b00720c */ /* 0x000fc40003fa6270 */
[----:B------:R-:W-:Y:S01]  /*a2f0*/  ISETP.GE.AND P1, PT, R9, RZ, PT ;  /* 0x000000ff0900720c */ /* 0x000fe20003f26270 */
[----:B------:R-:W-:Y:S02]  /*a300*/  @!P6 IMAD.MOV R148, RZ, RZ, -R148 ;  /* 0x000000ffff94e224 */ /* 0x000fe400078e0a94 */
[----:B------:R-:W-:Y:S01]  /*a310*/  @!P3 IMAD.IADD R142, R142, 0x1, -R6 ;  /* 0x000000018e8eb824 */ /* 0x000fe200078e0a06 */
[----:B------:R-:W-:Y:S01]  /*a320*/  ISETP.NE.AND P3, PT, R25, RZ, PT ;  /* 0x000000ff1900720c */ /* 0x000fe20003f65270 */
[----:B------:R-:W-:Y:S01]  /*a330*/  IMAD R6, R61, UR7, RZ ;  /* 0x000000073d067c24 */ /* 0x000fe2000f8e02ff */
[----:B------:R-:W-:Y:S01]  /*a340*/  LOP3.LUT R25, RZ, R25, RZ, 0x33, !PT ;  /* 0x00000019ff197212 */ /* 0x000fe200078e33ff */
[----:B------:R-:W-:Y:S01]  /*a350*/  @!P4 IMAD.MOV R154, RZ, RZ, -R154 ;  /* 0x000000ffff9ac224 */ /* 0x000fe200078e0a9a */
[----:B------:R-:W-:Y:S01]  /*a360*/  USHF.L.U32 UR7, UR7, 0x6, URZ ;  /* 0x0000000607077899 */ /* 0x000fe2000800063f */
[----:B------:R-:W-:Y:S01]  /*a370*/  @!P2 IMAD.MOV R150, RZ, RZ, -R150 ;  /* 0x000000ffff96a224 */ /* 0x000fe200078e0a96 */
[----:B------:R-:W-:Y:S01]  /*a380*/  IADD3 R7, P6, R6, UR4, RZ ;  /* 0x0000000406077c10 */ /* 0x000fe2000ffde0ff */
[----:B------:R-:W-:Y:S01]  /*a390*/  @!P0 IMAD.MOV R146, RZ, RZ, -R146 ;  /* 0x000000ffff928224 */ /* 0x000fe200078e0a92 */
[C---:B------:R-:W-:Y:S01]  /*a3a0*/  SEL R19, R25.reuse, R38, !P3 ;  /* 0x0000002619137207 */ /* 0x040fe20005800000 */
[----:B------:R-:W-:Y:S01]  /*a3b0*/  @!P5 IMAD.MOV R144, RZ, RZ, -R144 ;  /* 0x000000ffff90d224 */ /* 0x000fe200078e0a90 */
[C---:B------:R-:W-:Y:S01]  /*a3c0*/  SEL R140, R25.reuse, R140, !P3 ;  /* 0x0000008c198c7207 */ /* 0x040fe20005800000 */
[----:B------:R-:W-:Y:S01]  /*a3d0*/  @!P1 IMAD.MOV R142, RZ, RZ, -R142 ;  /* 0x000000ffff8e9224 */ /* 0x000fe200078e0a8e */
[C---:B------:R-:W-:Y:S01]  /*a3e0*/  SEL R139, R25.reuse, R40, !P3 ;  /* 0x00000028198b7207 */ /* 0x040fe20005800000 */
[----:B------:R-:W-:Y:S01]  /*a3f0*/  ULDC UR4, c[0x0][0x234] ;  /* 0x00008d0000047ab9 */ /* 0x000fe20000000800 */
[----:B------:R-:W-:Y:S01]  /*a400*/  SEL R137, R25, R42, !P3 ;  /* 0x0000002a19897207 */ /* 0x000fe20005800000 */
[----:B------:R-:W-:Y:S01]  /*a410*/  IMAD R27, R27, UR4, RZ ;  /* 0x000000041b1b7c24 */ /* 0x000fe2000f8e02ff */
[----:B------:R-:W-:Y:S01]  /*a420*/  SEL R135, R25, R44, !P3 ;  /* 0x0000002c19877207 */ /* 0x000fe20005800000 */
[----:B------:R-:W-:Y:S01]  /*a430*/  IMAD R29, R29, UR4, RZ ;  /* 0x000000041d1d7c24 */ /* 0x000fe2000f8e02ff */
[----:B------:R-:W-:Y:S01]  /*a440*/  SEL R133, R25, R46, !P3 ;  /* 0x0000002e19857207 */ /* 0x000fe20005800000 */
[----:B------:R-:W-:Y:S01]  /*a450*/  IMAD R33, R33, UR4, RZ ;  /* 0x0000000421217c24 */ /* 0x000fe2000f8e02ff */
[----:B------:R-:W-:Y:S01]  /*a460*/  SEL R131, R25, R48, !P3 ;  /* 0x0000003019837207 */ /* 0x000fe20005800000 */
[----:B------:R-:W-:Y:S01]  /*a470*/  IMAD R31, R31, UR4, RZ ;  /* 0x000000041f1f7c24 */ /* 0x000fe2000f8e02ff */
[C---:B------:R-:W-:Y:S01]  /*a480*/  SEL R129, R25.reuse, R50, !P3 ;  /* 0x0000003219817207 */ /* 0x040fe20005800000 */
[----:B------:R-:W-:Y:S01]  /*a490*/  UMOV UR4, URZ ;  /* 0x0000003f00047c82 */ /* 0x000fe20008000000 */
[----:B------:R-:W-:-:S02]  /*a4a0*/  SEL R127, R25, R52, !P3 ;  /* 0x00000034197f7207 */ /* 0x000fc40005800000 */
[C---:B------:R-:W-:Y:S02]  /*a4b0*/  SEL R125, R25.reuse, R54, !P3 ;  /* 0x00000036197d7207 */ /* 0x040fe40005800000 */
[C---:B------:R-:W-:Y:S02]  /*a4c0*/  SEL R123, R25.reuse, R56, !P3 ;  /* 0x00000038197b7207 */ /* 0x040fe40005800000 */
[C---:B------:R-:W-:Y:S02]  /*a4d0*/  SEL R121, R25.reuse, R60, !P3 ;  /* 0x0000003c19797207 */ /* 0x040fe40005800000 */
[C---:B------:R-:W-:Y:S02]  /*a4e0*/  SEL R119, R25.reuse, R58, !P3 ;  /* 0x0000003a19777207 */ /* 0x040fe40005800000 */
[C---:B------:R-:W-:Y:S02]  /*a4f0*/  SEL R117, R25.reuse, R64, !P3 ;  /* 0x0000004019757207 */ /* 0x040fe40005800000 */
        /* <DEDUP_REMOVED lines=16> */
[----:B------:R-:W-:Y:S01]  /*a600*/  LEA.HI.X.SX32 R6, R6, UR5, 0x1, P6 ;  /* 0x0000000506067c11 */ /* 0x000fe2000b0f0eff */
[----:B------:R-:W-:Y:S01]  /*a610*/  ULDC UR5, c[0x0][0x240] ;  /* 0x0000900000057ab9 */ /* 0x000fe20000000800 */
[C---:B------:R-:W-:Y:S01]  /*a620*/  SEL R138, R25.reuse, R138, !P3 ;  /* 0x0000008a198a7207 */ /* 0x040fe20005800000 */
[----:B------:R-:W-:Y:S01]  /*a630*/  IMAD R140, R140, UR5, RZ ;  /* 0x000000058c8c7c24 */ /* 0x000fe2000f8e02ff */
[----:B------:R-:W-:Y:S01]  /*a640*/  SEL R136, R25, R136, !P3 ;  /* 0x0000008819887207 */ /* 0x000fe20005800000 */
[----:B------:R-:W-:Y:S01]  /*a650*/  IMAD R139, R139, UR5, RZ ;  /* 0x000000058b8b7c24 */ /* 0x000fe2000f8e02ff */
        /* <DEDUP_REMOVED lines=192> */
[-C--:B------:R-:W-:Y:S01]  /*b260*/  IADD3 R143, P3, R140, R7.reuse, RZ ;  /* 0x000000078c8f7210 */ /* 0x080fe20007f7e0ff */
[----:B------:R-:W-:Y:S01]  /*b270*/  IMAD R19, R141, UR5, RZ ;  /* 0x000000058d137c24 */ /* 0x000fe2000f8e02ff */
[-C--:B------:R-:W-:Y:S01]  /*b280*/  IADD3 R141, P4, R139, R7.reuse, RZ ;  /* 0x000000078b8d7210 */ /* 0x080fe20007f9e0ff */
[----:B------:R-:W-:Y:S01]  /*b290*/  IMAD R42, R42, UR5, RZ ;  /* 0x000000052a2a7c24 */ /* 0x000fe2000f8e02ff */
[----:B------:R-:W-:Y:S01]  /*b2a0*/  IADD3 R144, P2, R142, R7, RZ ;  /* 0x000000078e907210 */ /* 0x000fe20007f5e0ff */
[----:B------:R-:W-:Y:S01]  /*b2b0*/  IMAD R41, R41, UR5, RZ ;  /* 0x0000000529297c24 */ /* 0x000fe2000f8e02ff */
[----:B------:R-:W-:Y:S01]  /*b2c0*/  CS2R R146, SRZ ;  /* 0x0000000000927805 */ /* 0x000fe2000001ff00 */
[----:B------:R-:W-:Y:S01]  /*b2d0*/  IMAD R40, R40, UR5, RZ ;  /* 0x0000000528287c24 */ /* 0x000fe2000f8e02ff */
[----:B------:R-:W-:Y:S01]  /*b2e0*/  CS2R R148, SRZ ;  /* 0x0000000000947805 */ /* 0x000fe2000001ff00 */
[----:B------:R0:W-:Y:S01]  /*b2f0*/  STL [R1+0x1c38], R144 ;  /* 0x001c389001007387 */ /* 0x0001e20000100800 */
[----:B------:R-:W-:Y:S01]  /*b300*/  IMAD R39, R39, UR5, RZ ;  /* 0x0000000527277c24 */ /* 0x000fe2000f8e02ff */
[----:B------:R-:W-:Y:S01]  /*b310*/  CS2R R150, SRZ ;  /* 0x0000000000967805 */ /* 0x000fe2000001ff00 */
[----:B------:R-:W-:Y:S01]  /*b320*/  IMAD R38, R38, UR5, RZ ;  /* 0x0000000526267c24 */ /* 0x000fe2000f8e02ff */
[----:B------:R1:W-:Y:S01]  /*b330*/  STL [R1+0x1060], R143 ;  /* 0x0010608f01007387 */ /* 0x0003e20000100800 */
[----:B------:R-:W-:-:S02]  /*b340*/  IMAD R37, R37, UR5, RZ ;  /* 0x0000000525257c24 */ /* 0x000fc4000f8e02ff */
[----:B------:R-:W-:Y:S01]  /*b350*/  IMAD R35, R35, UR5, RZ ;  /* 0x0000000523237c24 */ /* 0x000fe2000f8e02ff */
[----:B------:R2:W-:Y:S01]  /*b360*/  STL [R1+0x1068], R141 ;  /* 0x0010688d01007387 */ /* 0x0005e20000100800 */
[----:B------:R-:W-:Y:S01]  /*b370*/  IMAD R34, R34, UR5, RZ ;  /* 0x0000000522227c24 */ /* 0x000fe2000f8e02ff */
[-C--:B0-----:R-:W-:Y:S01]  /*b380*/  IADD3 R144, P5, R138, R7.reuse, RZ ;  /* 0x000000078a907210 */ /* 0x081fe20007fbe0ff */
[----:B------:R-:W-:Y:S02]  /*b390*/  IMAD R32, R32, UR5, RZ ;  /* 0x0000000520207c24 */ /* 0x000fe4000f8e02ff */
[----:B------:R-:W-:Y:S01]  /*b3a0*/  IMAD R30, R30, UR5, RZ ;  /* 0x000000051e1e7c24 */ /* 0x000fe2000f8e02ff */
[-C--:B-1----:R-:W-:Y:S01]  /*b3b0*/  IADD3 R143, P6, R137, R7.reuse, RZ ;  /* 0x00000007898f7210 */ /* 0x082fe20007fde0ff */
[----:B------:R0:W-:Y:S01]  /*b3c0*/  STL [R1+0x1070], R144 ;  /* 0x0010709001007387 */ /* 0x0001e20000100800 */
[----:B------:R-:W-:Y:S01]  /*b3d0*/  IMAD R28, R28, UR5, RZ ;  /* 0x000000051c1c7c24 */ /* 0x000fe2000f8e02ff */
[----:B--2---:R-:W-:-:S02]  /*b3e0*/  IADD3 R141, P0, R136, R7, RZ ;  /* 0x00000007888d7210 */ /* 0x004fc40007f1e0ff */
[----:B------:R1:W-:Y:S01]  /*b3f0*/  STL [R1+0x1078], R143 ;  /* 0x0010788f01007387 */ /* 0x0003e20000100800 */
[----:B------:R-:W-:Y:S02]  /*b400*/  IMAD R26, R26, UR5, RZ ;  /* 0x000000051a1a7c24 */ /* 0x000fe4000f8e02ff */
[----:B------:R-:W-:Y:S01]  /*b410*/  IMAD R24, R24, UR5, RZ ;  /* 0x0000000518187c24 */ /* 0x000fe2000f8e02ff */
[----:B------:R2:W-:Y:S01]  /*b420*/  STL [R1+0x1080], R141 ;  /* 0x0010808d01007387 */ /* 0x0005e20000100800 */
[----:B------:R-:W-:Y:S01]  /*b430*/  IMAD R22, R22, UR5, RZ ;  /* 0x0000000516167c24 */ /* 0x000fe2000f8e02ff */
[-C--:B0-----:R-:W-:Y:S01]  /*b440*/  IADD3 R144, P1, R135, R7.reuse, RZ ;  /* 0x0000000787907210 */ /* 0x081fe20007f3e0ff */
[----:B------:R-:W-:Y:S02]  /*b450*/  IMAD R20, R20, UR5, RZ ;  /* 0x0000000514147c24 */ /* 0x000fe4000f8e02ff */
[----:B------:R-:W-:Y:S01]  /*b460*/  IMAD R18, R18, UR5, RZ ;  /* 0x0000000512127c24 */ /* 0x000fe2000f8e02ff */
[-C--:B-1----:R-:W-:Y:S01]  /*b470*/  LEA.HI.X.SX32 R143, R142, R6.reuse, 0x1, P2 ;  /* 0x000000068e8f7211 */ /* 0x082fe200010f0eff */
[----:B------:R0:W-:Y:S01]  /*b480*/  STL [R1+0x1088], R144 ;  /* 0x0010889001007387 */ /* 0x0001e20000100800 */
[----:B------:R-:W-:Y:S01]  /*b490*/  LEA.HI.X.SX32 R142, R140, R6, 0x1, P3 ;  /* 0x000000068c8e7211 */ /* 0x000fe200018f0eff */
[----:B------:R-:W-:Y:S01]  /*b4a0*/  IMAD R16, R16, UR5, RZ ;  /* 0x0000000510107c24 */ /* 0x000fe2000f8e02ff */
[-C--:B--2---:R-:W-:Y:S01]  /*b4b0*/  IADD3 R141, P2, R134, R7.reuse, RZ ;  /* 0x00000007868d7210 */ /* 0x084fe20007f5e0ff */
[----:B------:R-:W-:Y:S01]  /*b4c0*/  STL [R1+0x1c34], R143 ;  /* 0x001c348f01007387 */ /* 0x000fe20000100800 */
[----:B------:R-:W-:Y:S01]  /*b4d0*/  IADD3 R140, P3, R133, R7, RZ ;  /* 0x00000007858c7210 */ /* 0x000fe20007f7e0ff */
[----:B------:R-:W-:-:S02]  /*b4e0*/  IMAD R14, R14, UR5, RZ ;  /* 0x000000050e0e7c24 */ /* 0x000fc4000f8e02ff */
[----:B------:R1:W-:Y:S01]  /*b4f0*/  STL [R1+0x1090], R141 ;  /* 0x0010908d01007387 */ /* 0x0003e20000100800 */
[----:B------:R-:W-:Y:S01]  /*b500*/  IMAD R12, R12, UR5, RZ ;  /* 0x000000050c0c7c24 */ /* 0x000fe2000f8e02ff */
[----:B0-----:R-:W-:Y:S01]  /*b510*/  CS2R R144, SRZ ;  /* 0x0000000000907805 */ /* 0x001fe2000001ff00 */
[----:B------:R-:W-:Y:S01]  /*b520*/  IMAD R10, R10, UR5, RZ ;  /* 0x000000050a0a7c24 */ /* 0x000fe2000f8e02ff */
[----:B------:R0:W-:Y:S01]  /*b530*/  STL [R1+0x105c], R142 ;  /* 0x00105c8e01007387 */ /* 0x0001e20000100800 */
[----:B------:R-:W-:Y:S02]  /*b540*/  IMAD R8, R8, UR5, RZ ;  /* 0x0000000508087c24 */ /* 0x000fe4000f8e02ff */
[----:B------:R-:W-:Y:S01]  /*b550*/  IMAD R9, R9, UR5, RZ ;  /* 0x0000000509097c24 */ /* 0x000fe2000f8e02ff */
[----:B------:R2:W-:Y:S01]  /*b560*/  STL [R1+0x1098], R140 ;  /* 0x0010988c01007387 */ /* 0x0005e20000100800 */
[----:B------:R-:W-:Y:S01]  /*b570*/  IMAD R11, R11, UR5, RZ ;  /* 0x000000050b0b7c24 */ /* 0x000fe2000f8e02ff */
[-C--:B-1----:R-:W-:Y:S01]  /*b580*/  LEA.HI.X.SX32 R141, R139, R6.reuse, 0x1, P4 ;  /* 0x000000068b8d7211 */ /* 0x082fe200020f0eff */
[----:B------:R-:W-:Y:S01]  /*b590*/  IMAD R13, R13, UR5, RZ ;  /* 0x000000050d0d7c24 */ /* 0x000fe2000f8e02ff */
[----:B------:R-:W-:Y:S01]  /*b5a0*/  IADD3 R139, P4, R132, R7, RZ ;  /* 0x00000007848b7210 */ /* 0x000fe20007f9e0ff */
[----:B------:R-:W-:Y:S01]  /*b5b0*/  IMAD R15, R15, UR5, RZ ;  /* 0x000000050f0f7c24 */ /* 0x000fe2000f8e02ff */
[----:B0-----:R-:W-:Y:S01]  /*b5c0*/  CS2R R142, SRZ ;  /* 0x00000000008e7805 */ /* 0x001fe2000001ff00 */
[----:B------:R-:W-:Y:S01]  /*b5d0*/  STL [R1+0x1064], R141 ;  /* 0x0010648d01007387 */ /* 0x000fe20000100800 */
[----:B------:R-:W-:Y:S01]  /*b5e0*/  IMAD R17, R17, UR5, RZ ;  /* 0x0000000511117c24 */ /* 0x000fe2000f8e02ff */
[----:B--2---:R-:W-:-:S02]  /*b5f0*/  LEA.HI.X.SX32 R140, R138, R6, 0x1, P5 ;  /* 0x000000068a8c7211 */ /* 0x004fc400028f0eff */
[----:B------:R0:W-:Y:S01]  /*b600*/  STL [R1+0x10a0], R139 ;  /* 0x0010a08b01007387 */ /* 0x0001e20000100800 */
[-C--:B------:R-:W-:Y:S01]  /*b610*/  IADD3 R138, P5, R131, R7.reuse, RZ ;  /* 0x00000007838a7210 */ /* 0x080fe20007fbe0ff */
[----:B------:R-:W-:Y:S02]  /*b620*/  IMAD R21, R21, UR5, RZ ;  /* 0x0000000515157c24 */ /* 0x000fe4000f8e02ff */
[----:B------:R1:W-:Y:S01]  /*b630*/  STL [R1+0x106c], R140 ;  /* 0x00106c8c01007387 */ /* 0x0003e20000100800 */
[----:B------:R-:W-:Y:S02]  /*b640*/  IMAD R23, R23, UR5, RZ ;  /* 0x0000000517177c24 */ /* 0x000fe4000f8e02ff */
[----:B------:R-:W-:Y:S01]  /*b650*/  IMAD R25, R25, UR5, RZ ;  /* 0x0000000519197c24 */ /* 0x000fe2000f8e02ff */
[----:B------:R2:W-:Y:S01]  /*b660*/  STL [R1+0x10a8], R138 ;  /* 0x0010a88a01007387 */ /* 0x0005e20000100800 */
[----:B------:R-:W-:Y:S01]  /*b670*/  ULDC UR5, c[0x0][0x238] ;  /* 0x00008e0000057ab9 */ /* 0x000fe20000000800 */
[----:B0-----:R-:W-:Y:S01]  /*b680*/  LEA.HI.X.SX32 R139, R137, R6, 0x1, P6 ;  /* 0x00000006898b7211 */ /* 0x001fe200030f0eff */
[----:B------:R-:W-:Y:S01]  /*b690*/  UIMAD UR5, UR5, 0x16, URZ ;  /* 0x00000016050578a4 */ /* 0x000fe2000f8e023f */
[----:B------:R-:W-:-:S02]  /*b6a0*/  IADD3 R137, P6, R130, R7, RZ ;  /* 0x0000000782897210 */ /* 0x000fc40007fde0ff */
[----:B-1----:R-:W-:Y:S01]  /*b6b0*/  CS2R R140, SRZ ;  /* 0x00000000008c7805 */ /* 0x002fe2000001ff00 */
[----:B------:R-:W-:Y:S01]  /*b6c0*/  STL [R1+0x1074], R139 ;  /* 0x0010748b01007387 */ /* 0x000fe20000100800 */
[----:B--2---:R-:W-:-:S03]  /*b6d0*/  LEA.HI.X.SX32 R138, R136, R6, 0x1, P0 ;  /* 0x00000006888a7211 */ /* 0x004fc600000f0eff */
[----:B------:R0:W-:Y:S01]  /*b6e0*/  STL [R1+0x10b0], R137 ;  /* 0x0010b08901007387 */ /* 0x0001e20000100800 */
[----:B------:R-:W-:-:S03]  /*b6f0*/  IADD3 R136, P0, R129, R7, RZ ;  /* 0x0000000781887210 */ /* 0x000fc60007f1e0ff */
[----:B------:R1:W-:Y:S04]  /*b700*/  STL [R1+0x107c], R138 ;  /* 0x00107c8a01007387 */ /* 0x0003e80000100800 */
[----:B------:R2:W-:Y:S01]  /*b710*/  STL [R1+0x10b8], R136 ;  /* 0x0010b88801007387 */ /* 0x0005e20000100800 */
[-C--:B0-----:R-:W-:Y:S02]  /*b720*/  LEA.HI.X.SX32 R137, R135, R6.reuse, 0x1, P1 ;  /* 0x0000000687897211 */ /* 0x081fe400008f0eff */
[----:B------:R-:W-:Y:S02]  /*b730*/  IADD3 R135, P1, R128, R7, RZ ;  /* 0x0000000780877210 */ /* 0x000fe40007f3e0ff */
        /* <DEDUP_REMOVED lines=149> */
[----:B------:R-:W-:Y:S04]  /*c090*/  STL [R1+0x118c], R103 ;  /* 0x00118c6701007387 */ /* 0x000fe80000100800 */
[----:B------:R1:W-:Y:S01]  /*c0a0*/  STL [R1+0x11c8], R101 ;  /* 0x0011c86501007387 */ /* 0x0003e20000100800 */
[----:B0-----:R-:W-:Y:S02]  /*c0b0*/  LEA.HI.X.SX32 R102, R100, R6, 0x1, P0 ;  /* 0x0000000664667211 */ /* 0x001fe400000f0eff */
[----:B------:R-:W-:-:S03]  /*c0c0*/  IADD3 R100, P0, R93, R7, RZ ;  /* 0x000000075d647210 */ /* 0x000fc60007f1e0ff */
[----:B------:R0:W-:Y:S01]  /*c0d0*/  STL [R1+0x1194], R102 ;  /* 0x0011946601007387 */ /* 0x0001e20000100800 */
[----:B-1----:R-:W-:-:S03]  /*c0e0*/  LEA.HI.X.SX32 R101, R99, R6, 0x1, P1 ;  /* 0x0000000663657211 */ /* 0x002fc600008f0eff */
[----:B------:R1:W-:Y:S01]  /*c0f0*/  STL [R1+0x11d0], R100 ;  /* 0x0011d06401007387 */ /* 0x0003e20000100800 */
[----:B------:R-:W-:-:S03]  /*c100*/  IADD3 R99, P1, R92, R7, RZ ;  /* 0x000000075c637210 */ /* 0x000fc60007f3e0ff */
[----:B------:R-:W-:Y:S01]  /*c110*/  STL [R1+0x119c], R101 ;  /* 0x00119c6501007387 */ /* 0x000fe20000100800 */
[----:B0-----:R-:W-:-:S03]  /*c120*/  CS2R R102, SRZ ;  /* 0x0000000000667805 */ /* 0x001fc6000001ff00 */
[----:B------:R0:W-:Y:S01]  /*c130*/  STL [R1+0x11d8], R99 ;  /* 0x0011d86301007387 */ /* 0x0001e20000100800 */
[----:B-1----:R-:W-:Y:S02]  /*c140*/  LEA.HI.X.SX32 R100, R98, R6, 0x1, P2 ;  /* 0x0000000662647211 */ /* 0x002fe400010f0eff */
[----:B------:R-:W-:-:S03]  /*c150*/  IADD3 R98, P2, R91, R7, RZ ;  /* 0x000000075b627210 */ /* 0x000fc60007f5e0ff */
[----:B------:R1:W-:Y:S01]  /*c160*/  STL [R1+0x11a4], R100 ;  /* 0x0011a46401007387 */ /* 0x0003e20000100800 */
[----:B0-----:R-:W-:-:S03]  /*c170*/  LEA.HI.X.SX32 R99, R97, R6, 0x1, P3 ;  /* 0x0000000661637211 */ /* 0x001fc600018f0eff */
[----:B------:R0:W-:Y:S01]  /*c180*/  STL [R1+0x11e0], R98 ;  /* 0x0011e06201007387 */ /* 0x0001e20000100800 */
[----:B------:R-:W-:-:S03]  /*c190*/  IADD3 R97, P3, R90, R7, RZ ;  /* 0x000000075a617210 */ /* 0x000fc60007f7e0ff */
[----:B------:R-:W-:Y:S01]  /*c1a0*/  STL [R1+0x11ac], R99 ;  /* 0x0011ac6301007387 */ /* 0x000fe20000100800 */
[----:B-1----:R-:W-:-:S03]  /*c1b0*/  CS2R R100, SRZ ;  /* 0x0000000000647805 */ /* 0x002fc6000001ff00 */
        /* <DEDUP_REMOVED lines=282> */
[----:B------:R-:W-:Y:S01]  /*d360*/  STL [R1+0x13a4], R35 ;  /* 0x0013a42301007387 */ /* 0x000fe20000100800 */
[----:B0-----:R-:W-:-:S03]  /*d370*/  LEA.HI.X.SX32 R34, R30, R6, 0x1, P4 ;  /* 0x000000061e227211 */ /* 0x001fc600020f0eff */
        /* <DEDUP_REMOVED lines=15> */
[----:B------:R-:W-:Y:S01]  /*d470*/  STL [R1+0x13c4], R28 ;  /* 0x0013c41c01007387 */ /* 0x000fe20000100800 */
[----:B-1----:R-:W-:-:S03]  /*d480*/  LEA.HI.X.SX32 R26, R22, R6, 0x1, P1 ;  /* 0x00000006161a7211 */ /* 0x002fc600008f0eff */
        /* <DEDUP_REMOVED lines=40> */
[----:B------:R1:W-:Y:S04]  /*d710*/  STL [R1+0x1c2c], R7 ;  /* 0x001c2c0701007387 */ /* 0x0003e80000100800 */
[----:B------:R2:W-:Y:S01]  /*d720*/  STL [R1+0x141c], R9 ;  /* 0x00141c0901007387 */ /* 0x0005e20000100800 */
[-C--:B0-----:R-:W-:Y:S02]  /*d730*/  LEA.HI.X.SX32 R8, R15, R6.reuse, 0x1, P5 ;  /* 0x000000060f087211 */ /* 0x081fe400028f0eff */
[----:B-1----:R-:W-:-:S03]  /*d740*/  LEA.HI.X.SX32 R7, R17, R6, 0x1, P6 ;  /* 0x0000000611077211 */ /* 0x002fc600030f0eff */
[----:B------:R0:W-:Y:S01]  /*d750*/  STL [R1+0x1424], R8 ;  /* 0x0014240801007387 */ /* 0x0001e20000100800 */
[----:B--2---:R-:W-:-:S03]  /*d760*/  LEA.HI.X.SX32 R9, R19, R6, 0x1, P0 ;  /* 0x0000000613097211 */ /* 0x004fc600000f0eff */
[----:B------:R1:W-:Y:S01]  /*d770*/  STL [R1+0x142c], R7 ;  /* 0x00142c0701007387 */ /* 0x0003e20000100800 */
[----:B------:R-:W-:-:S03]  /*d780*/  IADD3 R15, P0, R27, UR8, RZ ;  /* 0x000000081b0f7c10 */ /* 0x000fc6000ff1e0ff */
[----:B------:R-:W-:Y:S01]  /*d790*/  STL [R1+0x1c18], R9 ;  /* 0x001c180901007387 */ /* 0x000fe20000100800 */
[----:B------:R-:W-:Y:S02]  /*d7a0*/  LEA.HI.X.SX32 R14, R27, UR9, 0x1, P0 ;  /* 0x000000091b0e7c11 */ /* 0x000fe400080f0eff */
[----:B------:R-:W-:Y:S02]  /*d7b0*/  CS2R R26, SRZ ;  /* 0x00000000001a7805 */ /* 0x000fe4000001ff00 */
[-C--:B0-----:R-:W-:Y:S02]  /*d7c0*/  LEA.HI.X.SX32 R8, R21, R6.reuse, 0x1, P1 ;  /* 0x0000000615087211 */ /* 0x081fe400008f0eff */
[----:B------:R-:W-:Y:S02]  /*d7d0*/  IADD3 R17, P1, R29, UR8, RZ ;  /* 0x000000081d117c10 */ /* 0x000fe4000ff3e0ff */
[-C--:B-1----:R-:W-:Y:S01]  /*d7e0*/  LEA.HI.X.SX32 R7, R23, R6.reuse, 0x1, P2 ;  /* 0x0000000617077211 */ /* 0x082fe200010f0eff */
[----:B------:R0:W-:Y:S01]  /*d7f0*/  STL [R1+0x1c20], R8 ;  /* 0x001c200801007387 */ /* 0x0001e20000100800 */
[----:B------:R-:W-:-:S02]  /*d800*/  LEA.HI.X.SX32 R6, R25, R6, 0x1, P3 ;  /* 0x0000000619067211 */ /* 0x000fc400018f0eff */
[----:B------:R-:W-:Y:S02]  /*d810*/  CS2R R24, SRZ ;  /* 0x0000000000187805 */ /* 0x000fe4000001ff00 */
[----:B------:R-:W-:Y:S01]  /*d820*/  IADD3 R21, P3, R33, UR8, RZ ;  /* 0x0000000821157c10 */ /* 0x000fe2000ff7e0ff */
[----:B------:R1:W-:Y:S01]  /*d830*/  STL [R1+0x1c28], R7 ;  /* 0x001c280701007387 */ /* 0x0003e20000100800 */
[----:B------:R-:W-:Y:S01]  /*d840*/  IADD3 R19, P2, R31, UR8, RZ ;  /* 0x000000081f137c10 */ /* 0x000fe2000ff5e0ff */
[----:B------:R-:W-:Y:S01]  /*d850*/  UIMAD UR8, UR29, 0x32, URZ ;  /* 0x000000321d0878a4 */ /* 0x000fe2000f8e023f */
[----:B------:R-:W-:Y:S01]  /*d860*/  LEA.HI.X.SX32 R16, R29, UR9, 0x1, P1 ;  /* 0x000000091d107c11 */ /* 0x000fe200088f0eff */
[----:B------:R2:W-:Y:S01]  /*d870*/  STL [R1+0x1434], R6 ;  /* 0x0014340601007387 */ /* 0x0005e20000100800 */
[----:B------:R-:W-:Y:S02]  /*d880*/  LEA.HI.X.SX32 R18, R31, UR9, 0x1, P2 ;  /* 0x000000091f127c11 */ /* 0x000fe400090f0eff */
[----:B------:R-:W-:-:S02]  /*d890*/  CS2R R28, SRZ ;  /* 0x00000000001c7805 */ /* 0x000fc4000001ff00 */
[----:B0-----:R-:W-:Y:S02]  /*d8a0*/  IADD3 R8, P0, R21, UR53, RZ ;  /* 0x0000003515087c10 */ /* 0x001fe4000ff1e0ff */
[----:B------:R-:W-:Y:S02]  /*d8b0*/  CS2R R30, SRZ ;  /* 0x00000000001e7805 */ /* 0x000fe4000001ff00 */
[----:B------:R-:W-:Y:S01]  /*d8c0*/  IADD3 R9, P1, R19, UR53, RZ ;  /* 0x0000003513097c10 */ /* 0x000fe2000ff3e0ff */
[----:B-1----:R-:W-:Y:S01]  /*d8d0*/  IMAD.SHL.U32 R7, R36, 0x8, RZ ;  /* 0x0000000824077824 */ /* 0x002fe200078e00ff */
[----:B------:R-:W-:Y:S01]  /*d8e0*/  LEA.HI.X.SX32 R20, R33, UR9, 0x1, P3 ;  /* 0x0000000921147c11 */ /* 0x000fe200098f0eff */
[----:B------:R-:W-:Y:S01]  /*d8f0*/  UIMAD UR9, UR29, 0x36, URZ ;  /* 0x000000361d0978a4 */ /* 0x000fe2000f8e023f */
[----:B------:R-:W-:Y:S02]  /*d900*/  CS2R R32, SRZ ;  /* 0x0000000000207805 */ /* 0x000fe4000001ff00 */
[----:B--2---:R-:W-:Y:S01]  /*d910*/  IADD3 R6, P2, R17, UR53, RZ ;  /* 0x0000003511067c10 */ /* 0x004fe2000ff5e0ff */
[----:B------:R-:W-:Y:S01]  /*d920*/  STL [R1+0x1c64], R7 ;  /* 0x001c640701007387 */ /* 0x000fe20000100800 */
[----:B------:R-:W-:-:S03]  /*d930*/  CS2R R36, SRZ ;  /* 0x0000000000247805 */ /* 0x000fc6000001ff00 */
[----:B------:R-:W-:Y:S04]  /*d940*/  STL [R1+0xe68], RZ ;  /* 0x000e68ff01007387 */ /* 0x000fe80000100800 */
        /* <DEDUP_REMOVED lines=768> */
[----:B------:R-:W-:Y:S04]  /*10950*/  STL [R1], RZ ;  /* 0x000000ff01007387 */ /* 0x000fe80000100800 */
        /* <DEDUP_REMOVED lines=127> */
[----:B------:R0:W-:Y:S04]  /*11150*/  STL [R1+0x143c], R8 ;  /* 0x00143c0801007387 */ /* 0x0001e80000100800 */
[----:B------:R1:W-:Y:S04]  /*11160*/  STL [R1+0x1444], R9 ;  /* 0x0014440901007387 */ /* 0x0003e80000100800 */
[----:B------:R2:W-:Y:S01]  /*11170*/  STL [R1+0x144c], R6 ;  /* 0x00144c0601007387 */ /* 0x0005e20000100800 */
[----:B0-----:R-:W-:Y:S01]  /*11180*/  IADD3 R8, P3, R15, UR53, RZ ;  /* 0x000000350f087c10 */ /* 0x001fe2000ff7e0ff */
[----:B------:R-:W-:Y:S01]  /*11190*/  UIMAD UR53, UR29, 0x30, URZ ;  /* 0x000000301d3578a4 */ /* 0x000fe2000f8e023f */
[----:B-1----:R-:W-:-:S03]  /*111a0*/  IADD3.X R9, R18, UR15, RZ, P1, !PT ;  /* 0x0000000f12097c10 */ /* 0x002fc60008ffe4ff */
[----:B------:R0:W-:Y:S01]  /*111b0*/  STL [R1+0x1454], R8 ;  /* 0x0014540801007387 */ /* 0x0001e20000100800 */
[----:B--2---:R-:W-:-:S05]  /*111c0*/  IADD3.X R6, R20, UR15, RZ, P0, !PT ;  /* 0x0000000f14067c10 */ /* 0x004fca00087fe4ff */
[----:B------:R1:W-:Y:S01]  /*111d0*/  STL [R1+0x1438], R6 ;  /* 0x0014380601007387 */ /* 0x0003e20000100800 */
[----:B0-----:R-:W-:-:S03]  /*111e0*/  IADD3.X R8, R16, UR15, RZ, P2, !PT ;  /* 0x0000000f10087c10 */ /* 0x001fc600097fe4ff */
[----:B------:R0:W-:Y:S04]  /*111f0*/  STL [R1+0x1440], R9 ;  /* 0x0014400901007387 */ /* 0x0001e80000100800 */
[----:B------:R2:W-:Y:S01]  /*11200*/  STL [R1+0x1448], R8 ;  /* 0x0014480801007387 */ /* 0x0005e20000100800 */
[----:B-1----:R-:W-:Y:S01]  /*11210*/  IADD3.X R6, R14, UR15, RZ, P3, !PT ;  /* 0x0000000f0e067c10 */ /* 0x002fe20009ffe4ff */
[----:B------:R-:W-:Y:S02]  /*11220*/  USHF.R.S32.HI UR15, URZ, 0x1f, UR49 ;  /* 0x0000001f3f0f7899 */ /* 0x000fe40008011431 */
[----:B0-----:R-:W-:Y:S02]  /*11230*/  IADD3 R9, P1, R19, UR49, RZ ;  /* 0x0000003113097c10 */ /* 0x001fe4000ff3e0ff */
[----:B------:R0:W-:Y:S01]  /*11240*/  STL [R1+0x1450], R6 ;  /* 0x0014500601007387 */ /* 0x0001e20000100800 */
[----:B--2---:R-:W-:-:S05]  /*11250*/  IADD3 R8, P0, R21, UR49, RZ ;  /* 0x0000003115087c10 */ /* 0x004fca000ff1e0ff */
[----:B------:R1:W-:Y:S01]  /*11260*/  STL [R1+0x145c], R8 ;  /* 0x00145c0801007387 */ /* 0x0003e20000100800 */
[----:B0-----:R-:W-:-:S03]  /*11270*/  IADD3 R6, P2, R17, UR49, RZ ;  /* 0x0000003111067c10 */ /* 0x001fc6000ff5e0ff */
[----:B------:R0:W-:Y:S04]  /*11280*/  STL [R1+0x1464], R9 ;  /* 0x0014640901007387 */ /* 0x0001e80000100800 */
[----:B------:R2:W-:Y:S01]  /*11290*/  STL [R1+0x146c], R6 ;  /* 0x00146c0601007387 */ /* 0x0005e20000100800 */
[----:B-1----:R-:W-:Y:S01]  /*112a0*/  IADD3 R8, P3, R15, UR49, RZ ;  /* 0x000000310f087c10 */ /* 0x002fe2000ff7e0ff */
[----:B------:R-:W-:Y:S01]  /*112b0*/  UIMAD UR49, UR29, 0x2f, URZ ;  /* 0x0000002f1d3178a4 */ /* 0x000fe2000f8e023f */
[----:B0-----:R-:W-:-:S03]  /*112c0*/  IADD3.X R9, R18, UR15, RZ, P1, !PT ;  /* 0x0000000f12097c10 */ /* 0x001fc60008ffe4ff */
        /* <DEDUP_REMOVED lines=43> */
[----:B------:R-:W-:Y:S01]  /*11580*/  UIMAD UR15, UR29, 0x2c, URZ ;  /* 0x0000002c1d0f78a4 */ /* 0x000fe2000f8e023f */
[----:B0-----:R-:W-:-:S03]  /*11590*/  IADD3 R9, P1, R19, UR51, RZ ;  /* 0x0000003313097c10 */ /* 0x001fc6000ff3e0ff */
[----:B------:R0:W-:Y:S01]  /*115a0*/  STL [R1+0x14b0], R6 ;  /* 0x0014b00601007387 */ /* 0x0001e20000100800 */
[----:B--2---:R-:W-:-:S05]  /*115b0*/  IADD3 R8, P0, R21, UR51, RZ ;  /* 0x0000003315087c10 */ /* 0x004fca000ff1e0ff */
[----:B------:R1:W-:Y:S01]  /*115c0*/  STL [R1+0x14bc], R8 ;  /* 0x0014bc0801007387 */ /* 0x0003e20000100800 */
[----:B0-----:R-:W-:-:S03]  /*115d0*/  IADD3 R6, P2, R17, UR51, RZ ;  /* 0x0000003311067c10 */ /* 0x001fc6000ff5e0ff */
[----:B------:R0:W-:Y:S04]  /*115e0*/  STL [R1+0x14c4], R9 ;  /* 0x0014c40901007387 */ /* 0x0001e80000100800 */
[----:B------:R2:W-:Y:S01]  /*115f0*/  STL [R1+0x14cc], R6 ;  /* 0x0014cc0601007387 */ /* 0x0005e20000100800 */
[----:B-1----:R-:W-:Y:S01]  /*11600*/  IADD3 R8, P3, R15, UR51, RZ ;  /* 0x000000330f087c10 */ /* 0x002fe2000ff7e0ff */
[----:B------:R-:W-:Y:S01]  /*11610*/  USHF.R.S32.HI UR51, URZ, 0x1f, UR33 ;  /* 0x0000001f3f337899 */ /* 0x000fe20008011421 */
        /* <DEDUP_REMOVED lines=8> */
[----:B------:R-:W-:Y:S01]  /*116a0*/  USHF.R.S32.HI UR59, URZ, 0x1f, UR41 ;  /* 0x0000001f3f3b7899 */ /* 0x000fe20008011429 */
        /* <DEDUP_REMOVED lines=188> */
[----:B------:R-:W-:Y:S01]  /*12270*/  USHF.L.U32 UR53, UR29, 0x5, URZ ;  /* 0x000000051d357899 */ /* 0x000fe2000800063f */
        /* <DEDUP_REMOVED lines=53> */
[----:B------:R-:W-:Y:S02]  /*125d0*/  USHF.L.U32 UR6, UR29, 0x6, URZ ;  /* 0x000000061d067899 */ /* 0x000fe4000800063f */
[----:B------:R-:W-:Y:S01]  /*125e0*/  UIMAD UR29, UR29, 0x1d, URZ ;  /* 0x0000001d1d1d78a4 */ /* 0x000fe2000f8e023f */
[----:B0-----:R-:W-:Y:S01]  /*125f0*/  IADD3.X R9, R18, UR59, RZ, P1, !PT ;  /* 0x0000003b12097c10 */ /* 0x001fe20008ffe4ff */
        /* <DEDUP_REMOVED lines=10> */
[----:B--2---:R-:W-:-:S02]  /*126a0*/  IADD3 R8, P2, R17, UR15, RZ ;  /* 0x0000000f11087c10 */ /* 0x004fc4000ff5e0ff */
[----:B0-----:R-:W-:-:S05]  /*126b0*/  IADD3 R6, P0, R21, UR15, RZ ;  /* 0x0000000f15067c10 */ /* 0x001fca000ff1e0ff */
[----:B------:R0:W-:Y:S04]  /*126c0*/  STL [R1+0x169c], R6 ;  /* 0x00169c0601007387 */ /* 0x0001e80000100800 */
[----:B------:R1:W-:Y:S04]  /*126d0*/  STL [R1+0x16a4], R9 ;  /* 0x0016a40901007387 */ /* 0x0003e80000100800 */
[----:B------:R2:W-:Y:S01]  /*126e0*/  STL [R1+0x16ac], R8 ;  /* 0x0016ac0801007387 */ /* 0x0005e20000100800 */
[----:B0-----:R-:W-:Y:S01]  /*126f0*/  IADD3 R6, P3, R15, UR15, RZ ;  /* 0x0000000f0f067c10 */ /* 0x001fe2000ff7e0ff */
[----:B------:R-:W-:-:S02]  /*12700*/  USHF.R.S32.HI UR15, URZ, 0x1f, UR55 ;  /* 0x0000001f3f0f7899 */ /* 0x000fc40008011437 */
[----:B------:R-:W-:Y:S01]  /*12710*/  USHF.R.S32.HI UR55, URZ, 0x1f, UR47 ;  /* 0x0000001f3f377899 */ /* 0x000fe2000801142f */
[----:B-1----:R-:W-:Y:S01]  /*12720*/  IADD3.X R9, R18, UR59, RZ, P1, !PT ;  /* 0x0000003b12097c10 */ /* 0x002fe20008ffe4ff */
[----:B------:R0:W-:Y:S01]  /*12730*/  STL [R1+0x16b4], R6 ;  /* 0x0016b40601007387 */ /* 0x0001e20000100800 */
[----:B--2---:R-:W-:Y:S02]  /*12740*/  IADD3.X R8, R16, UR59, RZ, P2, !PT ;  /* 0x0000003b10087c10 */ /* 0x004fe400097fe4ff */
[----:B0-----:R-:W-:Y:S02]  /*12750*/  LOP3.LUT R6, R7, 0x30, RZ, 0xc0, !PT ;  /* 0x0000003007067812 */ /* 0x001fe400078ec0ff */
[----:B------:R-:W-:-:S05]  /*12760*/  IADD3.X R7, R20, UR59, RZ, P0, !PT ;  /* 0x0000003b14077c10 */ /* 0x000fca00087fe4ff */
[----:B------:R0:W-:Y:S04]  /*12770*/  STL [R1+0x1698], R7 ;  /* 0x0016980701007387 */ /* 0x0001e80000100800 */
[----:B------:R1:W-:Y:S04]  /*12780*/  STL [R1+0x16a0], R9 ;  /* 0x0016a00901007387 */ /* 0x0003e80000100800 */
[----:B------:R2:W-:Y:S01]  /*12790*/  STL [R1+0x16a8], R8 ;  /* 0x0016a80801007387 */ /* 0x0005e20000100800 */
[----:B0-----:R-:W-:Y:S01]  /*127a0*/  IADD3.X R7, R14, UR59, RZ, P3, !PT ;  /* 0x0000003b0e077c10 */ /* 0x001fe20009ffe4ff */
[----:B------:R-:W-:-:S02]  /*127b0*/  USHF.R.S32.HI UR59, URZ, 0x1f, UR33 ;  /* 0x0000001f3f3b7899 */ /* 0x000fc40008011421 */
[----:B-1----:R-:W-:Y:S02]  /*127c0*/  IADD3 R9, P1, R19, UR33, RZ ;  /* 0x0000002113097c10 */ /* 0x002fe4000ff3e0ff */
        /* <DEDUP_REMOVED lines=69> */
[----:B-1----:R-:W-:Y:S02]  /*12c20*/  IADD3.X R7, R14, UR59, RZ, P3, !PT ;  /* 0x0000003b0e077c10 */ /* 0x002fe40009ffe4ff */
        /* <DEDUP_REMOVED lines=299> */
[----:B--2---:R-:W-:Y:S02]  /*13ee0*/  SHF.R.S32.HI R7, RZ, 0x6, R104 ;  /* 0x00000006ff077819 */ /* 0x004fe40000011468 */
[----:B------:R-:W-:-:S03]  /*13ef0*/  CS2R R104, SRZ ;  /* 0x0000000000687805 */ /* 0x000fc6000001ff00 */
[----:B------:R1:W-:Y:S01]  /*13f00*/  STL [R1+0x1c60], R7 ;  /* 0x001c600701007387 */ /* 0x0003e20000100800 */
[----:B0-----:R-:W-:-:S05]  /*13f10*/  IADD3.X R8, R20, UR9, RZ, P0, !PT ;  /* 0x0000000914087c10 */ /* 0x001fca00087fe4ff */
[----:B------:R0:W-:Y:S01]  /*13f20*/  STL [R1+0x1938], R8 ;  /* 0x0019380801007387 */ /* 0x0001e20000100800 */
[----:B-1----:R-:W-:-:S03]  /*13f30*/  IADD3.X R7, R16, UR9, RZ, P2, !PT ;  /* 0x0000000910077c10 */ /* 0x002fc600097fe4ff */
[----:B------:R1:W-:Y:S04]  /*13f40*/  STL [R1+0x1940], R9 ;  /* 0x0019400901007387 */ /* 0x0003e80000100800 */
[----:B------:R2:W-:Y:S01]  /*13f50*/  STL [R1+0x1948], R7 ;  /* 0x0019480701007387 */ /* 0x0005e20000100800 */
[----:B0-----:R-:W-:Y:S01]  /*13f60*/  IADD3.X R8, R14, UR9, RZ, P3, !PT ;  /* 0x000000090e087c10 */ /* 0x001fe20009ffe4ff */
[----:B------:R-:W-:Y:S01]  /*13f70*/  UIADD3 UR9, UP0, UR12, 0x2, URZ ;  /* 0x000000020c097890 */ /* 0x000fe2000ff1e03f */
[----:B-1----:R-:W-:-:S03]  /*13f80*/  IADD3 R9, P1, R19, UR5, RZ ;  /* 0x0000000513097c10 */ /* 0x002fc6000ff3e0ff */
[----:B------:R0:W-:Y:S01]  /*13f90*/  STL [R1+0x1950], R8 ;  /* 0x0019500801007387 */ /* 0x0001e20000100800 */
[----:B------:R-:W-:Y:S01]  /*13fa0*/  UIADD3.X UR59, UR4, -0x7fffffe0, URZ, UP0, !UPT ;  /* 0x80000020043b7890 */ /* 0x000fe200087fe43f */
[----:B--2---:R-:W-:Y:S01]  /*13fb0*/  IADD3 R7, P0, R21, UR5, RZ ;  /* 0x0000000515077c10 */ /* 0x004fe2000ff1e0ff */
[----:B------:R-:W-:-:S04]  /*13fc0*/  USHF.R.S32.HI UR4, URZ, 0x1f, UR7 ;  /* 0x0000001f3f047899 */ /* 0x000fc80008011407 */
[----:B------:R1:W-:Y:S01]  /*13fd0*/  STL [R1+0x195c], R7 ;  /* 0x00195c0701007387 */ /* 0x0003e20000100800 */
[----:B0-----:R-:W-:-:S03]  /*13fe0*/  IADD3 R8, P2, R17, UR5, RZ ;  /* 0x0000000511087c10 */ /* 0x001fc6000ff5e0ff */
[----:B------:R-:W-:Y:S04]  /*13ff0*/  STL [R1+0x1964], R9 ;  /* 0x0019640901007387 */ /* 0x000fe80000100800 */
[----:B------:R0:W-:Y:S01]  /*14000*/  STL [R1+0x196c], R8 ;  /* 0x00196c0801007387 */ /* 0x0001e20000100800 */
[----:B-1----:R-:W-:Y:S01]  /*14010*/  IADD3 R7, P3, R15, UR5, RZ ;  /* 0x000000050f077c10 */ /* 0x002fe2000ff7e0ff */
[----:B------:R-:W-:-:S04]  /*14020*/  USHF.R.S32.HI UR5, URZ, 0x1f, UR6 ;  /* 0x0000001f3f057899 */ /* 0x000fc80008011406 */
[----:B------:R1:W-:Y:S01]  /*14030*/  STL [R1+0x1974], R7 ;  /* 0x0019740701007387 */ /* 0x0003e20000100800 */
[----:B0-----:R-:W-:Y:S01]  /*14040*/  IMAD R8, R153, 0x40, R6 ;  /* 0x0000004099087824 */ /* 0x001fe200078e0206 */
[----:B------:R-:W-:-:S04]  /*14050*/  IADD3.X R6, R18, UR8, RZ, P1, !PT ;  /* 0x0000000812067c10 */ /* 0x000fc80008ffe4ff */
[----:B------:R-:W-:Y:S01]  /*14060*/  STL [R1+0xe40], R8 ;  /* 0x000e400801007387 */ /* 0x000fe20000100800 */
[----:B-1----:R-:W-:-:S05]  /*14070*/  IADD3.X R7, R20, UR8, RZ, P0, !PT ;  /* 0x0000000814077c10 */ /* 0x002fca00087fe4ff */
[----:B------:R0:W-:Y:S04]  /*14080*/  STL [R1+0x1958], R7 ;  /* 0x0019580701007387 */ /* 0x0001e80000100800 */
[----:B------:R1:W-:Y:S01]  /*14090*/  STL [R1+0x1960], R6 ;  /* 0x0019600601007387 */ /* 0x0003e20000100800 */
[----:B0-----:R-:W-:Y:S02]  /*140a0*/  IADD3.X R7, R16, UR8, RZ, P2, !PT ;  /* 0x0000000810077c10 */ /* 0x001fe400097fe4ff */
[----:B------:R-:W-:Y:S02]  /*140b0*/  IADD3 R9, P2, R17, UR54, RZ ;  /* 0x0000003611097c10 */ /* 0x000fe4000ff5e0ff */
[----:B-1----:R-:W-:Y:S01]  /*140c0*/  IADD3.X R6, R14, UR8, RZ, P3, !PT ;  /* 0x000000080e067c10 */ /* 0x002fe20009ffe4ff */
[----:B------:R0:W-:Y:S01]  /*140d0*/  STL [R1+0x1968], R7 ;  /* 0x0019680701007387 */ /* 0x0001e20000100800 */
[----:B------:R-:W-:Y:S01]  /*140e0*/  UMOV UR8, UR9 ;  /* 0x0000000900087c82 */ /* 0x000fe20008000000 */
[----:B------:R-:W-:Y:S01]  /*140f0*/  UMOV UR9, UR59 ;  /* 0x0000003b00097c82 */ /* 0x000fe20008000000 */
[----:B------:R-:W-:Y:S01]  /*14100*/  ULDC UR59, c[0x0][0x238] ;  /* 0x00008e00003b7ab9 */ /* 0x000fe20000000800 */
[----:B------:R1:W-:Y:S01]  /*14110*/  STL [R1+0x1970], R6 ;  /* 0x0019700601007387 */ /* 0x0003e20000100800 */
[----:B0-----:R-:W-:-:S02]  /*14120*/  IADD3 R7, P0, R21, UR54, RZ ;  /* 0x0000003615077c10 */ /* 0x001fc4000ff1e0ff */
[----:B-1----:R-:W-:-:S03]  /*14130*/  IADD3 R6, P1, R19, UR54, RZ ;  /* 0x0000003613067c10 */ /* 0x002fc6000ff3e0ff */
[----:B------:R0:W-:Y:S04]  /*14140*/  STL [R1+0x197c], R7 ;  /* 0x00197c0701007387 */ /* 0x0001e80000100800 */
[----:B------:R1:W-:Y:S04]  /*14150*/  STL [R1+0x1984], R6 ;  /* 0x0019840601007387 */ /* 0x0003e80000100800 */
[----:B------:R2:W-:Y:S01]  /*14160*/  STL [R1+0x198c], R9 ;  /* 0x00198c0901007387 */ /* 0x0005e20000100800 */
[----:B0-----:R-:W-:Y:S02]  /*14170*/  IADD3 R7, P3, R15, UR54, RZ ;  /* 0x000000360f077c10 */ /* 0x001fe4000ff7e0ff */
[----:B-1----:R-:W-:-:S03]  /*14180*/  IADD3.X R6, R20, UR55, RZ, P0, !PT ;  /* 0x0000003714067c10 */ /* 0x002fc600087fe4ff */
[----:B------:R0:W-:Y:S01]  /*14190*/  STL [R1+0x1994], R7 ;  /* 0x0019940701007387 */ /* 0x0001e20000100800 */
[----:B--2---:R-:W-:-:S03]  /*141a0*/  IADD3.X R9, R18, UR55, RZ, P1, !PT ;  /* 0x0000003712097c10 */ /* 0x004fc60008ffe4ff */
[----:B------:R1:W-:Y:S04]  /*141b0*/  STL [R1+0x1978], R6 ;  /* 0x0019780601007387 */ /* 0x0003e80000100800 */
[----:B------:R2:W-:Y:S01]  /*141c0*/  STL [R1+0x1980], R9 ;  /* 0x0019800901007387 */ /* 0x0005e20000100800 */
[----:B0-----:R-:W-:Y:S02]  /*141d0*/  IADD3.X R7, R16, UR55, RZ, P2, !PT ;  /* 0x0000003710077c10 */ /* 0x001fe400097fe4ff */
[----:B-1----:R-:W-:-:S03]  /*141e0*/  IADD3.X R6, R14, UR55, RZ, P3, !PT ;  /* 0x000000370e067c10 */ /* 0x002fc60009ffe4ff */
[----:B------:R0:W-:Y:S01]  /*141f0*/  STL [R1+0x1988], R7 ;  /* 0x0019880701007387 */ /* 0x0001e20000100800 */
[----:B------:R-:W-:Y:S01]  /*14200*/  UIADD3.64 UR54, UR8, 0xfe, URZ ;  /* 0x000000fe08367897 */ /* 0x000fe2000fffe03f */
[----:B--2---:R-:W-:Y:S02]  /*14210*/  IADD3 R9, P2, R17, UR52, RZ ;  /* 0x0000003411097c10 */ /* 0x004fe4000ff5e0ff */
[----:B------:R1:W-:Y:S01]  /*14220*/  STL [R1+0x1990], R6 ;  /* 0x0019900601007387 */ /* 0x0003e20000100800 */
[----:B0-----:R-:W-:Y:S02]  /*14230*/  IADD3 R7, P0, R21, UR52, RZ ;  /* 0x0000003415077c10 */ /* 0x001fe4000ff1e0ff */
        /* <DEDUP_REMOVED lines=16> */
[----:B------:R-:W-:Y:S01]  /*14340*/  UIADD3.64 UR52, UR8, 0x700, URZ ;  /* 0x0000070008347897 */ /* 0x000fe2000fffe03f */
        /* <DEDUP_REMOVED lines=185> */
[----:B--2---:R-:W-:-:S03]  /*14ee0*/  IADD3 R9, P2, R17, UR42, RZ ;  /* 0x0000002a11097c10 */ /* 0x004fc6000ff5e0ff */
        /* <DEDUP_REMOVED lines=15> */
[----:B--2---:R-:W-:-:S03]  /*14fe0*/  LOP3.LUT R9, R8, 0x10, RZ, 0x3c, !PT ;  /* 0x0000001008097812 */ /* 0x004fc600078e3cff */
[----:B------:R1:W-:Y:S04]  /*14ff0*/  STL [R1+0x1b30], R6 ;  /* 0x001b300601007387 */ /* 0x0003e80000100800 */
[----:B------:R-:W-:Y:S01]  /*15000*/  STL [R1+0xf20], R9 ;  /* 0x000f200901007387 */ /* 0x000fe20000100800 */
[C---:B0-----:R-:W-:Y:S02]  /*15010*/  LOP3.LUT R7, R8.reuse, 0x20, RZ, 0x3c, !PT ;  /* 0x0000002008077812 */ /* 0x041fe400078e3cff */
[----:B-1----:R-:W-:-:S03]  /*15020*/  LOP3.LUT R6, R8, 0x30, RZ, 0x3c, !PT ;  /* 0x0000003008067812 */ /* 0x002fc600078e3cff */
[----:B------:R0:W-:Y:S01]  /*15030*/  STL [R1+0xf1c], R7 ;  /* 0x000f1c0701007387 */ /* 0x0001e20000100800 */
[----:B------:R-:W-:-:S03]  /*15040*/  IADD3 R8, P1, R21, UR13, RZ ;  /* 0x0000000d15087c10 */ /* 0x000fc6000ff3e0ff */
[----:B------:R1:W-:Y:S04]  /*15050*/  STL [R1+0xf18], R6 ;  /* 0x000f180601007387 */ /* 0x0003e80000100800 */
[----:B------:R2:W-:Y:S01]  /*15060*/  STL [R1+0x1b3c], R8 ;  /* 0x001b3c0801007387 */ /* 0x0005e20000100800 */
[----:B0-----:R-:W-:Y:S02]  /*15070*/  IADD3 R7, P0, R19, UR13, RZ ;  /* 0x0000000d13077c10 */ /* 0x001fe4000ff1e0ff */
[----:B-1----:R-:W-:-:S03]  /*15080*/  IADD3 R6, P4, R17, UR13, RZ ;  /* 0x0000000d11067c10 */ /* 0x002fc6000ff9e0ff */
[----:B------:R0:W-:Y:S01]  /*15090*/  STL [R1+0x1b44], R7 ;  /* 0x001b440701007387 */ /* 0x0001e20000100800 */
[----:B--2---:R-:W-:-:S03]  /*150a0*/  IADD3 R8, P6, R15, UR13, RZ ;  /* 0x0000000d0f087c10 */ /* 0x004fc6000ffde0ff */
        /* <DEDUP_REMOVED lines=8> */
[----:B0-----:R-:W-:Y:S02]  /*15130*/  IADD3.X R7, R20, UR30, RZ, P1, !PT ;  /* 0x0000001e14077c10 */ /* 0x001fe40008ffe4ff */
[----:B-1----:R-:W-:-:S03]  /*15140*/  IADD3 R6, P1, R15, UR27, RZ ;  /* 0x0000001b0f067c10 */ /* 0x002fc6000ff3e0ff */
[----:B------:R0:W-:Y:S01]  /*15150*/  STL [R1+0x1b38], R7 ;  /* 0x001b380701007387 */ /* 0x0001e20000100800 */
[----:B--2---:R-:W-:-:S03]  /*15160*/  IADD3.X R8, R18, UR30, RZ, P0, !PT ;  /* 0x0000001e12087c10 */ /* 0x004fc600087fe4ff */
[----:B------:R1:W-:Y:S04]  /*15170*/  STL [R1+0x1b74], R6 ;  /* 0x001b740601007387 */ /* 0x0003e80000100800 */
[----:B------:R2:W-:Y:S01]  /*15180*/  STL [R1+0x1b40], R8 ;  /* 0x001b400801007387 */ /* 0x0005e20000100800 */
[----:B0-----:R-:W-:Y:S02]  /*15190*/  IADD3 R7, P0, R21, UR26, RZ ;  /* 0x0000001a15077c10 */ /* 0x001fe4000ff1e0ff */
[----:B-1----:R-:W-:-:S03]  /*151a0*/  IADD3.X R6, R16, UR30, RZ, P4, !PT ;  /* 0x0000001e10067c10 */ /* 0x002fc6000a7fe4ff */
        /* <DEDUP_REMOVED lines=56> */
[----:B------:R1:W-:Y:S01]  /*15530*/  STL [R1+0x1bec], R6 ;  /* 0x001bec0601007387 */ /* 0x0003e20000100800 */
[----:B0-----:R-:W-:Y:S02]  /*15540*/  IADD3.X R7, R20, UR38, RZ, P4, !PT ;  /* 0x0000002614077c10 */ /* 0x001fe4000a7fe4ff */
[----:B-1----:R-:W-:-:S03]  /*15550*/  IADD3 R6, P4, R15, UR19, RZ ;  /* 0x000000130f067c10 */ /* 0x002fc6000ff9e0ff */
[----:B------:R0:W-:Y:S04]  /*15560*/  STL [R1+0x1bb8], R7 ;  /* 0x001bb80701007387 */ /* 0x0001e80000100800 */
        /* <DEDUP_REMOVED lines=29> */
[----:B------:R-:W-:-:S03]  /*15740*/  UMOV UR15, 0x80000020 ;  /* 0x80000020000f7882 */ /* 0x000fc60000000000 */
[----:B------:R2:W-:Y:S02]  /*15750*/  STL [R1+0x1c10], R6 ;  /* 0x001c100601007387 */ /* 0x0005e40000100800 */
.L_x_2:
[----:B------:R-:W-:Y:S04]  /*15760*/  STL [R1+0x2b88], R110 ;  /* 0x002b886e01007387 */ /* 0x000fe80000100800 */
        /* <DEDUP_REMOVED lines=83> */
[----:B0-----:R0:W-:Y:S04]  /*15ca0*/  STL [R1+0x2a38], R26 ;  /* 0x002a381a01007387 */ /* 0x0011e80000100800 */
[----:B0-----:R-:W3:Y:S04]  /*15cb0*/  LDL.LU R26, [R1+0xe68] ;  /* 0x000e6800011a7983 */ /* 0x001ee80000300800 */
[----:B------:R-:W-:Y:S04]  /*15cc0*/  STL [R1+0x2a34], R27 ;  /* 0x002a341b01007387 */ /* 0x000fe80000100800 */
[----:B------:R-:W-:Y:S04]  /*15cd0*/  STL [R1+0x2a30], R24 ;  /* 0x002a301801007387 */ /* 0x000fe80000100800 */
[----:B------:R-:W-:Y:S04]  /*15ce0*/  STL [R1+0x2a2c], R25 ;  /* 0x002a2c1901007387 */ /* 0x000fe80000100800 */
[----:B------:R0:W-:Y:S04]  /*15cf0*/  STL [R1+0x2148], R125 ;  /* 0x0021487d01007387 */ /* 0x0001e80000100800 */
[----:B0-----:R-:W4:Y:S04]  /*15d00*/  LDL.LU R125, [R1+0x15cc] ;  /* 0x0015cc00017d7983 */ /* 0x001f280000300800 */
        /* <DEDUP_REMOVED lines=48> */
[----:B------:R0:W-:Y:S01]  /*16010*/  STL [R1+0x20e4], R150 ;  /* 0x0020e49601007387 */ /* 0x0001e20000100800 */
[----:B--2---:R-:W-:-:S03]  /*16020*/  MOV R6, UR48 ;  /* 0x0000003000067c02 */ /* 0x004fc60008000f00 */
[----:B0-----:R-:W2:Y:S04]  /*16030*/  LDL.LU R150, [R1+0x1590] ;  /* 0x0015900001967983 */ /* 0x001ea80000300800 */
[----:B------:R0:W-:Y:S04]  /*16040*/  STL [R1+0x20e0], R151 ;  /* 0x0020e09701007387 */ /* 0x0001e80000100800 */
[----:B0-----:R-:W2:Y:S04]  /*16050*/  LDL.LU R151, [R1+0x1564] ;  /* 0x0015640001977983 */ /* 0x001ea80000300800 */
[----:B-----5:R-:W-:Y:S04]  /*16060*/  STL [R1+0x20c8], R5 ;  /* 0x0020c80501007387 */ /* 0x020fe80000100800 */
[----:B------:R0:W-:Y:S04]  /*16070*/  STL [R1+0x20c4], R4 ;  /* 0x0020c40401007387 */ /* 0x0001e80000100800 */
[----:B------:R-:W-:Y:S04]  /*16080*/  STL [R1+0x20c0], R3 ;  /* 0x0020c00301007387 */ /* 0x000fe80000100800 */
[----:B------:R1:W-:Y:S01]  /*16090*/  STL [R1+0x20bc], R2 ;  /* 0x0020bc0201007387 */ /* 0x0003e20000100800 */
[----:B0-----:R-:W-:-:S03]  /*160a0*/  MOV R4, UR53 ;  /* 0x0000003500047c02 */ /* 0x001fc60008000f00 */
[----:B------:R-:W-:Y:S01]  /*160b0*/  STL [R1+0x20b8], R0 ;  /* 0x0020b80001007387 */ /* 0x000fe20000100800 */
[----:B-1----:R-:W-:-:S05]  /*160c0*/  MOV R2, UR49 ;  /* 0x0000003100027c02 */ /* 0x002fca0008000f00 */
[----:B------:R0:W-:Y:S04]  /*160d0*/  STL [R1+0x1c5c], R2 ;  /* 0x001c5c0201007387 */ /* 0x0001e80000100800 */
[----:B------:R1:W-:Y:S04]  /*160e0*/  STL [R1+0x1c58], R6 ;  /* 0x001c580601007387 */ /* 0x0003e80000100800 */
[----:B------:R3:W-:Y:S01]  /*160f0*/  STL [R1+0x1c54], R4 ;  /* 0x001c540401007387 */ /* 0x0007e20000100800 */
[----:B0-----:R-:W-:Y:S02]  /*16100*/  MOV R2, UR52 ;  /* 0x0000003400027c02 */ /* 0x001fe40008000f00 */
[----:B-1----:R-:W-:-:S03]  /*16110*/  MOV R6, UR7 ;  /* 0x0000000700067c02 */ /* 0x002fc60008000f00 */
[----:B------:R0:W-:Y:S01]  /*16120*/  STL [R1+0x1c50], R2 ;  /* 0x001c500201007387 */ /* 0x0001e20000100800 */
[----:B---3--:R-:W-:-:S03]  /*16130*/  MOV R4, UR6 ;  /* 0x0000000600047c02 */ /* 0x008fc60008000f00 */
[----:B------:R1:W-:Y:S04]  /*16140*/  STL [R1+0x1c4c], R6 ;  /* 0x001c4c0601007387 */ /* 0x0003e80000100800 */
[----:B------:R3:W-:Y:S01]  /*16150*/  STL [R1+0x1c48], R4 ;  /* 0x001c480401007387 */ /* 0x0007e20000100800 */
[----:B0-----:R-:W-:Y:S02]  /*16160*/  MOV R2, UR5 ;  /* 0x0000000500027c02 */ /* 0x001fe40008000f00 */
[----:B-1----:R-:W-:Y:S01]  /*16170*/  MOV R6, UR4 ;  /* 0x0000000400067c02 */ /* 0x002fe20008000f00 */
[----:B---3--:R-:W3:Y:S04]  /*16180*/  LDL.LU R4, [R1+0x1c14] ;  /* 0x001c140001047983 */ /* 0x008ee80000300800 */
[----:B------:R0:W-:Y:S04]  /*16190*/  STL [R1+0x1c44], R2 ;  /* 0x001c440201007387 */ /* 0x0001e80000100800 */
[----:B0-----:R-:W4:Y:S01]  /*161a0*/  LDL.LU R2, [R1+0x1c04] ;  /* 0x001c040001027983 */ /* 0x001f220000300800 */
[----:B------:R-:W-:-:S02]  /*161b0*/  PRMT R29, RZ, 0x7610, R29 ;  /* 0x00007610ff1d7816 */ /* 0x000fc4000000001d */
[----:B------:R-:W-:Y:S01]  /*161c0*/  PRMT R38, RZ, 0x7610, R38 ;  /* 0x00007610ff267816 */ /* 0x000fe20000000026 */
[----:B------:R0:W-:Y:S04]  /*161d0*/  STL [R1+0x1c40], R6 ;  /* 0x001c400601007387 */ /* 0x0001e80000100800 */
[----:B------:R-:W-:Y:S04]  /*161e0*/  STL [R1+0x255c], R15 ;  /* 0x00255c0f01007387 */ /* 0x000fe80000100800 */
[----:B------:R1:W-:Y:S01]  /*161f0*/  STL [R1+0x2554], R14 ;  /* 0x0025540e01007387 */ /* 0x0003e20000100800 */
[----:B0-----:R-:W0:Y:S02]  /*16200*/  LDC R6, c[0x0][0x230] ;  /* 0x00008c00ff067b82 */ /* 0x001e240000000800 */
[----:B0-----:R-:W-:-:S05]  /*16210*/  IMAD R6, R26, -0x40, R6 ;  /* 0xffffffc01a067824 */ /* 0x001fca00078e0206 */
[C---:B------:R-:W-:Y:S02]  /*16220*/  ISETP.GT.AND P0, PT, R6.reuse, RZ, PT ;  /* 0x000000ff0600720c */ /* 0x040fe40003f04270 */
[----:B------:R-:W-:-:S11]  /*16230*/  ISETP.GT.AND P1, PT, R6, 0x1, PT ;  /* 0x000000010600780c */ /* 0x000fd60003f24270 */
[----:B------:R-:W-:Y:S02]  /*16240*/  @P0 IMAD.MOV.U32 R8, RZ, RZ, R15 ;  /* 0x000000ffff080224 */ /* 0x000fe400078e000f */
[----:B------:R-:W-:Y:S02]  /*16250*/  @P0 IMAD.MOV.U32 R9, RZ, RZ, R14 ;  /* 0x000000ffff090224 */ /* 0x000fe400078e000e */
[----:B-1----:R-:W2:Y:S04]  /*16260*/  LDL.LU R14, [R1+0x1c0c] ;  /* 0x001c0c00010e7983 */ /* 0x002ea80000300800 */
[----:B------:R0:W3:Y:S02]  /*16270*/  @P0 LDG.E.U8 R29, desc[UR56][R8.64] ;  /* 0x00000038081d0981 */ /* 0x0000e4000c1e1100 */
[----:B0-----:R-:W-:-:S02]  /*16280*/  @P0 IMAD.MOV.U32 R8, RZ, RZ, R17 ;  /* 0x000000ffff080224 */ /* 0x001fc400078e0011 */
[----:B------:R-:W-:-:S05]  /*16290*/  @P0 IMAD.MOV.U32 R9, RZ, RZ, R16 ;  /* 0x000000ffff090224 */ /* 0x000fca00078e0010 */
[----:B------:R-:W4:Y:S04]  /*162a0*/  @P0 LDG.E.U8 R38, desc[UR56][R8.64] ;  /* 0x0000003808260981 */ /* 0x000f28000c1e1100 */
[----:B---3--:R0:W-:Y:S04]  /*162b0*/  STL [R1+0xef8], R29 ;  /* 0x000ef81d01007387 */ /* 0x0081e80000100800 */
[----:B0-----:R-:W3:Y:S01]  /*162c0*/  LDL R29, [R1+0x1c10] ;  /* 0x001c1000011d7983 */ /* 0x001ee20000100800 */
[----:B------:R-:W-:-:S03]  /*162d0*/  PRMT R110, RZ, 0x7610, R110 ;  /* 0x00007610ff6e7816 */ /* 0x000fc6000000006e */
[----:B------:R-:W-:Y:S04]  /*162e0*/  STL [R1+0x2560], R17 ;  /* 0x0025601101007387 */ /* 0x000fe80000100800 */
[----:B------:R-:W-:Y:S04]  /*162f0*/  STL [R1+0x2550], R16 ;  /* 0x0025501001007387 */ /* 0x000fe80000100800 */
[----:B----4-:R0:W-:Y:S04]  /*16300*/  STL [R1+0xf0c], R38 ;  /* 0x000f0c2601007387 */ /* 0x0101e80000100800 */
[----:B0-----:R-:W4:Y:S01]  /*16310*/  LDL R38, [R1+0x1c08] ;  /* 0x001c080001267983 */ /* 0x001f220000100800 */
[----:B------:R-:W-:-:S02]  /*16320*/  @P0 IMAD.MOV.U32 R8, RZ, RZ, R19 ;  /* 0x000000ffff080224 */ /* 0x000fc400078e0013 */
[----:B------:R-:W-:Y:S01]  /*16330*/  @P0 IMAD.MOV.U32 R9, RZ, RZ, R18 ;  /* 0x000000ffff090224 */ /* 0x000fe200078e0012 */
[----:B------:R-:W-:-:S04]  /*16340*/  PRMT R111, RZ, 0x7610, R111 ;  /* 0x00007610ff6f7816 */ /* 0x000fc8000000006f */
[----:B------:R0:W4:Y:S01]  /*16350*/  @P0 LDG.E.U8 R110, desc[UR56][R8.64] ;  /* 0x00000038086e0981 */ /* 0x000122000c1e1100 */
[----:B------:R-:W-:Y:S01]  /*16360*/  PRMT R108, RZ, 0x7610, R108 ;  /* 0x00007610ff6c7816 */ /* 0x000fe2000000006c */
[----:B0-----:R-:W-:Y:S02]  /*16370*/  @P0 IMAD.MOV.U32 R8, RZ, RZ, R21 ;  /* 0x000000ffff080224 */ /* 0x001fe400078e0015 */
[----:B------:R-:W-:-:S05]  /*16380*/  @P0 IMAD.MOV.U32 R9, RZ, RZ, R20 ;  /* 0x000000ffff090224 */ /* 0x000fca00078e0014 */
[----:B------:R0:W4:Y:S01]  /*16390*/  @P0 LDG.E.U8 R111, desc[UR56][R8.64] ;  /* 0x00000038086f0981 */ /* 0x000122000c1e1100 */
[----:B------:R-:W-:Y:S01]  /*163a0*/  PRMT R109, RZ, 0x7610, R109 ;  /* 0x00007610ff6d7816 */ /* 0x000fe2000000006d */
[----:B0-----:R-:W-:Y:S02]  /*163b0*/  @P1 IMAD.MOV.U32 R8, RZ, RZ, R4 ;  /* 0x000000ffff081224 */ /* 0x001fe400078e0004 */
[----:B---3--:R-:W-:-:S05]  /*163c0*/  @P1 IMAD.MOV.U32 R9, RZ, RZ, R29 ;  /* 0x000000ffff091224 */ /* 0x008fca00078e001d */
[----:B------:R2:W3:Y:S02]  /*163d0*/  @P1 LDG.E.U8 R108, desc[UR56][R8.64] ;  /* 0x00000038086c1981 */ /* 0x0004e4000c1e1100 */
[----:B--2---:R-:W-:Y:S02]  /*163e0*/  @P1 IMAD.MOV.U32 R8, RZ, RZ, R14 ;  /* 0x000000ffff081224 */ /* 0x004fe400078e000e */
[----:B----4-:R-:W-:-:S05]  /*163f0*/  @P1 IMAD.MOV.U32 R9, RZ, RZ, R38 ;  /* 0x000000ffff091224 */ /* 0x010fca00078e0026 */
[----:B------:R-:W2:Y:S04]  /*16400*/  @P1 LDG.E.U8 R109, desc[UR56][R8.64] ;  /* 0x00000038086d1981 */ /* 0x000ea8000c1e1100 */
[----:B------:R-:W-:Y:S04]  /*16410*/  STL [R1+0x2564], R19 ;  /* 0x0025641301007387 */ /* 0x000fe80000100800 */
[----:B------:R0:W-:Y:S04]  /*16420*/  STL [R1+0x246c], R18 ;  /* 0x00246c1201007387 */ /* 0x0001e80000100800 */
[----:B0-----:R-:W4:Y:S04]  /*16430*/  LDL.LU R18, [R1+0x1bfc] ;  /* 0x001bfc0001127983 */ /* 0x001f280000300800 */
[----:B------:R0:W-:Y:S04]  /*16440*/  STL [R1+0xf10], R110 ;  /* 0x000f106e01007387 */ /* 0x0001e80000100800 */
[----:B0-----:R-:W4:Y:S04]  /*16450*/  LDL.LU R110, [R1+0x2b88] ;  /* 0x002b8800016e7983 */ /* 0x001f280000300800 */
[----:B------:R-:W-:Y:S04]  /*16460*/  STL [R1+0x2568], R21 ;  /* 0x0025681501007387 */ /* 0x000fe80000100800 */
[----:B------:R-:W-:Y:S04]  /*16470*/  STL [R1+0x2468], R20 ;  /* 0x0024681401007387 */ /* 0x000fe80000100800 */
[----:B------:R0:W-:Y:S04]  /*16480*/  STL [R1+0xf14], R111 ;  /* 0x000f146f01007387 */ /* 0x0001e80000100800 */
[----:B0-----:R-:W4:Y:S04]  /*16490*/  LDL.LU R111, [R1+0x2b84] ;  /* 0x002b8400016f7983 */ /* 0x001f280000300800 */
[----:B------:R-:W4:Y:S04]  /*164a0*/  LDL.LU R29, [R1+0x1bf4] ;  /* 0x001bf400011d7983 */ /* 0x000f280000300800 */
[----:B------:R-:W-:Y:S04]  /*164b0*/  STL [R1+0x2a28], R4 ;  /* 0x002a280401007387 */ /* 0x000fe80000100800 */
[----:B---3--:R0:W-:Y:S04]  /*164c0*/  STL [R1+0xeec], R108 ;  /* 0x000eec6c01007387 */ /* 0x0081e80000100800 */
[----:B0-----:R-:W3:Y:S04]  /*164d0*/  LDL.LU R108, [R1+0x2b80] ;  /* 0x002b8000016c7983 */ /* 0x001ee80000300800 */
[----:B------:R-:W3:Y:S04]  /*164e0*/  LDL.LU R38, [R1+0x1bec] ;  /* 0x001bec0001267983 */ /* 0x000ee80000300800 */
[----:B------:R-:W-:Y:S04]  /*164f0*/  STL [R1+0x2558], R14 ;  /* 0x0025580e01007387 */ /* 0x000fe80000100800 */
[----:B--2---:R0:W-:Y:S04]  /*16500*/  STL [R1+0xf00], R109 ;  /* 0x000f006d01007387 */ /* 0x0041e80000100800 */
[----:B0-----:R-:W2:Y:S04]  /*16510*/  LDL.LU R109, [R1+0x2b7c] ;  /* 0x002b7c00016d7983 */ /* 0x001ea80000300800 */
[----:B------:R-:W4:Y:S01]  /*16520*/  LDL R9, [R1+0x1c00] ;  /* 0x001c000001097983 */ /* 0x000f220000100800 */
[----:B------:R-:W-:Y:S01]  /*16530*/  PRMT R106, RZ, 0x7610, R106 ;  /* 0x00007610ff6a7816 */ /* 0x000fe2000000006a */
[----:B------:R-:W-:-:S05]  /*16540*/  @P1 IMAD.MOV.U32 R8, RZ, RZ, R2 ;  /* 0x000000ffff081224 */ /* 0x000fca00078e0002 */
[----:B----4-:R-:W4:Y:S04]  /*16550*/  @P1 LDG.E.U8 R106, desc[UR56][R8.64] ;  /* 0x00000038086a1981 */ /* 0x010f28000c1e1100 */
[----:B------:R-:W-:Y:S04]  /*16560*/  STL [R1+0x2a14], R2 ;  /* 0x002a140201007387 */ /* 0x000fe80000100800 */
[----:B----4-:R0:W-:Y:S04]  /*16570*/  STL [R1+0xf04], R106 ;  /* 0x000f046a01007387 */ /* 0x0101e80000100800 */
[----:B0-----:R-:W4:Y:S04]  /*16580*/  LDL.LU R106, [R1+0x2b78] ;  /* 0x002b7800016a7983 */ /* 0x001f280000300800 */
[----:B------:R-:W3:Y:S01]  /*16590*/  LDL R9, [R1+0x1bf8] ;  /* 0x001bf80001097983 */ /* 0x000ee20000100800 */
[----:B------:R-:W-:Y:S01]  /*165a0*/  PRMT R107, RZ, 0x7610, R107 ;  /* 0x00007610ff6b7816 */ /* 0x000fe2000000006b */
[----:B------:R-:W-:-:S05]  /*165b0*/  @P1 IMAD.MOV.U32 R8, RZ, RZ, R18 ;  /* 0x000000ffff081224 */ /* 0x000fca00078e0012 */
[----:B---3--:R-:W3:Y:S04]  /*165c0*/  @P1 LDG.E.U8 R107, desc[UR56][R8.64] ;  /* 0x00000038086b1981 */ /* 0x008ee8000c1e1100 */
[----:B------:R-:W-:Y:S01]  /*165d0*/  STL [R1+0x256c], R18 ;  /* 0x00256c1201007387 */ /* 0x000fe20000100800 */
[----:B------:R-:W-:-:S03]  /*165e0*/  ISETP.GT.AND P0, PT, R6, 0x2, PT ;  /* 0x000000020600780c */ /* 0x000fc60003f04270 */
[----:B---3--:R0:W-:Y:S04]  /*165f0*/  STL [R1+0xf08], R107 ;  /* 0x000f086b01007387 */ /* 0x0081e80000100800 */
[----:B0-----:R-:W4:Y:S04]  /*16600*/  LDL.LU R107, [R1+0x2b74] ;  /* 0x002b7400016b7983 */ /* 0x001f280000300800 */
[----:B------:R-:W3:Y:S01]  /*16610*/  LDL R9, [R1+0x1bf0] ;  /* 0x001bf00001097983 */ /* 0x000ee20000100800 */
[----:B------:R-:W-:Y:S01]  /*16620*/  PRMT R104, RZ, 0x7610, R104 ;  /* 0x00007610ff687816 */ /* 0x000fe20000000068 */
[----:B------:R-:W-:-:S05]  /*16630*/  @P0 IMAD.MOV.U32 R8, RZ, RZ, R29 ;  /* 0x000000ffff080224 */ /* 0x000fca00078e001d */
[----:B---3--:R-:W3:Y:S01]  /*16640*/  @P0 LDG.E.U8 R104, desc[UR56][R8.64] ;  /* 0x0000003808680981 */ /* 0x008ee2000c1e1100 */
[----:B------:R-:W-:-:S03]  /*16650*/  PRMT R105, RZ, 0x7610, R105 ;  /* 0x00007610ff697816 */ /* 0x000fc60000000069 */
[----:B---3--:R0:W-:Y:S04]  /*16660*/  STL [R1+0xedc], R104 ;  /* 0x000edc6801007387 */ /* 0x0081e80000100800 */
[----:B0-----:R-:W3:Y:S04]  /*16670*/  LDL.LU R104, [R1+0x2b70] ;  /* 0x002b700001687983 */ /* 0x001ee80000300800 */
[----:B------:R-:W2:Y:S01]  /*16680*/  LDL R9, [R1+0x1be8] ;  /* 0x001be80001097983 */ /* 0x000ea20000100800 */
[----:B------:R-:W-:-:S05]  /*16690*/  @P0 IMAD.MOV.U32 R8, RZ, RZ, R38 ;  /* 0x000000ffff080224 */ /* 0x000fca00078e0026 */
[----:B--2---:R-:W2:Y:S04]  /*166a0*/  @P0 LDG.E.U8 R105, desc[UR56][R8.64] ;  /* 0x0000003808690981 */ /* 0x004ea8000c1e1100 */
[----:B--2---:R0:W-:Y:S04]  /*166b0*/  STL [R1+0xef0], R105 ;  /* 0x000ef06901007387 */ /* 0x0041e80000100800 */
[----:B0-----:R-:W3:Y:S04]  /*166c0*/  LDL.LU R105, [R1+0x2b6c] ;  /* 0x002b6c0001697983 */ /* 0x001ee80000300800 */
[----:B------:R-:W2:Y:S04]  /*166d0*/  LDL R8, [R1+0x1be0] ;  /* 0x001be00001087983 */ /* 0x000ea80000100800 */
[----:B------:R-:W2:Y:S01]  /*166e0*/  LDL R9, [R1+0x1be4] ;  /* 0x001be40001097983 */ /* 0x000ea20000100800 */
[----:B------:R-:W-:-:S02]  /*166f0*/  PRMT R102, RZ, 0x7610, R102 ;  /* 0x00007610ff667816 */ /* 0x000fc40000000066 */
[----:B--2---:R-:W-:-:S04]  /*16700*/  @P0 LOP3.LUT R9, R9, R8, RZ, 0x3c, !PT ;  /* 0x0000000809090212 */ /* 0x004fc800078e3cff */
[----:B------:R-:W-:-:S04]  /*16710*/  @P0 LOP3.LUT R8, R9, R8, RZ, 0x3c, !PT ;  /* 0x0000000809080212 */ /* 0x000fc800078e3cff */
[----:B------:R-:W-:-:S05]  /*16720*/  @P0 LOP3.LUT R9, R9, R8, RZ, 0x3c, !PT ;  /* 0x0000000809090212 */ /* 0x000fca00078e3cff */
[----:B------:R-:W2:Y:S04]  /*16730*/  @P0 LDG.E.U8 R102, desc[UR56][R8.64] ;  /* 0x0000003808660981 */ /* 0x000ea8000c1e1100 */
[----:B--2---:R0:W-:Y:S04]  /*16740*/  STL [R1+0xef4], R102 ;  /* 0x000ef46601007387 */ /* 0x0041e80000100800 */
[----:B0-----:R-:W2:Y:S04]  /*16750*/  LDL.LU R102, [R1+0x2b68] ;  /* 0x002b680001667983 */ /* 0x001ea80000300800 */
[----:B------:R-:W4:Y:S04]  /*16760*/  LDL R8, [R1+0x1bd8] ;  /* 0x001bd80001087983 */ /* 0x000f280000100800 */
[----:B------:R-:W4:Y:S01]  /*16770*/  LDL R9, [R1+0x1bdc] ;  /* 0x001bdc0001097983 */ /* 0x000f220000100800 */
[----:B------:R-:W-:-:S02]  /*16780*/  PRMT R103, RZ, 0x7610, R103 ;  /* 0x00007610ff677816 */ /* 0x000fc40000000067 */
[----:B----4-:R-:W-:-:S04]  /*16790*/  @P0 LOP3.LUT R9, R9, R8, RZ, 0x3c, !PT ;  /* 0x0000000809090212 */ /* 0x010fc800078e3cff */
[----:B------:R-:W-:-:S04]  /*167a0*/  @P0 LOP3.LUT R8, R9, R8, RZ, 0x3c, !PT ;  /* 0x0000000809080212 */ /* 0x000fc800078e3cff */
[----:B------:R-:W-:-:S05]  /*167b0*/  @P0 LOP3.LUT R9, R9, R8, RZ, 0x3c, !PT ;  /* 0x0000000809090212 */ /* 0x000fca00078e3cff */
[----:B------:R-:W4:Y:S01]  /*167c0*/  @P0 LDG.E.U8 R103, desc[UR56][R8.64] ;  /* 0x0000003808670981 */ /* 0x000f22000c1e1100 */
[----:B------:R-:W-:-:S03]  /*167d0*/  ISETP.GT.AND P1, PT, R6, 0x3, PT ;  /* 0x000000030600780c */ /* 0x000fc60003f24270 */
[----:B----4-:R0:W-:Y:S04]  /*167e0*/  STL [R1+0xefc], R103 ;  /* 0x000efc6701007387 */ /* 0x0101e80000100800 */
[----:B0-----:R-:W2:Y:S04]  /*167f0*/  LDL.LU R103, [R1+0x2b64] ;  /* 0x002b640001677983 */ /* 0x001ea80000300800 */
[----:B------:R-:W4:Y:S04]  /*16800*/  LDL R8, [R1+0x1bd0] ;  /* 0x001bd00001087983 */ /* 0x000f280000100800 */
[----:B------:R-:W4:Y:S01]  /*16810*/  LDL R9, [R1+0x1bd4] ;  /* 0x001bd40001097983 */ /* 0x000f220000100800 */
[----:B------:R-:W-:-:S02]  /*16820*/  PRMT R100, RZ, 0x7610, R100 ;  /* 0x00007610ff647816 */ /* 0x000fc40000000064 */
[----:B----4-:R-:W-:-:S04]  /*16830*/  @P1 LOP3.LUT R9, R9, R8, RZ, 0x3c, !PT ;  /* 0x0000000809091212 */ /* 0x010fc800078e3cff */
[----:B------:R-:W-:-:S04]  /*16840*/  @P1 LOP3.LUT R8, R9, R8, RZ, 0x3c, !PT ;  /* 0x0000000809081212 */ /* 0x000fc800078e3cff */
[----:B------:R-:W-:-:S05]  /*16850*/  @P1 LOP3.LUT R9, R9, R8, RZ, 0x3c, !PT ;  /* 0x0000000809091212 */ /* 0x000fca00078e3cff */
[----:B------:R-:W4:Y:S04]  /*16860*/  @P1 LDG.E.U8 R100, desc[UR56][R8.64] ;  /* 0x0000003808641981 */ /* 0x000f28000c1e1100 */
[----:B----4-:R0:W-:Y:S04]  /*16870*/  STL [R1+0xecc], R100 ;  /* 0x000ecc6401007387 */ /* 0x0101e80000100800 */
[----:B0-----:R-:W4:Y:S04]  /*16880*/  LDL.LU R100, [R1+0x2b60] ;  /* 0x002b600001647983 */ /* 0x001f280000300800 */
[----:B------:R-:W3:Y:S04]  /*16890*/  LDL R8, [R1+0x1bc8] ;  /* 0x001bc80001087983 */ /* 0x000ee80000100800 */
[----:B------:R-:W3:Y:S01]  /*168a0*/  LDL R9, [R1+0x1bcc] ;  /* 0x001bcc0001097983 */ /* 0x000ee20000100800 */
[----:B------:R-:W-:-:S02]  /*168b0*/  PRMT R101, RZ, 0x7610, R101 ;  /* 0x00007610ff657816 */ /* 0x000fc40000000065 */
[----:B---3--:R-:W-:-:S04]  /*168c0*/  @P1 LOP3.LUT R9, R9, R8, RZ, 0x3c, !PT ;  /* 0x0000000809091212 */ /* 0x008fc800078e3cff */
[----:B------:R-:W-:-:S04]  /*168d0*/  @P1 LOP3.LUT R8, R9, R8, RZ, 0x3c, !PT ;  /* 0x0000000809081212 */ /* 0x000fc800078e3cff */
[----:B------:R-:W-:-:S05]  /*168e0*/  @P1 LOP3.LUT R9, R9, R8, RZ, 0x3c, !PT ;  /* 0x0000000809091212 */ /* 0x000fca00078e3cff */
[----:B------:R-:W3:Y:S04]  /*168f0*/  @P1 LDG.E.U8 R101, desc[UR56][R8.64] ;  /* 0x0000003808651981 */ /* 0x000ee8000c1e1100 */
[----:B---3--:R0:W-:Y:S04]  /*16900*/  STL [R1+0xee0], R101 ;  /* 0x000ee06501007387 */ /* 0x0081e80000100800 */
        /* <DEDUP_REMOVED lines=9> */
[----:B0-----:R-:W3:Y:S04]  /*169a0*/  LDL.LU R98, [R1+0x2b58] ;  /* 0x002b580001627983 */ /* 0x001ee80000300800 */
[----:B------:R-:W2:Y:S04]  /*169b0*/  LDL R8, [R1+0x1bb8] ;  /* 0x001bb80001087983 */ /* 0x000ea80000100800 */
[----:B------:R-:W2:Y:S01]  /*169c0*/  LDL R9, [R1+0x1bbc] ;  /* 0x001bbc0001097983 */ /* 0x000ea20000100800 */
[----:B------:R-:W-:-:S02]  /*169d0*/  PRMT R99, RZ, 0x7610, R99 ;  /* 0x00007610ff637816 */ /* 0x000fc40000000063 */
[----:B--2---:R-:W-:-:S04]  /*169e0*/  @P1 LOP3.LUT R9, R9, R8, RZ, 0x3c, !PT ;  /* 0x0000000809091212 */ /* 0x004fc800078e3cff */
[----:B------:R-:W-:-:S04]  /*169f0*/  @P1 LOP3.LUT R8, R9, R8, RZ, 0x3c, !PT ;  /* 0x0000000809081212 */ /* 0x000fc800078e3cff */
[----:B------:R-:W-:-:S05]  /*16a00*/  @P1 LOP3.LUT R9, R9, R8, RZ, 0x3c, !PT ;  /* 0x0000000809091212 */ /* 0x000fca00078e3cff */
[----:B------:R-:W2:Y:S01]  /*16a10*/  @P1 LDG.E.U8 R99, desc[UR56][R8.64] ;  /* 0x0000003808631981 */ /* 0x000ea2000c1e1100 */
[----:B------:R-:W-:-:S03]  /*16a20*/  ISETP.GT.AND P0, PT, R6, 0x4, PT ;  /* 0x000000040600780c */ /* 0x000fc60003f04270 */
        /* <DEDUP_REMOVED lines=35> */
[----:B------:R-:W3:Y:S01]  /*16c60*/  @P0 LDG.E.U8 R95, desc[UR56][R8.64] ;  /* 0x00000038085f0981 */ /* 0x000ee2000c1e1100 */
[----:B------:R-:W-:-:S03]  /*16c70*/  ISETP.GT.AND P1, PT, R6, 0x5, PT ;  /* 0x000000050600780c */ /* 0x000fc60003f24270 */
        /* <DEDUP_REMOVED lines=17> */
[----:B------:R0:W2:Y:S04]  /*16d90*/  @P1 LDG.E.U8 R76, desc[UR56][R8.64] ;  /* 0x00000038084c1981 */ /* 0x0000a8000c1e1100 */
[----:B------:R-:W0:Y:S04]  /*16da0*/  LDL R8, [R1+0x1b80] ;  /* 0x001b800001087983 */ /* 0x000e280000100800 */
[----:B------:R-:W0:Y:S01]  /*16db0*/  LDL R9, [R1+0x1b84] ;  /* 0x001b840001097983 */ /* 0x000e220000100800 */
[----:B------:R-:W-:Y:S02]  /*16dc0*/  PRMT R93, RZ, 0x7610, R93 ;  /* 0x00007610ff5d7816 */ /* 0x000fe4000000005d */
[----:B0-----:R-:W-:-:S04]  /*16dd0*/  @P1 LOP3.LUT R9, R9, R8, RZ, 0x3c, !PT ;  /* 0x0000000809091212 */ /* 0x001fc800078e3cff */
[----:B------:R-:W-:-:S04]  /*16de0*/  @P1 LOP3.LUT R8, R9, R8, RZ, 0x3c, !PT ;  /* 0x0000000809081212 */ /* 0x000fc800078e3cff */
[----:B------:R-:W-:-:S05]  /*16df0*/  @P1 LOP3.LUT R9, R9, R8, RZ, 0x3c, !PT ;  /* 0x0000000809091212 */ /* 0x000fca00078e3cff */
[----:B------:R-:W4:Y:S04]  /*16e00*/  @P1 LDG.E.U8 R93, desc[UR56][R8.64] ;  /* 0x00000038085d1981 */ /* 0x000f28000c1e1100 */
[----:B--2---:R0:W-:Y:S04]  /*16e10*/  STL [R1+0xebc], R76 ;  /* 0x000ebc4c01007387 */ /* 0x0041e80000100800 */
[----:B0-----:R-:W2:Y:S04]  /*16e20*/  LDL R76, [R1+0x1b5c] ;  /* 0x001b5c00014c7983 */ /* 0x001ea80000100800 */
[----:B----4-:R0:W-:Y:S04]  /*16e30*/  STL [R1+0xec4], R93 ;  /* 0x000ec45d01007387 */ /* 0x0101e80000100800 */
[----:B0-----:R-:W3:Y:S04]  /*16e40*/  LDL.LU R93, [R1+0x2b3c] ;  /* 0x002b3c00015d7983 */ /* 0x001ee80000300800 */
        /* <DEDUP_REMOVED lines=9> */
[----:B0-----:R-:W4:Y:S04]  /*16ee0*/  LDL.LU R90, [R1+0x2b38] ;  /* 0x002b3800015a7983 */ /* 0x001f280000300800 */
        /* <DEDUP_REMOVED lines=18> */
[----:B------:R-:W3:Y:S04]  /*17010*/  LDL R8, [R1+0x1b60] ;  /* 0x001b600001087983 */ /* 0x000ee80000100800 */
[----:B------:R-:W3:Y:S01]  /*17020*/  LDL R9, [R1+0x1b64] ;  /* 0x001b640001097983 */ /* 0x000ee20000100800 */
[----:B------:R-:W-:-:S02]  /*17030*/  PRMT R89, RZ, 0x7610, R89 ;  /* 0x00007610ff597816 */ /* 0x000fc40000000059 */
[----:B---3--:R-:W-:-:S04]  /*17040*/  @P0 LOP3.LUT R9, R9, R8, RZ, 0x3c, !PT ;  /* 0x0000000809090212 */ /* 0x008fc800078e3cff */
[----:B------:R-:W-:-:S04]  /*17050*/  @P0 LOP3.LUT R8, R9, R8, RZ, 0x3c, !PT ;  /* 0x0000000809080212 */ /* 0x000fc800078e3cff */
[----:B------:R-:W-:-:S05]  /*17060*/  @P0 LOP3.LUT R9, R9, R8, RZ, 0x3c, !PT ;  /* 0x0000000809090212 */ /* 0x000fca00078e3cff */
[----:B------:R-:W3:Y:S01]  /*17070*/  @P0 LDG.E.U8 R89, desc[UR56][R8.64] ;  /* 0x0000003808590981 */ /* 0x000ee2000c1e1100 */
[----:B------:R-:W-:-:S03]  /*17080*/  PRMT R86, RZ, 0x7610, R86 ;  /* 0x00007610ff567816 */ /* 0x000fc60000000056 */
[----:B---3--:R0:W-:Y:S04]  /*17090*/  STL [R1+0xeb4], R89 ;  /* 0x000eb45901007387 */ /* 0x0081e80000100800 */
[----:B0-----:R-:W2:Y:S04]  /*170a0*/  LDL.LU R89, [R1+0x2b2c] ;  /* 0x002b2c0001597983 */ /* 0x001ea80000300800 */
[----:B------:R-:W3:Y:S01]  /*170b0*/  LDL R9, [R1+0x1b58] ;  /* 0x001b580001097983 */ /* 0x000ee20000100800 */
[----:B------:R-:W-:-:S03]  /*170c0*/  @P0 IMAD.MOV.U32 R8, RZ, RZ, R76 ;  /* 0x000000ffff080224 */ /* 0x000fc600078e004c */
[----:B------:R-:W4:Y:S04]  /*170d0*/  LDL R76, [R1+0x1b34] ;  /* 0x001b3400014c7983 */ /* 0x000f280000100800 */
[----:B---3--:R-:W3:Y:S01]  /*170e0*/  @P0 LDG.E.U8 R86, desc[UR56][R8.64] ;  /* 0x0000003808560981 */ /* 0x008ee2000c1e1100 */
[----:B------:R-:W-:-:S03]  /*170f0*/  ISETP.GT.AND P1, PT, R6, 0x7, PT ;  /* 0x000000070600780c */ /* 0x000fc60003f24270 */
        /* <DEDUP_REMOVED lines=36> */
[----:B------:R-:W-:Y:S02]  /*17340*/  ISETP.GT.AND P0, PT, R6, 0x8, PT ;  /* 0x000000080600780c */ /* 0x000fe40003f04270 */
[----:B------:R-:W-:Y:S01]  /*17350*/  PRMT R83, RZ, 0x7610, R83 ;  /* 0x00007610ff537816 */ /* 0x000fe20000000053 */
[----:B----4-:R0:W-:Y:S04]  /*17360*/  STL [R1+0xea8], R82 ;  /* 0x000ea85201007387 */ /* 0x0101e80000100800 */
[----:B0-----:R-:W4:Y:S04]  /*17370*/  LDL.LU R82, [R1+0x2b18] ;  /* 0x002b180001527983 */ /* 0x001f280000300800 */
[----:B------:R-:W3:Y:S02]  /*17380*/  LDL R9, [R1+0x1b30] ;  /* 0x001b300001097983 */ /* 0x000ee40000100800 */
[----:B------:R-:W-:-:S02]  /*17390*/  @P0 IMAD.MOV.U32 R8, RZ, RZ, R76 ;  /* 0x000000ffff080224 */ /* 0x000fc400078e004c */
[----:B------:R-:W2:Y:S04]  /*173a0*/  LDL R76, [R1+0x1b0c] ;  /* 0x001b0c00014c7983 */ /* 0x000ea80000100800 */
[----:B---3--:R-:W3:Y:S04]  /*173b0*/  @P0 LDG.E.U8 R83, desc[UR56][R8.64] ;  /* 0x0000003808530981 */ /* 0x008ee8000c1e1100 */
        /* <DEDUP_REMOVED lines=29> */
[----:B------:R-:W-:Y:S02]  /*17590*/  ISETP.GT.AND P1, PT, R6, 0x9, PT ;  /* 0x000000090600780c */ /* 0x000fe40003f24270 */
[----:B------:R-:W-:-:S11]  /*175a0*/  PRMT R78, RZ, 0x7610, R78 ;  /* 0x00007610ff4e7816 */ /* 0x000fd6000000004e */
[----:B0-----:R-:W-:-:S04]  /*175b0*/  @P1 LOP3.LUT R9, R9, R8, RZ, 0x3c, !PT ;  /* 0x0000000809091212 */ /* 0x001fc800078e3cff */
[----:B------:R-:W-:-:S04]  /*175c0*/  @P1 LOP3.LUT R8, R9, R8, RZ, 0x3c, !PT ;  /* 0x0000000809081212 */ /* 0x000fc800078e3cff */
[----:B------:R-:W-:-:S05]  /*175d0*/  @P1 LOP3.LUT R9, R9, R8, RZ, 0x3c, !PT ;  /* 0x0000000809091212 */ /* 0x000fca00078e3cff */
[----:B------:R-:W4:Y:S04]  /*175e0*/  @P1 LDG.E.U8 R78, desc[UR56][R8.64] ;  /* 0x00000038084e1981 */ /* 0x000f28000c1e1100 */
[----:B--2---:R0:W-:Y:S04]  /*175f0*/  STL [R1+0xe98], R77 ;  /* 0x000e984d01007387 */ /* 0x0041e80000100800 */
[----:B0-----:R-:W2:Y:S04]  /*17600*/  LDL R77, [R1+0x1af4] ;  /* 0x001af400014d7983 */ /* 0x001ea80000100800 */
[----:B----4-:R0:W-:Y:S04]  /*17610*/  STL [R1+0xe78], R78 ;  /* 0x000e784e01007387 */ /* 0x0101e80000100800 */
[----:B0-----:R-:W4:Y:S04]  /*17620*/  LDL.LU R78, [R1+0x2b08] ;  /* 0x002b0800014e7983 */ /* 0x001f280000300800 */
[----:B------:R-:W3:Y:S01]  /*17630*/  LDL R9, [R1+0x1b08] ;  /* 0x001b080001097983 */ /* 0x000ee20000100800 */
[----:B------:R-:W-:Y:S01]  /*17640*/  PRMT R79, RZ, 0x7610, R79 ;  /* 0x00007610ff4f7816 */ /* 0x000fe2000000004f */
[----:B------:R-:W-:-:S02]  /*17650*/  @P1 IMAD.MOV.U32 R8, RZ, RZ, R76 ;  /* 0x000000ffff081224 */ /* 0x000fc400078e004c */
[----:B------:R-:W4:Y:S04]  /*17660*/  LDL R76, [R1+0x1aec] ;  /* 0x001aec00014c7983 */ /* 0x000f280000100800 */
[----:B---3--:R-:W3:Y:S04]  /*17670*/  @P1 LDG.E.U8 R79, desc[UR56][R8.64] ;  /* 0x00000038084f1981 */ /* 0x008ee8000c1e1100 */
        /* <DEDUP_REMOVED lines=9> */
[----:B------:R-:W4:Y:S04]  /*17710*/  LDL R8, [R1+0x1af8] ;  /* 0x001af80001087983 */ /* 0x000f280000100800 */
[----:B------:R-:W4:Y:S01]  /*17720*/  LDL R9, [R1+0x1afc] ;  /* 0x001afc0001097983 */ /* 0x000f220000100800 */
[----:B------:R-:W-:Y:S02]  /*17730*/  PRMT R39, RZ, 0x7610, R39 ;  /* 0x00007610ff277816 */ /* 0x000fe40000000027 */
[----:B------:R-:W-:Y:S01]  /*17740*/  ISETP.GT.AND P0, PT, R6, 0xa, PT ;  /* 0x0000000a0600780c */ /* 0x000fe20003f04270 */
[----:B--2---:R0:W-:Y:S01]  /*17750*/  STL [R1+0xe80], R41 ;  /* 0x000e802901007387 */ /* 0x0041e20000100800 */
[----:B------:R-:W-:-:S03]  /*17760*/  PRMT R25, RZ, 0x7610, R25 ;  /* 0x00007610ff197816 */ /* 0x000fc60000000019 */
[----:B0-----:R-:W2:Y:S01]  /*17770*/  LDL R41, [R1+0x1ae4] ;  /* 0x001ae40001297983 */ /* 0x001ea20000100800 */
[----:B----4-:R-:W-:-:S04]  /*17780*/  @P1 LOP3.LUT R9, R9, R8, RZ, 0x3c, !PT ;  /* 0x0000000809091212 */ /* 0x010fc800078e3cff */
[----:B------:R-:W-:-:S04]  /*17790*/  @P1 LOP3.LUT R8, R9, R8, RZ, 0x3c, !PT ;  /* 0x0000000809081212 */ /* 0x000fc800078e3cff */
[----:B------:R-:W-:-:S05]  /*177a0*/  @P1 LOP3.LUT R9, R9, R8, RZ, 0x3c, !PT ;  /* 0x0000000809091212 */ /* 0x000fca00078e3cff */
[----:B------:R0:W4:Y:S04]  /*177b0*/  @P1 LDG.E.U8 R39, desc[UR56][R8.64] ;  /* 0x0000003808271981 */ /* 0x000128000c1e1100 */
[----:B------:R-:W3:Y:S01]  /*177c0*/  LDL R9, [R1+0x1af0] ;  /* 0x001af00001097983 */ /* 0x000ee20000100800 */
[----:B0-----:R-:W-:-:S03]  /*177d0*/  @P0 IMAD.MOV.U32 R8, RZ, RZ, R77 ;  /* 0x000000ffff080224 */ /* 0x001fc600078e004d */
[----:B----4-:R0:W-:Y:S01]  /*177e0*/  STL [R1+0xe84], R39 ;  /* 0x000e842701007387 */ /* 0x0101e20000100800 */
[----:B------:R-:W-:-:S03]  /*177f0*/  PRMT R37, RZ, 0x7610, R37 ;  /* 0x00007610ff257816 */ /* 0x000fc60000000025 */
[----:B------:R-:W4:Y:S04]  /*17800*/  LDL R77, [R1+0x1ad0] ;  /* 0x001ad000014d7983 */ /* 0x000f280000100800 */
[----:B---3--:R1:W3:Y:S04]  /*17810*/  @P0 LDG.E.U8 R25, desc[UR56][R8.64] ;  /* 0x0000003808190981 */ /* 0x0082e8000c1e1100 */
[----:B0-----:R-:W4:Y:S04]  /*17820*/  LDL R39, [R1+0x1adc] ;  /* 0x001adc0001277983 */ /* 0x001f280000100800 */
[----:B------:R-:W2:Y:S01]  /*17830*/  LDL R9, [R1+0x1ae8] ;  /* 0x001ae80001097983 */ /* 0x000ea20000100800 */
[----:B-1----:R-:W-:-:S03]  /*17840*/  @P0 IMAD.MOV.U32 R8, RZ, RZ, R76 ;  /* 0x000000ffff080224 */ /* 0x002fc600078e004c */
[----:B---3--:R0:W-:Y:S01]  /*17850*/  STL [R1+0xe50], R25 ;  /* 0x000e501901007387 */ /* 0x0081e20000100800 */
[----:B------:R-:W-:-:S03]  /*17860*/  PRMT R36, RZ, 0x7610, R36 ;  /* 0x00007610ff247816 */ /* 0x000fc60000000024 */
[----:B------:R-:W3:Y:S04]  /*17870*/  LDL R76, [R1+0x1ac8] ;  /* 0x001ac800014c7983 */ /* 0x000ee80000100800 */
[----:B--2---:R1:W2:Y:S04]  /*17880*/  @P0 LDG.E.U8 R37, desc[UR56][R8.64] ;  /* 0x0000003808250981 */ /* 0x0042a8000c1e1100 */
[----:B0-----:R-:W3:Y:S04]  /*17890*/  LDL R25, [R1+0x1ad4] ;  /* 0x001ad40001197983 */ /* 0x001ee80000100800 */
[----:B------:R-:W4:Y:S01]  /*178a0*/  LDL R9, [R1+0x1ae0] ;  /* 0x001ae00001097983 */ /* 0x000f220000100800 */
[----:B-1----:R-:W-:-:S05]  /*178b0*/  @P0 IMAD.MOV.U32 R8, RZ, RZ, R41 ;  /* 0x000000ffff080224 */ /* 0x002fca00078e0029 */
[----:B----4-:R0:W4:Y:S04]  /*178c0*/  @P0 LDG.E.U8 R36, desc[UR56][R8.64] ;  /* 0x0000003808240981 */ /* 0x010128000c1e1100 */
[----:B--2---:R1:W-:Y:S04]  /*178d0*/  STL [R1+0xe54], R37 ;  /* 0x000e542501007387 */ /* 0x0043e80000100800 */
[----:B------:R-:W2:Y:S04]  /*178e0*/  LDL R41, [R1+0x1ac0] ;  /* 0x001ac00001297983 */ /* 0x000ea80000100800 */
[----:B------:R-:W3:Y:S04]  /*178f0*/  LDL R9, [R1+0x1ad8] ;  /* 0x001ad80001097983 */ /* 0x000ee80000100800 */
[----:B-1----:R-:W2:Y:S01]  /*17900*/  LDL R37, [R1+0x1acc] ;  /* 0x001acc0001257983 */ /* 0x002ea20000100800 */
[----:B------:R-:W-:Y:S01]  /*17910*/  ISETP.GT.AND P1, PT, R6, 0xb, PT ;  /* 0x0000000b0600780c */ /* 0x000fe20003f24270 */
[----:B0-----:R-:W-:Y:S01]  /*17920*/  @P0 IMAD.MOV.U32 R8, RZ, RZ, R39 ;  /* 0x000000ffff080224 */ /* 0x001fe200078e0027 */
[----:B------:R-:W-:-:S02]  /*17930*/  PRMT R3, RZ, 0x7610, R3 ;  /* 0x00007610ff037816 */ /* 0x000fc40000000003 */
[----:B------:R-:W-:Y:S01]  /*17940*/  PRMT R16, RZ, 0x7610, R16 ;  /* 0x00007610ff107816 */ /* 0x000fe20000000010 */
[----:B----4-:R0:W-:Y:S01]  /*17950*/  STL [R1+0xe58], R36 ;  /* 0x000e582401007387 */ /* 0x0101e20000100800 */
[----:B------:R-:W-:Y:S02]  /*17960*/  PRMT R14, RZ, 0x7610, R14 ;  /* 0x00007610ff0e7816 */ /* 0x000fe4000000000e */
[----:B------:R-:W-:Y:S01]  /*17970*/  PRMT R19, RZ, 0x7610, R19 ;  /* 0x00007610ff137816 */ /* 0x000fe20000000013 */
[----:B------:R-:W4:Y:S04]  /*17980*/  LDL R39, [R1+0x1ab8] ;  /* 0x001ab80001277983 */ /* 0x000f280000100800 */
[----:B0-----:R-:W4:Y:S04]  /*17990*/  LDL R36, [R1+0x1ac4] ;  /* 0x001ac40001247983 */ /* 0x001f280000100800 */
[----:B---3--:R0:W3:Y:S02]  /*179a0*/  @P0 LDG.E.U8 R3, desc[UR56][R8.64] ;  /* 0x0000003808030981 */ /* 0x0080e4000c1e1100 */
[----:B0-----:R-:W-:-:S02]  /*179b0*/  @P1 IMAD.MOV.U32 R8, RZ, RZ, R25 ;  /* 0x000000ffff081224 */ /* 0x001fc400078e0019 */
[----:B------:R-:W-:-:S05]  /*179c0*/  @P1 IMAD.MOV.U32 R9, RZ, RZ, R77 ;  /* 0x000000ffff091224 */ /* 0x000fca00078e004d */
[----:B------:R2:W3:Y:S02]  /*179d0*/  @P1 LDG.E.U8 R16, desc[UR56][R8.64] ;  /* 0x0000003808101981 */ /* 0x0004e4000c1e1100 */
[----:B--2---:R-:W-:Y:S02]  /*179e0*/  @P1 IMAD.MOV.U32 R8, RZ, RZ, R37 ;  /* 0x000000ffff081224 */ /* 0x004fe400078e0025 */
[----:B------:R-:W-:-:S05]  /*179f0*/  @P1 IMAD.MOV.U32 R9, RZ, RZ, R76 ;  /* 0x000000ffff091224 */ /* 0x000fca00078e004c */
[----:B------:R0:W2:Y:S02]  /*17a00*/  @P1 LDG.E.U8 R14, desc[UR56][R8.64] ;  /* 0x00000038080e1981 */ /* 0x0000a4000c1e1100 */
[----:B0-----:R-:W-:Y:S02]  /*17a10*/  @P1 IMAD.MOV.U32 R9, RZ, RZ, R41 ;  /* 0x000000ffff091224 */ /* 0x001fe400078e0029 */
[----:B----4-:R-:W-:-:S05]  /*17a20*/  @P1 IMAD.MOV.U32 R8, RZ, RZ, R36 ;  /* 0x000000ffff081224 */ /* 0x010fca00078e0024 */
[----:B------:R-:W4:Y:S04]  /*17a30*/  @P1 LDG.E.U8 R19, desc[UR56][R8.64] ;  /* 0x0000003808131981 */ /* 0x000f28000c1e1100 */
[----:B---3--:R0:W-:Y:S04]  /*17a40*/  STL [R1+0xe5c], R3 ;  /* 0x000e5c0301007387 */ /* 0x0081e80000100800 */
[----:B------:R-:W3:Y:S04]  /*17a50*/  LDL R25, [R1+0x1ab0] ;  /* 0x001ab00001197983 */ /* 0x000ee80000100800 */
[----:B0-----:R-:W3:Y:S04]  /*17a60*/  LDL R3, [R1+0x1abc] ;  /* 0x001abc0001037983 */ /* 0x001ee80000100800 */
[----:B------:R0:W-:Y:S04]  /*17a70*/  STL [R1+0xe3c], R16 ;  /* 0x000e3c1001007387 */ /* 0x0001e80000100800 */
[----:B------:R-:W3:Y:S04]  /*17a80*/  LDL R37, [R1+0x1aa8] ;  /* 0x001aa80001257983 */ /* 0x000ee80000100800 */
[----:B0-----:R-:W3:Y:S04]  /*17a90*/  LDL R16, [R1+0x1ab4] ;  /* 0x001ab40001107983 */ /* 0x001ee80000100800 */
[----:B--2---:R0:W-:Y:S04]  /*17aa0*/  STL [R1+0xe44], R14 ;  /* 0x000e440e01007387 */ /* 0x0041e80000100800 */
[----:B------:R-:W2:Y:S04]  /*17ab0*/  LDL R36, [R1+0x1aa0] ;  /* 0x001aa00001247983 */ /* 0x000ea80000100800 */
[----:B0-----:R-:W2:Y:S04]  /*17ac0*/  LDL R14, [R1+0x1aac] ;  /* 0x001aac00010e7983 */ /* 0x001ea80000100800 */
[----:B----4-:R0:W-:Y:S04]  /*17ad0*/  STL [R1+0xe48], R19 ;  /* 0x000e481301007387 */ /* 0x0101e80000100800 */
[----:B0-----:R-:W4:Y:S01]  /*17ae0*/  LDL R19, [R1+0x1aa4] ;  /* 0x001aa40001137983 */ /* 0x001f220000100800 */
[----:B------:R-:W-:Y:S01]  /*17af0*/  ISETP.GT.AND P0, PT, R6, 0xc, PT ;  /* 0x0000000c0600780c */ /* 0x000fe20003f04270 */
[----:B------:R-:W-:Y:S01]  /*17b00*/  @P1 IMAD.MOV.U32 R9, RZ, RZ, R39 ;  /* 0x000000ffff091224 */ /* 0x000fe200078e0027 */
[----:B------:R-:W-:Y:S01]  /*17b10*/  PRMT R0, RZ, 0x7610, R0 ;  /* 0x00007610ff007816 */ /* 0x000fe20000000000 */
[----:B---3--:R-:W-:Y:S01]  /*17b20*/  @P1 IMAD.MOV.U32 R8, RZ, RZ, R3 ;  /* 0x000000ffff081224 */ /* 0x008fe200078e0003 */
[----:B------:R-:W-:Y:S01]  /*17b30*/  PRMT R13, RZ, 0x7610, R13 ;  /* 0x00007610ff0d7816 */ /* 0x000fe2000000000d */
[----:B------:R-:W3:Y:S04]  /*17b40*/  LDL R3, [R1+0x1a98] ;  /* 0x001a980001037983 */ /* 0x000ee80000100800 */
[----:B------:R0:W3:Y:S01]  /*17b50*/  @P1 LDG.E.U8 R0, desc[UR56][R8.64] ;  /* 0x0000003808001981 */ /* 0x0000e2000c1e1100 */
[----:B------:R-:W-:-:S03]  /*17b60*/  PRMT R5, RZ, 0x7610, R5 ;  /* 0x00007610ff057816 */ /* 0x000fc60000000005 */
[----:B0-----:R-:W-:Y:S02]  /*17b70*/  @P0 IMAD.MOV.U32 R8, RZ, RZ, R16 ;  /* 0x000000ffff080224 */ /* 0x001fe400078e0010 */
[----:B------:R-:W-:-:S05]  /*17b80*/  @P0 IMAD.MOV.U32 R9, RZ, RZ, R25 ;  /* 0x000000ffff090224 */ /* 0x000fca00078e0019 */
[----:B------:R2:W3:Y:S02]  /*17b90*/  @P0 LDG.E.U8 R13, desc[UR56][R8.64] ;  /* 0x00000038080d0981 */ /* 0x0004e4000c1e1100 */
[----:B--2---:R-:W-:Y:S02]  /*17ba0*/  @P0 IMAD.MOV.U32 R8, RZ, RZ, R14 ;  /* 0x000000ffff080224 */ /* 0x004fe400078e000e */
[----:B------:R-:W-:-:S05]  /*17bb0*/  @P0 IMAD.MOV.U32 R9, RZ, RZ, R37 ;  /* 0x000000ffff090224 */ /* 0x000fca00078e0025 */
[----:B------:R0:W2:Y:S01]  /*17bc0*/  @P0 LDG.E.U8 R5, desc[UR56][R8.64] ;  /* 0x0000003808050981 */ /* 0x0000a2000c1e1100 */
[----:B------:R-:W-:Y:S01]  /*17bd0*/  PRMT R20, RZ, 0x7610, R20 ;  /* 0x00007610ff147816 */ /* 0x000fe20000000014 */
[----:B0-----:R-:W-:Y:S02]  /*17be0*/  @P0 IMAD.MOV.U32 R9, RZ, RZ, R36 ;  /* 0x000000ffff090224 */ /* 0x001fe400078e0024 */
[----:B----4-:R-:W-:-:S05]  /*17bf0*/  @P0 IMAD.MOV.U32 R8, RZ, RZ, R19 ;  /* 0x000000ffff080224 */ /* 0x010fca00078e0013 */
[----:B------:R-:W4:Y:S04]  /*17c00*/  @P0 LDG.E.U8 R20, desc[UR56][R8.64] ;  /* 0x0000003808140981 */ /* 0x000f28000c1e1100 */
[----:B---3--:R0:W-:Y:S04]  /*17c10*/  STL [R1+0xe4c], R0 ;  /* 0x000e4c0001007387 */ /* 0x0081e80000100800 */
[----:B------:R-:W3:Y:S04]  /*17c20*/  LDL R25, [R1+0x1a90] ;  /* 0x001a900001197983 */ /* 0x000ee80000100800 */
[----:B------:R-:W3:Y:S04]  /*17c30*/  LDL R16, [R1+0x1a94] ;  /* 0x001a940001107983 */ /* 0x000ee80000100800 */
[----:B0-----:R-:W3:Y:S04]  /*17c40*/  LDL R0, [R1+0x1a9c] ;  /* 0x001a9c0001007983 */ /* 0x001ee80000100800 */
[----:B------:R-:W3:Y:S04]  /*17c50*/  LDL R14, [R1+0x1a88] ;  /* 0x001a8800010e7983 */ /* 0x000ee80000100800 */
        /* <DEDUP_REMOVED lines=8> */
[----:B------:R-:W4:Y:S01]  /*17ce0*/  LDL R3, [R1+0x1a78] ;  /* 0x001a780001037983 */ /* 0x000f220000100800 */
[----:B---3--:R-:W-:-:S03]  /*17cf0*/  @P0 IMAD.MOV.U32 R8, RZ, RZ, R0 ;  /* 0x000000ffff080224 */ /* 0x008fc600078e0000 */
[----:B------:R-:W3:Y:S01]  /*17d00*/  LDL R0, [R1+0x1a7c] ;  /* 0x001a7c0001007983 */ /* 0x000ee20000100800 */
[----:B------:R-:W-:-:S03]  /*17d10*/  PRMT R12, RZ, 0x7610, R12 ;  /* 0x00007610ff0c7816 */ /* 0x000fc6000000000c */
[----:B------:R0:W3:Y:S02]  /*17d20*/  @P0 LDG.E.U8 R35, desc[UR56][R8.64] ;  /* 0x0000003808230981 */ /* 0x0000e4000c1e1100 */
[----:B0-----:R-:W-:Y:S02]  /*17d30*/  @P1 IMAD.MOV.U32 R8, RZ, RZ, R16 ;  /* 0x000000ffff081224 */ /* 0x001fe400078e0010 */
[----:B------:R-:W-:Y:S01]  /*17d40*/  @P1 IMAD.MOV.U32 R9, RZ, RZ, R25 ;  /* 0x000000ffff091224 */ /* 0x000fe200078e0019 */
[----:B------:R-:W3:Y:S04]  /*17d50*/  LDL R16, [R1+0x1a74] ;  /* 0x001a740001107983 */ /* 0x000ee80000100800 */
[----:B------:R-:W3:Y:S04]  /*17d60*/  LDL R25, [R1+0x1a70] ;  /* 0x001a700001197983 */ /* 0x000ee80000100800 */
[----:B------:R2:W3:Y:S02]  /*17d70*/  @P1 LDG.E.U8 R12, desc[UR56][R8.64] ;  /* 0x00000038080c1981 */ /* 0x0004e4000c1e1100 */
[----:B--2---:R-:W-:-:S02]  /*17d80*/  @P1 IMAD.MOV.U32 R8, RZ, RZ, R5 ;  /* 0x000000ffff081224 */ /* 0x004fc400078e0005 */
[----:B------:R-:W-:Y:S01]  /*17d90*/  @P1 IMAD.MOV.U32 R9, RZ, RZ, R14 ;  /* 0x000000ffff091224 */ /* 0x000fe200078e000e */
[----:B------:R-:W2:Y:S04]  /*17da0*/  LDL R5, [R1+0x1a6c] ;  /* 0x001a6c0001057983 */ /* 0x000ea80000100800 */
[----:B------:R-:W2:Y:S01]  /*17db0*/  LDL R14, [R1+0x1a68] ;  /* 0x001a6800010e7983 */ /* 0x000ea20000100800 */
[----:B------:R-:W-:-:S06]  /*17dc0*/  PRMT R34, RZ, 0x7610, R34 ;  /* 0x00007610ff227816 */ /* 0x000fcc0000000022 */
[----:B------:R0:W2:Y:S02]  /*17dd0*/  @P1 LDG.E.U8 R34, desc[UR56][R8.64] ;  /* 0x0000003808221981 */ /* 0x0000a4000c1e1100 */
[----:B0-----:R-:W-:Y:S02]  /*17de0*/  @P1 IMAD.MOV.U32 R8, RZ, RZ, R19 ;  /* 0x000000ffff081224 */ /* 0x001fe400078e0013 */
[----:B------:R-:W2:Y:S01]  /*17df0*/  LDL R19, [R1+0x1a64] ;  /* 0x001a640001137983 */ /* 0x000ea20000100800 */
[----:B----4-:R-:W-:-:S03]  /*17e00*/  @P1 IMAD.MOV.U32 R9, RZ, RZ, R20 ;  /* 0x000000ffff091224 */ /* 0x010fc600078e0014 */
[----:B------:R-:W4:Y:S01]  /*17e10*/  LDL R20, [R1+0x1a60] ;  /* 0x001a600001147983 */ /* 0x000f220000100800 */
[----:B------:R-:W-:Y:S02]  /*17e20*/  ISETP.GT.AND P0, PT, R6, 0xe, PT ;  /* 0x0000000e0600780c */ /* 0x000fe40003f04270 */
[----:B------:R-:W-:Y:S02]  /*17e30*/  PRMT R33, RZ, 0x7610, R33 ;  /* 0x00007610ff217816 */ /* 0x000fe40000000021 */
[----:B------:R-:W-:-:S04]  /*17e40*/  PRMT R32, RZ, 0x7610, R32 ;  /* 0x00007610ff207816 */ /* 0x000fc80000000020 */
[----:B------:R3:W4:Y:S01]  /*17e50*/  @P1 LDG.E.U8 R33, desc[UR56][R8.64] ;  /* 0x0000003808211981 */ /* 0x000722000c1e1100 */
[----:B------:R-:W-:Y:S01]  /*17e60*/  PRMT R11, RZ, 0x7610, R11 ;  /* 0x00007610ff0b7816 */ /* 0x000fe2000000000b */
[----:B---3--:R-:W-:Y:S02]  /*17e70*/  @P1 IMAD.MOV.U32 R8, RZ, RZ, R0 ;  /* 0x000000ffff081224 */ /* 0x008fe400078e0000 */
[----:B------:R-:W-:Y:S01]  /*17e80*/  @P1 IMAD.MOV.U32 R9, RZ, RZ, R3 ;  /* 0x000000ffff091224 */ /* 0x000fe200078e0003 */
[----:B------:R-:W3:Y:S04]  /*17e90*/  LDL R0, [R1+0x1a5c] ;  /* 0x001a5c0001007983 */ /* 0x000ee80000100800 */
[----:B------:R-:W3:Y:S04]  /*17ea0*/  LDL R3, [R1+0x1a58] ;  /* 0x001a580001037983 */ /* 0x000ee80000100800 */
[----:B------:R0:W3:Y:S02]  /*17eb0*/  @P1 LDG.E.U8 R32, desc[UR56][R8.64] ;  /* 0x0000003808201981 */ /* 0x0000e4000c1e1100 */
[----:B0-----:R-:W-:-:S02]  /*17ec0*/  @P0 IMAD.MOV.U32 R8, RZ, RZ, R16 ;  /* 0x000000ffff080224 */ /* 0x001fc400078e0010 */
        /* <DEDUP_REMOVED lines=8> */
[----:B------:R-:W-:-:S03]  /*17f50*/  PRMT R31, RZ, 0x7610, R31 ;  /* 0x00007610ff1f7816 */ /* 0x000fc6000000001f */
[----:B------:R-:W-:Y:S04]  /*17f60*/  STL [R1+0xe38], R35 ;  /* 0x000e382301007387 */ /* 0x000fe80000100800 */
        /* <DEDUP_REMOVED lines=11> */
[----:B------:R-:W3:Y:S01]  /*18020*/  LDL R0, [R1+0x1a3c] ;  /* 0x001a3c0001007983 */ /* 0x000ee20000100800 */
[----:B------:R-:W-:-:S03]  /*18030*/  @P0 IMAD.MOV.U32 R9, RZ, RZ, R3 ;  /* 0x000000ffff090224 */ /* 0x000fc600078e0003 */
[----:B------:R-:W3:Y:S04]  /*18040*/  LDL R3, [R1+0x1a38] ;  /* 0x001a380001037983 */ /* 0x000ee80000100800 */
[----:B------:R0:W3:Y:S04]  /*18050*/  @P0 LDG.E.U8 R28, desc[UR56][R8.64] ;  /* 0x00000038081c0981 */ /* 0x0000e8000c1e1100 */
[----:B------:R-:W-:Y:S01]  /*18060*/  STL [R1+0xe24], R34 ;  /* 0x000e242201007387 */ /* 0x000fe20000100800 */
[----:B0-----:R-:W-:-:S03]  /*18070*/  @P1 IMAD.MOV.U32 R8, RZ, RZ, R16 ;  /* 0x000000ffff081224 */ /* 0x001fc600078e0010 */
[----:B------:R-:W3:Y:S01]  /*18080*/  LDL R16, [R1+0x1a34] ;  /* 0x001a340001107983 */ /* 0x000ee20000100800 */
[----:B------:R-:W-:-:S03]  /*18090*/  @P1 IMAD.MOV.U32 R9, RZ, RZ, R25 ;  /* 0x000000ffff091224 */ /* 0x000fc600078e0019 */
[----:B------:R-:W3:Y:S04]  /*180a0*/  LDL R25, [R1+0x1a30] ;  /* 0x001a300001197983 */ /* 0x000ee80000100800 */
[----:B------:R2:W3:Y:S04]  /*180b0*/  @P1 LDG.E.U8 R10, desc[UR56][R8.64] ;  /* 0x00000038080a1981 */ /* 0x0004e8000c1e1100 */
[----:B------:R-:W-:Y:S01]  /*180c0*/  STL [R1+0xe28], R33 ;  /* 0x000e282101007387 */ /* 0x000fe20000100800 */
[----:B--2---:R-:W-:-:S03]  /*180d0*/  @P1 IMAD.MOV.U32 R8, RZ, RZ, R5 ;  /* 0x000000ffff081224 */ /* 0x004fc600078e0005 */
[----:B------:R-:W2:Y:S01]  /*180e0*/  LDL R5, [R1+0x1a2c] ;  /* 0x001a2c0001057983 */ /* 0x000ea20000100800 */
[----:B------:R-:W-:-:S03]  /*180f0*/  @P1 IMAD.MOV.U32 R9, RZ, RZ, R14 ;  /* 0x000000ffff091224 */ /* 0x000fc600078e000e */
        /* <DEDUP_REMOVED lines=13> */
[----:B---3--:R-:W-:Y:S01]  /*181d0*/  @P1 IMAD.MOV.U32 R8, RZ, RZ, R0 ;  /* 0x000000ffff081224 */ /* 0x008fe200078e0000 */
[----:B------:R-:W-:Y:S01]  /*181e0*/  PRMT R21, RZ, 0x7610, R21 ;  /* 0x00007610ff157816 */ /* 0x000fe20000000015 */
[----:B------:R-:W3:Y:S01]  /*181f0*/  LDL R0, [R1+0x1a1c] ;  /* 0x001a1c0001007983 */ /* 0x000ee20000100800 */
[----:B------:R-:W-:-:S03]  /*18200*/  @P1 IMAD.MOV.U32 R9, RZ, RZ, R3 ;  /* 0x000000ffff091224 */ /* 0x000fc600078e0003 */
[----:B------:R-:W3:Y:S04]  /*18210*/  LDL R3, [R1+0x1a18] ;  /* 0x001a180001037983 */ /* 0x000ee80000100800 */
[----:B------:R0:W3:Y:S02]  /*18220*/  @P1 LDG.E.U8 R27, desc[UR56][R8.64] ;  /* 0x00000038081b1981 */ /* 0x0000e4000c1e1100 */
[----:B0-----:R-:W-:Y:S02]  /*18230*/  @P0 IMAD.MOV.U32 R8, RZ, RZ, R16 ;  /* 0x000000ffff080224 */ /* 0x001fe400078e0010 */
[----:B------:R-:W-:-:S05]  /*18240*/  @P0 IMAD.MOV.U32 R9, RZ, RZ, R25 ;  /* 0x000000ffff090224 */ /* 0x000fca00078e0019 */
[----:B------:R2:W3:Y:S02]  /*18250*/  @P0 LDG.E.U8 R15, desc[UR56][R8.64] ;  /* 0x00000038080f0981 */ /* 0x0004e4000c1e1100 */
[----:B--2---:R-:W-:Y:S02]  /*18260*/  @P0 IMAD.MOV.U32 R8, RZ, RZ, R5 ;  /* 0x000000ffff080224 */ /* 0x004fe400078e0005 */
[----:B------:R-:W-:-:S05]  /*18270*/  @P0 IMAD.MOV.U32 R9, RZ, RZ, R14 ;  /* 0x000000ffff090224 */ /* 0x000fca00078e000e */
[----:B------:R0:W2:Y:S01]  /*18280*/  @P0 LDG.E.U8 R21, desc[UR56][R8.64] ;  /* 0x0000003808150981 */ /* 0x0000a2000c1e1100 */
[----:B------:R-:W-:-:S03]  /*18290*/  PRMT R18, RZ, 0x7610, R18 ;  /* 0x00007610ff127816 */ /* 0x000fc60000000012 */
[----:B------:R-:W-:Y:S01]  /*182a0*/  STL [R1+0xe10], R31 ;  /* 0x000e101f01007387 */ /* 0x000fe20000100800 */
[----:B0-----:R-:W-:-:S03]  /*182b0*/  @P0 IMAD.MOV.U32 R8, RZ, RZ, R19 ;  /* 0x000000ffff080224 */ /* 0x001fc600078e0013 */
[----:B------:R-:W-:Y:S04]  /*182c0*/  STL [R1+0xe18], R30 ;  /* 0x000e181e01007387 */ /* 0x000fe80000100800 */
[----:B------:R-:W2:Y:S04]  /*182d0*/  LDL R5, [R1+0x1a14] ;  /* 0x001a140001057983 */ /* 0x000ea80000100800 */
[----:B------:R-:W2:Y:S01]  /*182e0*/  LDL R16, [R1+0x1a10] ;  /* 0x001a100001107983 */ /* 0x000ea20000100800 */
[----:B----4-:R-:W-:-:S05]  /*182f0*/  @P0 IMAD.MOV.U32 R9, RZ, RZ, R20 ;  /* 0x000000ffff090224 */ /* 0x010fca00078e0014 */
[----:B------:R3:W4:Y:S01]  /*18300*/  @P0 LDG.E.U8 R18, desc[UR56][R8.64] ;  /* 0x0000003808120981 */ /* 0x000722000c1e1100 */
[----:B------:R-:W-:Y:S02]  /*18310*/  ISETP.GT.AND P1, PT, R6, 0x11, PT ;  /* 0x000000110600780c */ /* 0x000fe40003f24270 */
[----:B------:R-:W-:Y:S01]  /*18320*/  PRMT R24, RZ, 0x7610, R24 ;  /* 0x00007610ff187816 */ /* 0x000fe20000000018 */
[----:B---3--:R-:W-:Y:S02]  /*18330*/  @P0 IMAD.MOV.U32 R8, RZ, RZ, R0 ;  /* 0x000000ffff080224 */ /* 0x008fe400078e0000 */
[----:B------:R-:W-:-:S05]  /*18340*/  @P0 IMAD.MOV.U32 R9, RZ, RZ, R3 ;  /* 0x000000ffff090224 */ /* 0x000fca00078e0003 */
[----:B------:R0:W3:Y:S04]  /*18350*/  @P0 LDG.E.U8 R24, desc[UR56][R8.64] ;  /* 0x0000003808180981 */ /* 0x0000e8000c1e1100 */
[----:B------:R1:W-:Y:S04]  /*18360*/  STL [R1+0xe08], R15 ;  /* 0x000e080f01007387 */ /* 0x0003e80000100800 */
[----:B-1----:R-:W3:Y:S04]  /*18370*/  LDL R15, [R1+0x1a08] ;  /* 0x001a0800010f7983 */ /* 0x002ee80000100800 */
[----:B------:R-:W-:Y:S04]  /*18380*/  STL [R1+0xe20], R28 ;  /* 0x000e201c01007387 */ /* 0x000fe80000100800 */
[----:B------:R-:W3:Y:S04]  /*18390*/  LDL R14, [R1+0x1a0c] ;  /* 0x001a0c00010e7983 */ /* 0x000ee80000100800 */
[----:B--2---:R1:W-:Y:S04]  /*183a0*/  STL [R1+0xe0c], R21 ;  /* 0x000e0c1501007387 */ /* 0x0043e80000100800 */
[----:B------:R-:W2:Y:S04]  /*183b0*/  LDL R20, [R1+0x1a04] ;  /* 0x001a040001147983 */ /* 0x000ea80000100800 */
[----:B------:R-:W2:Y:S04]  /*183c0*/  LDL R3, [R1+0x19f8] ;  /* 0x0019f80001037983 */ /* 0x000ea80000100800 */
[----:B-1----:R-:W2:Y:S04]  /*183d0*/  LDL R21, [R1+0x1a00] ;  /* 0x001a000001157983 */ /* 0x002ea80000100800 */
[----:B------:R-:W2:Y:S04]  /*183e0*/  LDL R0, [R1+0x19fc] ;  /* 0x0019fc0001007983 */ /* 0x000ea80000100800 */
[----:B------:R-:W2:Y:S01]  /*183f0*/  LDL R19, [R1+0x19f0] ;  /* 0x0019f00001137983 */ /* 0x000ea20000100800 */
[----:B0-----:R-:W-:-:S03]  /*18400*/  @P1 IMAD.MOV.U32 R8, RZ, RZ, R5 ;  /* 0x000000ffff081224 */ /* 0x001fc600078e0005 */
[----:B----4-:R0:W-:Y:S04]  /*18410*/  STL [R1+0xe14], R18 ;  /* 0x000e141201007387 */ /* 0x0101e80000100800 */
[----:B------:R-:W4:Y:S04]  /*18420*/  LDL R5, [R1+0x19ec] ;  /* 0x0019ec0001057983 */ /* 0x000f280000100800 */
[----:B0-----:R-:W4:Y:S01]  /*18430*/  LDL R18, [R1+0x19f4] ;  /* 0x0019f40001127983 */ /* 0x001f220000100800 */
[----:B------:R-:W-:Y:S01]  /*18440*/  PRMT R248, RZ, 0x7610, R248 ;  /* 0x00007610fff87816 */ /* 0x000fe200000000f8 */
[----:B------:R-:W-:-:S02]  /*18450*/  @P1 IMAD.MOV.U32 R9, RZ, RZ, R16 ;  /* 0x000000ffff091224 */ /* 0x000fc400078e0010 */
[----:B------:R-:W4:Y:S01]  /*18460*/  LDL R16, [R1+0x19e8] ;  /* 0x0019e80001107983 */ /* 0x000f220000100800 */
[----:B------:R-:W-:-:S03]  /*18470*/  PRMT R249, RZ, 0x7610, R249 ;  /* 0x00007610fff97816 */ /* 0x000fc600000000f9 */
[----:B------:R3:W4:Y:S04]  /*18480*/  @P1 LDG.E.U8 R248, desc[UR56][R8.64] ;  /* 0x0000003808f81981 */ /* 0x000728000c1e1100 */
[----:B------:R0:W-:Y:S01]  /*18490*/  STL [R1+0xe04], R27 ;  /* 0x000e041b01007387 */ /* 0x0001e20000100800 */
[----:B------:R-:W-:Y:S02]  /*184a0*/  ISETP.GT.AND P0, PT, R6, 0x12, PT ;  /* 0x000000120600780c */ /* 0x000fe40003f04270 */
[----:B------:R-:W-:Y:S02]  /*184b0*/  PRMT R251, RZ, 0x7610, R251 ;  /* 0x00007610fffb7816 */ /* 0x000fe400000000fb */
[----:B------:R-:W-:Y:S02]  /*184c0*/  PRMT R4, RZ, 0x7610, R4 ;  /* 0x00007610ff047816 */ /* 0x000fe40000000004 */
[----:B------:R-:W-:Y:S01]  /*184d0*/  PRMT R244, RZ, 0x7610, R244 ;  /* 0x00007610fff47816 */ /* 0x000fe200000000f4 */
[----:B---3--:R-:W-:-:S02]  /*184e0*/  @P1 IMAD.MOV.U32 R9, RZ, RZ, R15 ;  /* 0x000000ffff091224 */ /* 0x008fc400078e000f */
[----:B------:R-:W3:Y:S01]  /*184f0*/  LDL R15, [R1+0x19e0] ;  /* 0x0019e000010f7983 */ /* 0x000ee20000100800 */
[----:B------:R-:W-:-:S03]  /*18500*/  @P1 IMAD.MOV.U32 R8, RZ, RZ, R14 ;  /* 0x000000ffff081224 */ /* 0x000fc600078e000e */
[----:B------:R-:W3:Y:S04]  /*18510*/  LDL R14, [R1+0x19e4] ;  /* 0x0019e400010e7983 */ /* 0x000ee80000100800 */
[----:B------:R2:W3:Y:S02]  /*18520*/  @P1 LDG.E.U8 R249, desc[UR56][R8.64] ;  /* 0x0000003808f91981 */ /* 0x0004e4000c1e1100 */
[----:B--2---:R-:W-:Y:S02]  /*18530*/  @P1 IMAD.MOV.U32 R8, RZ, RZ, R20 ;  /* 0x000000ffff081224 */ /* 0x004fe400078e0014 */
[----:B------:R-:W-:Y:S01]  /*18540*/  @P1 IMAD.MOV.U32 R9, RZ, RZ, R21 ;  /* 0x000000ffff091224 */ /* 0x000fe200078e0015 */
[----:B------:R-:W2:Y:S04]  /*18550*/  LDL R20, [R1+0x19dc] ;  /* 0x0019dc0001147983 */ /* 0x000ea80000100800 */
[----:B------:R-:W2:Y:S04]  /*18560*/  LDL R21, [R1+0x19d8] ;  /* 0x0019d80001157983 */ /* 0x000ea80000100800 */
[----:B------:R1:W2:Y:S02]  /*18570*/  @P1 LDG.E.U8 R251, desc[UR56][R8.64] ;  /* 0x0000003808fb1981 */ /* 0x0002a4000c1e1100 */
[----:B-1----:R-:W-:-:S02]  /*18580*/  @P1 IMAD.MOV.U32 R8, RZ, RZ, R0 ;  /* 0x000000ffff081224 */ /* 0x002fc400078e0000 */
[----:B------:R-:W-:Y:S01]  /*18590*/  @P1 IMAD.MOV.U32 R9, RZ, RZ, R3 ;  /* 0x000000ffff091224 */ /* 0x000fe200078e0003 */
[----:B------:R-:W2:Y:S04]  /*185a0*/  LDL R0, [R1+0x19d4] ;  /* 0x0019d40001007983 */ /* 0x000ea80000100800 */
[----:B------:R-:W2:Y:S04]  /*185b0*/  LDL R3, [R1+0x19d0] ;  /* 0x0019d00001037983 */ /* 0x000ea80000100800 */
[----:B------:R1:W2:Y:S02]  /*185c0*/  @P1 LDG.E.U8 R4, desc[UR56][R8.64] ;  /* 0x0000003808041981 */ /* 0x0002a4000c1e1100 */
[----:B-1----:R-:W-:-:S02]  /*185d0*/  @P0 IMAD.MOV.U32 R9, RZ, RZ, R19 ;  /* 0x000000ffff090224 */ /* 0x002fc400078e0013 */
[----:B------:R-:W2:Y:S01]  /*185e0*/  LDL R19, [R1+0x19c8] ;  /* 0x0019c80001137983 */ /* 0x000ea20000100800 */
[----:B----4-:R-:W-:-:S03]  /*185f0*/  @P0 IMAD.MOV.U32 R8, RZ, RZ, R18 ;  /* 0x000000ffff080224 */ /* 0x010fc600078e0012 */
[----:B------:R-:W4:Y:S04]  /*18600*/  LDL R18, [R1+0x19cc] ;  /* 0x0019cc0001127983 */ /* 0x000f280000100800 */
[----:B------:R1:W4:Y:S02]  /*18610*/  @P0 LDG.E.U8 R244, desc[UR56][R8.64] ;  /* 0x0000003808f40981 */ /* 0x000324000c1e1100 */
[----:B-1----:R-:W-:Y:S02]  /*18620*/  @P0 IMAD.MOV.U32 R8, RZ, RZ, R5 ;  /* 0x000000ffff080224 */ /* 0x002fe400078e0005 */
[----:B------:R-:W4:Y:S01]  /*18630*/  LDL R5, [R1+0x19c4] ;  /* 0x0019c40001057983 */ /* 0x000f220000100800 */
[----:B------:R-:W-:Y:S01]  /*18640*/  PRMT R245, RZ, 0x7610, R245 ;  /* 0x00007610fff57816 */ /* 0x000fe200000000f5 */
[----:B------:R-:W-:-:S02]  /*18650*/  @P0 IMAD.MOV.U32 R9, RZ, RZ, R16 ;  /* 0x000000ffff090224 */ /* 0x000fc400078e0010 */
[----:B------:R-:W4:Y:S01]  /*18660*/  LDL R16, [R1+0x19c0] ;  /* 0x0019c00001107983 */ /* 0x000f220000100800 */
[----:B------:R-:W-:Y:S02]  /*18670*/  ISETP.GT.AND P1, PT, R6, 0x13, PT ;  /* 0x000000130600780c */ /* 0x000fe40003f24270 */
[----:B------:R-:W-:Y:S01]  /*18680*/  PRMT R246, RZ, 0x7610, R246 ;  /* 0x00007610fff67816 */ /* 0x000fe200000000f6 */
[----:B------:R3:W4:Y:S04]  /*18690*/  @P0 LDG.E.U8 R245, desc[UR56][R8.64] ;  /* 0x0000003808f50981 */ /* 0x000728000c1e1100 */
[----:B------:R1:W-:Y:S01]  /*186a0*/  STL [R1+0xe1c], R24 ;  /* 0x000e1c1801007387 */ /* 0x0003e20000100800 */
        /* <DEDUP_REMOVED lines=8> */
[----:B------:R-:W2:Y:S01]  /*18730*/  LDL R20, [R1+0x19b4] ;  /* 0x0019b40001147983 */ /* 0x000ea20000100800 */
[----:B------:R-:W-:-:S03]  /*18740*/  @P0 IMAD.MOV.U32 R9, RZ, RZ, R21 ;  /* 0x000000ffff090224 */ /* 0x000fc600078e0015 */
[----:B------:R-:W2:Y:S04]  /*18750*/  LDL R21, [R1+0x19b0] ;  /* 0x0019b00001157983 */ /* 0x000ea80000100800 */
[----:B------:R0:W2:Y:S02]  /*18760*/  @P0 LDG.E.U8 R247, desc[UR56][R8.64] ;  /* 0x0000003808f70981 */ /* 0x0000a4000c1e1100 */
[----:B0-----:R-:W-:Y:S02]  /*18770*/  @P1 IMAD.MOV.U32 R8, RZ, RZ, R0 ;  /* 0x000000ffff081224 */ /* 0x001fe400078e0000 */
[----:B------:R-:W2:Y:S01]  /*18780*/  LDL R0, [R1+0x19ac] ;  /* 0x0019ac0001007983 */ /* 0x000ea20000100800 */
[----:B------:R-:W-:-:S03]  /*18790*/  @P1 IMAD.MOV.U32 R9, RZ, RZ, R3 ;  /* 0x000000ffff091224 */ /* 0x000fc600078e0003 */
[----:B------:R-:W2:Y:S04]  /*187a0*/  LDL R3, [R1+0x19a8] ;  /* 0x0019a80001037983 */ /* 0x000ea80000100800 */
[----:B------:R0:W2:Y:S01]  /*187b0*/  @P1 LDG.E.U8 R240, desc[UR56][R8.64] ;  /* 0x0000003808f01981 */ /* 0x0000a2000c1e1100 */
[----:B------:R-:W-:Y:S01]  /*187c0*/  PRMT R241, RZ, 0x7610, R241 ;  /* 0x00007610fff17816 */ /* 0x000fe200000000f1 */
[----:B0-----:R-:W-:Y:S02]  /*187d0*/  @P1 IMAD.MOV.U32 R9, RZ, RZ, R19 ;  /* 0x000000ffff091224 */ /* 0x001fe400078e0013 */
[----:B------:R-:W2:Y:S01]  /*187e0*/  LDL R19, [R1+0x19a0] ;  /* 0x0019a00001137983 */ /* 0x000ea20000100800 */
[----:B----4-:R-:W-:-:S03]  /*187f0*/  @P1 IMAD.MOV.U32 R8, RZ, RZ, R18 ;  /* 0x000000ffff081224 */ /* 0x010fc600078e0012 */
[----:B------:R-:W4:Y:S04]  /*18800*/  LDL R18, [R1+0x19a4] ;  /* 0x0019a40001127983 */ /* 0x000f280000100800 */
[----:B------:R0:W4:Y:S02]  /*18810*/  @P1 LDG.E.U8 R241, desc[UR56][R8.64] ;  /* 0x0000003808f11981 */ /* 0x000124000c1e1100 */
[----:B0-----:R-:W-:Y:S02]  /*18820*/  @P1 IMAD.MOV.U32 R8, RZ, RZ, R5 ;  /* 0x000000ffff081224 */ /* 0x001fe400078e0005 */
[----:B------:R-:W4:Y:S01]  /*18830*/  LDL R5, [R1+0x199c] ;  /* 0x00199c0001057983 */ /* 0x000f220000100800 */
[----:B------:R-:W-:Y:S01]  /*18840*/  ISETP.GT.AND P0, PT, R6, 0x14, PT ;  /* 0x000000140600780c */ /* 0x000fe20003f04270 */
[----:B------:R-:W-:Y:S01]  /*18850*/  @P1 IMAD.MOV.U32 R9, RZ, RZ, R16 ;  /* 0x000000ffff091224 */ /* 0x000fe200078e0010 */
[----:B------:R-:W-:Y:S01]  /*18860*/  PRMT R242, RZ, 0x7610, R242 ;  /* 0x00007610fff27816 */ /* 0x000fe200000000f2 */
[----:B------:R-:W4:Y:S01]  /*18870*/  LDL R16, [R1+0x1998] ;  /* 0x0019980001107983 */ /* 0x000f220000100800 */
[----:B------:R-:W-:-:S04]  /*18880*/  PRMT R243, RZ, 0x7610, R243 ;  /* 0x00007610fff37816 */ /* 0x000fc800000000f3 */
[----:B------:R3:W4:Y:S01]  /*18890*/  @P1 LDG.E.U8 R242, desc[UR56][R8.64] ;  /* 0x0000003808f21981 */ /* 0x000722000c1e1100 */
[----:B------:R-:W-:Y:S02]  /*188a0*/  PRMT R236, RZ, 0x7610, R236 ;  /* 0x00007610ffec7816 */ /* 0x000fe400000000ec */
[----:B------:R-:W-:Y:S01]  /*188b0*/  PRMT R237, RZ, 0x7610, R237 ;  /* 0x00007610ffed7816 */ /* 0x000fe200000000ed */
[----:B---3--:R-:W-:Y:S02]  /*188c0*/  @P1 IMAD.MOV.U32 R9, RZ, RZ, R15 ;  /* 0x000000ffff091224 */ /* 0x008fe400078e000f */
        /* <DEDUP_REMOVED lines=29> */
[----:B------:R-:W-:Y:S02]  /*18aa0*/  PRMT R234, RZ, 0x7610, R234 ;  /* 0x00007610ffea7816 */ /* 0x000fe400000000ea */
[----:B---3--:R-:W-:Y:S02]  /*18ab0*/  @P1 IMAD.MOV.U32 R9, RZ, RZ, R15 ;  /* 0x000000ffff091224 */ /* 0x008fe400078e000f */
[----:B------:R-:W3:Y:S01]  /*18ac0*/  LDL R15, [R1+0x1968] ;  /* 0x00196800010f7983 */ /* 0x000ee20000100800 */
[----:B------:R-:W-:-:S03]  /*18ad0*/  @P1 IMAD.MOV.U32 R8, RZ, RZ, R14 ;  /* 0x000000ffff081224 */ /* 0x000fc600078e000e */
[----:B------:R-:W3:Y:S04]  /*18ae0*/  LDL R14, [R1+0x196c] ;  /* 0x00196c00010e7983 */ /* 0x000ee80000100800 */
[----:B------:R2:W3:Y:S02]  /*18af0*/  @P1 LDG.E.U8 R232, desc[UR56][R8.64] ;  /* 0x0000003808e81981 */ /* 0x0004e4000c1e1100 */
[----:B--2---:R-:W-:Y:S01]  /*18b00*/  @P1 IMAD.MOV.U32 R8, RZ, RZ, R20 ;  /* 0x000000ffff081224 */ /* 0x004fe200078e0014 */
[----:B------:R-:W-:Y:S01]  /*18b10*/  ISETP.GT.AND P0, PT, R6, 0x16, PT ;  /* 0x000000160600780c */ /* 0x000fe20003f04270 */
[----:B------:R-:W2:Y:S01]  /*18b20*/  LDL R20, [R1+0x1958] ;  /* 0x0019580001147983 */ /* 0x000ea20000100800 */
[----:B------:R-:W-:-:S05]  /*18b30*/  @P1 IMAD.MOV.U32 R9, RZ, RZ, R21 ;  /* 0x000000ffff091224 */ /* 0x000fca00078e0015 */
[----:B------:R0:W2:Y:S01]  /*18b40*/  @P1 LDG.E.U8 R233, desc[UR56][R8.64] ;  /* 0x0000003808e91981 */ /* 0x0000a2000c1e1100 */
[----:B------:R-:W-:Y:S01]  /*18b50*/  PRMT R235, RZ, 0x7610, R235 ;  /* 0x00007610ffeb7816 */ /* 0x000fe200000000eb */
[----:B0-----:R-:W-:Y:S02]  /*18b60*/  @P1 IMAD.MOV.U32 R8, RZ, RZ, R0 ;  /* 0x000000ffff081224 */ /* 0x001fe400078e0000 */
[----:B------:R-:W2:Y:S01]  /*18b70*/  LDL R0, [R1+0x1964] ;  /* 0x0019640001007983 */ /* 0x000ea20000100800 */
[----:B------:R-:W-:-:S03]  /*18b80*/  @P1 IMAD.MOV.U32 R9, RZ, RZ, R3 ;  /* 0x000000ffff091224 */ /* 0x000fc600078e0003 */
[----:B------:R-:W2:Y:S04]  /*18b90*/  LDL R3, [R1+0x1960] ;  /* 0x0019600001037983 */ /* 0x000ea80000100800 */
[----:B------:R0:W2:Y:S02]  /*18ba0*/  @P1 LDG.E.U8 R234, desc[UR56][R8.64] ;  /* 0x0000003808ea1981 */ /* 0x0000a4000c1e1100 */
[----:B0-----:R-:W-:Y:S02]  /*18bb0*/  @P1 IMAD.MOV.U32 R9, RZ, RZ, R19 ;  /* 0x000000ffff091224 */ /* 0x001fe400078e0013 */
[----:B------:R-:W2:Y:S04]  /*18bc0*/  LDL R19, [R1+0x195c] ;  /* 0x00195c0001137983 */ /* 0x000ea80000100800 */
[----:B------:R-:W2:Y:S01]  /*18bd0*/  LDL.LU R30, [R1+0x1950] ;  /* 0x00195000011e7983 */ /* 0x000ea20000300800 */
[----:B----4-:R-:W-:-:S03]  /*18be0*/  @P1 IMAD.MOV.U32 R8, RZ, RZ, R18 ;  /* 0x000000ffff081224 */ /* 0x010fc600078e0012 */
[----:B------:R-:W4:Y:S04]  /*18bf0*/  LDL R18, [R1+0x1954] ;  /* 0x0019540001127983 */ /* 0x000f280000100800 */
[----:B------:R0:W4:Y:S02]  /*18c00*/  @P1 LDG.E.U8 R235, desc[UR56][R8.64] ;  /* 0x0000003808eb1981 */ /* 0x000124000c1e1100 */
[----:B0-----:R-:W-:Y:S02]  /*18c10*/  @P0 IMAD.MOV.U32 R8, RZ, RZ, R5 ;  /* 0x000000ffff080224 */ /* 0x001fe400078e0005 */
[----:B------:R-:W4:Y:S01]  /*18c20*/  LDL R5, [R1+0x194c] ;  /* 0x00194c0001057983 */ /* 0x000f220000100800 */
[----:B------:R-:W-:Y:S01]  /*18c30*/  PRMT R227, RZ, 0x7610, R227 ;  /* 0x00007610ffe37816 */ /* 0x000fe200000000e3 */
[----:B------:R-:W-:-:S02]  /*18c40*/  @P0 IMAD.MOV.U32 R9, RZ, RZ, R16 ;  /* 0x000000ffff090224 */ /* 0x000fc400078e0010 */
[----:B------:R-:W4:Y:S01]  /*18c50*/  LDL.LU R33, [R1+0x1948] ;  /* 0x0019480001217983 */ /* 0x000f220000300800 */
[----:B------:R-:W-:-:S03]  /*18c60*/  PRMT R228, RZ, 0x7610, R228 ;  /* 0x00007610ffe47816 */ /* 0x000fc600000000e4 */
[----:B------:R3:W4:Y:S04]  /*18c70*/  @P0 LDG.E.U8 R227, desc[UR56][R8.64] ;  /* 0x0000003808e30981 */ /* 0x000728000c1e1100 */
[----:B------:R-:W4:Y:S01]  /*18c80*/  LDL R16, [R1+0x1944] ;  /* 0x0019440001107983 */ /* 0x000f220000100800 */
[----:B------:R-:W-:Y:S02]  /*18c90*/  ISETP.GT.AND P1, PT, R6, 0x17, PT ;  /* 0x000000170600780c */ /* 0x000fe40003f24270 */
[----:B------:R-:W-:Y:S02]  /*18ca0*/  PRMT R229, RZ, 0x7610, R229 ;  /* 0x00007610ffe57816 */ /* 0x000fe400000000e5 */
[----:B------:R-:W-:Y:S01]  /*18cb0*/  PRMT R230, RZ, 0x7610, R230 ;  /* 0x00007610ffe67816 */ /* 0x000fe200000000e6 */
[----:B---3--:R-:W-:-:S02]  /*18cc0*/  @P0 IMAD.MOV.U32 R9, RZ, RZ, R15 ;  /* 0x000000ffff090224 */ /* 0x008fc400078e000f */
[----:B------:R-:W3:Y:S01]  /*18cd0*/  LDL R15, [R1+0x193c] ;  /* 0x00193c00010f7983 */ /* 0x000ee20000100800 */
[----:B------:R-:W-:-:S03]  /*18ce0*/  @P0 IMAD.MOV.U32 R8, RZ, RZ, R14 ;  /* 0x000000ffff080224 */ /* 0x000fc600078e000e */
[----:B------:R-:W3:Y:S04]  /*18cf0*/  LDL R14, [R1+0x1934] ;  /* 0x00193400010e7983 */ /* 0x000ee80000100800 */
[----:B------:R-:W3:Y:S04]  /*18d00*/  LDL.LU R31, [R1+0x1940] ;  /* 0x00194000011f7983 */ /* 0x000ee80000300800 */
[----:B------:R2:W3:Y:S01]  /*18d10*/  @P0 LDG.E.U8 R228, desc[UR56][R8.64] ;  /* 0x0000003808e40981 */ /* 0x0004e2000c1e1100 */
[----:B------:R-:W-:Y:S01]  /*18d20*/  PRMT R221, RZ, 0x7610, R221 ;  /* 0x00007610ffdd7816 */ /* 0x000fe200000000dd */
[----:B--2---:R-:W-:-:S02]  /*18d30*/  @P0 IMAD.MOV.U32 R8, RZ, RZ, R0 ;  /* 0x000000ffff080224 */ /* 0x004fc400078e0000 */
[----:B------:R-:W2:Y:S01]  /*18d40*/  LDL R0, [R1+0x1924] ;  /* 0x0019240001007983 */ /* 0x000ea20000100800 */
[----:B------:R-:W-:-:S03]  /*18d50*/  @P0 IMAD.MOV.U32 R9, RZ, RZ, R3 ;  /* 0x000000ffff090224 */ /* 0x000fc600078e0003 */
[----:B------:R-:W2:Y:S04]  /*18d60*/  LDL R3, [R1+0x192c] ;  /* 0x00192c0001037983 */ /* 0x000ea80000100800 */
[----:B------:R-:W2:Y:S04]  /*18d70*/  LDL.LU R36, [R1+0x1938] ;  /* 0x0019380001247983 */ /* 0x000ea80000300800 */
[----:B------:R0:W2:Y:S04]  /*18d80*/  @P0 LDG.E.U8 R229, desc[UR56][R8.64] ;  /* 0x0000003808e50981 */ /* 0x0000a8000c1e1100 */
[----:B------:R-:W2:Y:S04]  /*18d90*/  LDL.LU R35, [R1+0x1930] ;  /* 0x0019300001237983 */ /* 0x000ea80000300800 */
[----:B------:R-:W2:Y:S01]  /*18da0*/  LDL.LU R25, [R1+0x1928] ;  /* 0x0019280001197983 */ /* 0x000ea20000300800 */
[----:B0-----:R-:W-:-:S02]  /*18db0*/  @P0 IMAD.MOV.U32 R8, RZ, RZ, R19 ;  /* 0x000000ffff080224 */ /* 0x001fc400078e0013 */
[----:B------:R-:W-:-:S05]  /*18dc0*/  @P0 IMAD.MOV.U32 R9, RZ, RZ, R20 ;  /* 0x000000ffff090224 */ /* 0x000fca00078e0014 */
[----:B------:R0:W2:Y:S02]  /*18dd0*/  @P0 LDG.E.U8 R230, desc[UR56][R8.64] ;  /* 0x0000003808e60981 */ /* 0x0000a4000c1e1100 */
[----:B0-----:R-:W-:Y:S02]  /*18de0*/  @P1 IMAD.MOV.U32 R9, RZ, RZ, R30 ;  /* 0x000000ffff091224 */ /* 0x001fe400078e001e */
[----:B----4-:R-:W-:-:S05]  /*18df0*/  @P1 IMAD.MOV.U32 R8, RZ, RZ, R18 ;  /* 0x000000ffff081224 */ /* 0x010fca00078e0012 */
[----:B------:R0:W4:Y:S02]  /*18e00*/  @P1 LDG.E.U8 R221, desc[UR56][R8.64] ;  /* 0x0000003808dd1981 */ /* 0x000124000c1e1100 */
[----:B0-----:R-:W-:Y:S02]  /*18e10*/  @P1 IMAD.MOV.U32 R8, RZ, RZ, R5 ;  /* 0x000000ffff081224 */ /* 0x001fe400078e0005 */
[----:B------:R-:W4:Y:S01]  /*18e20*/  LDL.LU R5, [R1+0x1920] ;  /* 0x0019200001057983 */ /* 0x000f220000300800 */
[----:B------:R-:W-:Y:S01]  /*18e30*/  PRMT R222, RZ, 0x7610, R222 ;  /* 0x00007610ffde7816 */ /* 0x000fe200000000de */
[----:B------:R-:W-:Y:S01]  /*18e40*/  @P1 IMAD.MOV.U32 R9, RZ, RZ, R33 ;  /* 0x000000ffff091224 */ /* 0x000fe200078e0021 */
[----:B------:R-:W-:Y:S01]  /*18e50*/  ISETP.GT.AND P0, PT, R6, 0x18, PT ;  /* 0x000000180600780c */ /* 0x000fe20003f04270 */
[----:B------:R-:W4:Y:S01]  /*18e60*/  LDL.LU R21, [R1+0x18fc] ;  /* 0x0018fc0001157983 */ /* 0x000f220000300800 */
[----:B------:R-:W-:-:S03]  /*18e70*/  PRMT R224, RZ, 0x7610, R224 ;  /* 0x00007610ffe07816 */ /* 0x000fc600000000e0 */
[----:B------:R0:W4:Y:S04]  /*18e80*/  @P1 LDG.E.U8 R222, desc[UR56][R8.64] ;  /* 0x0000003808de1981 */ /* 0x000128000c1e1100 */
[----:B------:R-:W4:Y:S01]  /*18e90*/  LDL.LU R76, [R1+0x1918] ;  /* 0x00191800014c7983 */ /* 0x000f220000300800 */
[----:B------:R-:W-:-:S03]  /*18ea0*/  PRMT R226, RZ, 0x7610, R226 ;  /* 0x00007610ffe27816 */ /* 0x000fc600000000e2 */
[----:B------:R-:W4:Y:S01]  /*18eb0*/  LDL.LU R77, [R1+0x18ec] ;  /* 0x0018ec00014d7983 */ /* 0x000f220000300800 */
[----:B0-----:R-:W-:-:S03]  /*18ec0*/  @P1 IMAD.MOV.U32 R8, RZ, RZ, R16 ;  /* 0x000000ffff081224 */ /* 0x001fc600078e0010 */
[----:B------:R-:W4:Y:S04]  /*18ed0*/  LDL.LU R41, [R1+0x1900] ;  /* 0x0019000001297983 */ /* 0x000f280000300800 */
[----:B------:R-:W4:Y:S04]  /*18ee0*/  LDL.LU R39, [R1+0x1908] ;  /* 0x0019080001277983 */ /* 0x000f280000300800 */
[----:B------:R-:W4:Y:S04]  /*18ef0*/  LDL.LU R37, [R1+0x1910] ;  /* 0x0019100001257983 */ /* 0x000f280000300800 */
[----:B------:R-:W4:Y:S01]  /*18f00*/  LDL.LU R34, [R1+0x191c] ;  /* 0x00191c0001227983 */ /* 0x000f220000300800 */
[----:B------:R-:W-:-:S03]  /*18f10*/  PRMT R216, RZ, 0x7610, R216 ;  /* 0x00007610ffd87816 */ /* 0x000fc600000000d8 */
[----:B------:R-:W4:Y:S04]  /*18f20*/  LDL.LU R32, [R1+0x18e0] ;  /* 0x0018e00001207983 */ /* 0x000f280000300800 */
[----:B------:R-:W4:Y:S01]  /*18f30*/  LDL.LU R28, [R1+0x1914] ;  /* 0x00191400011c7983 */ /* 0x000f220000300800 */
[----:B---3--:R-:W-:Y:S01]  /*18f40*/  @P1 IMAD.MOV.U32 R9, RZ, RZ, R31 ;  /* 0x000000ffff091224 */ /* 0x008fe200078e001f */
[----:B------:R-:W-:Y:S02]  /*18f50*/  PRMT R217, RZ, 0x7610, R217 ;  /* 0x00007610ffd97816 */ /* 0x000fe400000000d9 */
[----:B------:R-:W3:Y:S04]  /*18f60*/  LDL.LU R27, [R1+0x190c] ;  /* 0x00190c00011b7983 */ /* 0x000ee80000300800 */
[----:B------:R0:W3:Y:S04]  /*18f70*/  @P1 LDG.E.U8 R224, desc[UR56][R8.64] ;  /* 0x0000003808e01981 */ /* 0x0000e8000c1e1100 */
[----:B-1----:R-:W3:Y:S01]  /*18f80*/  LDL.LU R24, [R1+0x1904] ;  /* 0x0019040001187983 */ /* 0x002ee20000300800 */
[----:B0-----:R-:W-:-:S02]  /*18f90*/  @P1 IMAD.MOV.U32 R8, RZ, RZ, R15 ;  /* 0x000000ffff081224 */ /* 0x001fc400078e000f */
[----:B--2---:R-:W-:-:S05]  /*18fa0*/  @P1 IMAD.MOV.U32 R9, RZ, RZ, R36 ;  /* 0x000000ffff091224 */ /* 0x004fca00078e0024 */
[----:B------:R0:W2:Y:S02]  /*18fb0*/  @P1 LDG.E.U8 R226, desc[UR56][R8.64] ;  /* 0x0000003808e21981 */ /* 0x0000a4000c1e1100 */
[----:B0-----:R-:W-:Y:S02]  /*18fc0*/  @P0 IMAD.MOV.U32 R8, RZ, RZ, R14 ;  /* 0x000000ffff080224 */ /* 0x001fe400078e000e */
[----:B------:R-:W-:-:S05]  /*18fd0*/  @P0 IMAD.MOV.U32 R9, RZ, RZ, R35 ;  /* 0x000000ffff090224 */ /* 0x000fca00078e0023 */
[----:B------:R0:W2:Y:S02]  /*18fe0*/  @P0 LDG.E.U8 R216, desc[UR56][R8.64] ;  /* 0x0000003808d80981 */ /* 0x0000a4000c1e1100 */
[----:B0-----:R-:W-:Y:S02]  /*18ff0*/  @P0 IMAD.MOV.U32 R8, RZ, RZ, R3 ;  /* 0x000000ffff080224 */ /* 0x001fe400078e0003 */
[----:B------:R-:W-:-:S05]  /*19000*/  @P0 IMAD.MOV.U32 R9, RZ, RZ, R25 ;  /* 0x000000ffff090224 */ /* 0x000fca00078e0019 */
[----:B------:R0:W2:Y:S02]  /*19010*/  @P0 LDG.E.U8 R217, desc[UR56][R8.64] ;  /* 0x0000003808d90981 */ /* 0x0000a4000c1e1100 */
[----:B0-----:R-:W-:Y:S02]  /*19020*/  @P0 IMAD.MOV.U32 R8, RZ, RZ, R0 ;  /* 0x000000ffff080224 */ /* 0x001fe400078e0000 */
[----:B----4-:R-:W-:Y:S04]  /*19030*/  STL [R1+0x2a18], R5 ;  /* 0x002a180501007387 */ /* 0x010fe80000100800 */
[----:B------:R-:W4:Y:S04]  /*19040*/  LDL.LU R3, [R1+0x18f4] ;  /* 0x0018f40001037983 */ /* 0x000f280000300800 */
[----:B------:R-:W2:Y:S04]  /*19050*/  LDL.LU R0, [R1+0x18d4] ;  /* 0x0018d40001007983 */ /* 0x000ea80000300800 */
[----:B------:R-:W2:Y:S04]  /*19060*/  LDL.LU R19, [R1+0x18f0] ;  /* 0x0018f00001137983 */ /* 0x000ea80000300800 */
[----:B------:R-:W2:Y:S04]  /*19070*/  LDL.LU R18, [R1+0x18c4] ;  /* 0x0018c40001127983 */ /* 0x000ea80000300800 */
[----:B------:R-:W2:Y:S04]  /*19080*/  LDL.LU R15, [R1+0x18cc] ;  /* 0x0018cc00010f7983 */ /* 0x000ea80000300800 */
[----:B------:R-:W2:Y:S04]  /*19090*/  LDL.LU R14, [R1+0x18e8] ;  /* 0x0018e800010e7983 */ /* 0x000ea80000300800 */
[----:B------:R-:W4:Y:S01]  /*190a0*/  LDL.LU R16, [R1+0x18f8] ;  /* 0x0018f80001107983 */ /* 0x000f220000300800 */
[----:B------:R-:W-:Y:S01]  /*190b0*/  ISETP.GT.AND P1, PT, R6, 0x19, PT ;  /* 0x000000190600780c */ /* 0x000fe20003f24270 */
[----:B------:R-:W-:Y:S01]  /*190c0*/  @P0 IMAD.MOV.U32 R9, RZ, RZ, R5 ;  /* 0x000000ffff090224 */ /* 0x000fe200078e0005 */
[----:B------:R-:W-:Y:S01]  /*190d0*/  PRMT R219, RZ, 0x7610, R219 ;  /* 0x00007610ffdb7816 */ /* 0x000fe200000000db */
[----:B------:R-:W2:Y:S01]  /*190e0*/  LDL.LU R20, [R1+0x18dc] ;  /* 0x0018dc0001147983 */ /* 0x000ea20000300800 */
[----:B------:R-:W-:-:S04]  /*190f0*/  PRMT R220, RZ, 0x7610, R220 ;  /* 0x00007610ffdc7816 */ /* 0x000fc800000000dc */
[----:B------:R0:W2:Y:S01]  /*19100*/  @P0 LDG.E.U8 R219, desc[UR56][R8.64] ;  /* 0x0000003808db0981 */ /* 0x0000a2000c1e1100 */
[----:B------:R-:W-:Y:S01]  /*19110*/  PRMT R211, RZ, 0x7610, R211 ;  /* 0x00007610ffd37816 */ /* 0x000fe200000000d3 */
[----:B0-----:R-:W-:Y:S02]  /*19120*/  @P0 IMAD.MOV.U32 R8, RZ, RZ, R34 ;  /* 0x000000ffff080224 */ /* 0x001fe400078e0022 */
[----:B------:R-:W-:-:S05]  /*19130*/  @P0 IMAD.MOV.U32 R9, RZ, RZ, R76 ;  /* 0x000000ffff090224 */ /* 0x000fca00078e004c */
[----:B------:R0:W2:Y:S01]  /*19140*/  @P0 LDG.E.U8 R220, desc[UR56][R8.64] ;  /* 0x0000003808dc0981 */ /* 0x0000a2000c1e1100 */
[----:B------:R-:W-:Y:S01]  /*19150*/  PRMT R212, RZ, 0x7610, R212 ;  /* 0x00007610ffd47816 */ /* 0x000fe200000000d4 */
[----:B0-----:R-:W-:Y:S02]  /*19160*/  @P1 IMAD.MOV.U32 R8, RZ, RZ, R28 ;  /* 0x000000ffff081224 */ /* 0x001fe400078e001c */
[----:B------:R-:W-:-:S05]  /*19170*/  @P1 IMAD.MOV.U32 R9, RZ, RZ, R37 ;  /* 0x000000ffff091224 */ /* 0x000fca00078e0025 */
[----:B------:R3:W2:Y:S01]  /*19180*/  @P1 LDG.E.U8 R211, desc[UR56][R8.64] ;  /* 0x0000003808d31981 */ /* 0x0006a2000c1e1100 */
[----:B------:R-:W-:Y:S02]  /*19190*/  ISETP.GT.AND P0, PT, R6, 0x1a, PT ;  /* 0x0000001a0600780c */ /* 0x000fe40003f04270 */
[----:B------:R-:W-:Y:S01]  /*191a0*/  PRMT R213, RZ, 0x7610, R213 ;  /* 0x00007610ffd57816 */ /* 0x000fe200000000d5 */
[----:B---3--:R-:W-:Y:S02]  /*191b0*/  @P1 IMAD.MOV.U32 R8, RZ, RZ, R27 ;  /* 0x000000ffff081224 */ /* 0x008fe400078e001b */
[----:B------:R-:W-:-:S05]  /*191c0*/  @P1 IMAD.MOV.U32 R9, RZ, RZ, R39 ;  /* 0x000000ffff091224 */ /* 0x000fca00078e0027 */
[----:B------:R0:W3:Y:S01]  /*191d0*/  @P1 LDG.E.U8 R212, desc[UR56][R8.64] ;  /* 0x0000003808d41981 */ /* 0x0000e2000c1e1100 */
[----:B------:R-:W-:Y:S01]  /*191e0*/  PRMT R214, RZ, 0x7610, R214 ;  /* 0x00007610ffd67816 */ /* 0x000fe200000000d6 */
[----:B0-----:R-:W-:Y:S02]  /*191f0*/  @P1 IMAD.MOV.U32 R8, RZ, RZ, R24 ;  /* 0x000000ffff081224 */ /* 0x001fe400078e0018 */
[----:B------:R-:W-:-:S05]  /*19200*/  @P1 IMAD.MOV.U32 R9, RZ, RZ, R41 ;  /* 0x000000ffff091224 */ /* 0x000fca00078e0029 */
[----:B------:R0:W3:Y:S01]  /*19210*/  @P1 LDG.E.U8 R213, desc[UR56][R8.64] ;  /* 0x0000003808d51981 */ /* 0x0000e2000c1e1100 */
[----:B------:R-:W-:Y:S01]  /*19220*/  PRMT R205, RZ, 0x7610, R205 ;  /* 0x00007610ffcd7816 */ /* 0x000fe200000000cd */
[----:B0-----:R-:W-:Y:S01]  /*19230*/  @P1 IMAD.MOV.U32 R8, RZ, RZ, R21 ;  /* 0x000000ffff081224 */ /* 0x001fe200078e0015 */
[----:B------:R-:W-:Y:S01]  /*19240*/  PRMT R207, RZ, 0x7610, R207 ;  /* 0x00007610ffcf7816 */ /* 0x000fe200000000cf */
[----:B----4-:R-:W-:-:S05]  /*19250*/  @P1 IMAD.MOV.U32 R9, RZ, RZ, R16 ;  /* 0x000000ffff091224 */ /* 0x010fca00078e0010 */
[----:B------:R0:W4:Y:S04]  /*19260*/  @P1 LDG.E.U8 R214, desc[UR56][R8.64] ;  /* 0x0000003808d61981 */ /* 0x000128000c1e1100 */
[----:B------:R1:W-:Y:S01]  /*19270*/  STL [R1+0x27c0], R16 ;  /* 0x0027c01001007387 */ /* 0x0003e20000100800 */
[----:B0-----:R-:W-:Y:S02]  /*19280*/  @P0 IMAD.MOV.U32 R8, RZ, RZ, R3 ;  /* 0x000000ffff080224 */ /* 0x001fe400078e0003 */
[----:B--2---:R-:W-:Y:S02]  /*19290*/  @P0 IMAD.MOV.U32 R9, RZ, RZ, R19 ;  /* 0x000000ffff090224 */ /* 0x004fe400078e0013 */
[----:B-1----:R-:W-:Y:S02]  /*192a0*/  IMAD.MOV.U32 R16, RZ, RZ, R21 ;  /* 0x000000ffff107224 */ /* 0x002fe400078e0015 */
[----:B------:R-:W2:Y:S04]  /*192b0*/  LDL R21, [R1+0x18c8] ;  /* 0x0018c80001157983 */ /* 0x000ea80000100800 */
[----:B------:R0:W3:Y:S04]  /*192c0*/  @P0 LDG.E.U8 R205, desc[UR56][R8.64] ;  /* 0x0000003808cd0981 */ /* 0x0000e8000c1e1100 */
[----:B------:R-:W-:Y:S04]  /*192d0*/  STL [R1+0x2a1c], R3 ;  /* 0x002a1c0301007387 */ /* 0x000fe80000100800 */
[----:B------:R1:W-:Y:S01]  /*192e0*/  STL [R1+0x27c4], R19 ;  /* 0x0027c41301007387 */ /* 0x0003e20000100800 */
[----:B0-----:R-:W-:-:S02]  /*192f0*/  @P0 IMAD.MOV.U32 R8, RZ, RZ, R77 ;  /* 0x000000ffff080224 */ /* 0x001fc400078e004d */
[----:B------:R-:W-:-:S05]  /*19300*/  @P0 IMAD.MOV.U32 R9, RZ, RZ, R14 ;  /* 0x000000ffff090224 */ /* 0x000fca00078e000e */
[----:B------:R0:W4:Y:S01]  /*19310*/  @P0 LDG.E.U8 R207, desc[UR56][R8.64] ;  /* 0x0000003808cf0981 */ /* 0x000122000c1e1100 */
[----:B-1----:R-:W-:-:S03]  /*19320*/  IMAD.MOV.U32 R19, RZ, RZ, R76 ;  /* 0x000000ffff137224 */ /* 0x002fc600078e004c */
[----:B------:R-:W3:Y:S04]  /*19330*/  LDL.LU R76, [R1+0x2b00] ;  /* 0x002b0000014c7983 */ /* 0x000ee80000300800 */
[----:B------:R1:W-:Y:S04]  /*19340*/  STL [R1+0x27c8], R14 ;  /* 0x0027c80e01007387 */ /* 0x0003e80000100800 */
[----:B------:R-:W0:Y:S04]  /*19350*/  LDL R9, [R1+0x18e4] ;  /* 0x0018e40001097983 */ /* 0x000e280000100800 */
[----:B-1----:R-:W2:Y:S01]  /*19360*/  LDL R14, [R1+0x18d8] ;  /* 0x0018d800010e7983 */ /* 0x002ea20000100800 */
[----:B------:R-:W-:-:S02]  /*19370*/  PRMT R208, RZ, 0x7610, R208 ;  /* 0x00007610ffd07816 */ /* 0x000fc400000000d0 */
[----:B------:R-:W-:Y:S01]  /*19380*/  PRMT R210, RZ, 0x7610, R210 ;  /* 0x00007610ffd27816 */ /* 0x000fe200000000d2 */
[----:B0-----:R-:W-:Y:S02]  /*19390*/  @P0 IMAD.MOV.U32 R8, RZ, RZ, R9 ;  /* 0x000000ffff080224 */ /* 0x001fe400078e0009 */
[----:B------:R-:W-:-:S05]  /*193a0*/  @P0 IMAD.MOV.U32 R9, RZ, RZ, R32 ;  /* 0x000000ffff090224 */ /* 0x000fca00078e0020 */
[----:B------:R0:W4:Y:S02]  /*193b0*/  @P0 LDG.E.U8 R208, desc[UR56][R8.64] ;  /* 0x0000003808d00981 */ /* 0x000124000c1e1100 */
[----:B0-----:R-:W-:Y:S02]  /*193c0*/  @P0 IMAD.MOV.U32 R8, RZ, RZ, R20 ;  /* 0x000000ffff080224 */ /* 0x001fe400078e0014 */
[----:B--2---:R-:W-:Y:S02]  /*193d0*/  @P0 IMAD.MOV.U32 R9, RZ, RZ, R14 ;  /* 0x000000ffff090224 */ /* 0x004fe400078e000e */
[----:B------:R-:W-:Y:S02]  /*193e0*/  IMAD.MOV.U32 R14, RZ, RZ, R19 ;  /* 0x000000ffff0e7224 */ /* 0x000fe400078e0013 */
[----:B------:R-:W2:Y:S04]  /*193f0*/  LDL.LU R19, [R1+0x18bc] ;  /* 0x0018bc0001137983 */ /* 0x000ea80000300800 */
[----:B------:R0:W-:Y:S04]  /*19400*/  STL [R1+0x27cc], R20 ;  /* 0x0027cc1401007387 */ /* 0x0001e80000100800 */
[----:B------:R1:W4:Y:S01]  /*19410*/  @P0 LDG.E.U8 R210, desc[UR56][R8.64] ;  /* 0x0000003808d20981 */ /* 0x000322000c1e1100 */
[----:B0-----:R-:W-:-:S03]  /*19420*/  IMAD.MOV.U32 R20, RZ, RZ, R77 ;  /* 0x000000ffff147224 */ /* 0x001fc600078e004d */
[----:B------:R-:W3:Y:S04]  /*19430*/  LDL.LU R77, [R1+0x2afc] ;  /* 0x002afc00014d7983 */ /* 0x000ee80000300800 */
[----:B------:R-:W2:Y:S01]  /*19440*/  LDL R9, [R1+0x18d0] ;  /* 0x0018d00001097983 */ /* 0x000ea20000100800 */
[----:B------:R-:W-:Y:S02]  /*19450*/  ISETP.GT.AND P1, PT, R6, 0x1b, PT ;  /* 0x0000001b0600780c */ /* 0x000fe40003f24270 */
[----:B------:R-:W-:Y:S02]  /*19460*/  PRMT R201, RZ, 0x7610, R201 ;  /* 0x00007610ffc97816 */ /* 0x000fe400000000c9 */
[----:B------:R-:W-:-:S09]  /*19470*/  PRMT R202, RZ, 0x7610, R202 ;  /* 0x00007610ffca7816 */ /* 0x000fd200000000ca */
[----:B-1----:R-:W-:Y:S01]  /*19480*/  @P1 IMAD.MOV.U32 R8, RZ, RZ, R0 ;  /* 0x000000ffff081224 */ /* 0x002fe200078e0000 */
[----:B------:R-:W-:Y:S04]  /*19490*/  STL [R1+0x2a20], R0 ;  /* 0x002a200001007387 */ /* 0x000fe80000100800 */
[----:B------:R-:W-:Y:S04]  /*194a0*/  STL [R1+0x29f8], R15 ;  /* 0x0029f80f01007387 */ /* 0x000fe80000100800 */
[----:B--2---:R0:W2:Y:S02]  /*194b0*/  @P1 LDG.E.U8 R201, desc[UR56][R8.64] ;  /* 0x0000003808c91981 */ /* 0x0040a4000c1e1100 */
[----:B0-----:R-:W-:-:S02]  /*194c0*/  @P1 IMAD.MOV.U32 R8, RZ, RZ, R15 ;  /* 0x000000ffff081224 */ /* 0x001fc400078e000f */
[----:B------:R-:W-:Y:S02]  /*194d0*/  @P1 IMAD.MOV.U32 R9, RZ, RZ, R21 ;  /* 0x000000ffff091224 */ /* 0x000fe400078e0015 */
[----:B------:R-:W4:Y:S04]  /*194e0*/  LDL.LU R21, [R1+0x18a0] ;  /* 0x0018a00001157983 */ /* 0x000f280000300800 */
[----:B------:R0:W2:Y:S04]  /*194f0*/  @P1 LDG.E.U8 R202, desc[UR56][R8.64] ;  /* 0x0000003808ca1981 */ /* 0x0000a8000c1e1100 */
[----:B------:R-:W3:Y:S01]  /*19500*/  LDL R9, [R1+0x18c0] ;  /* 0x0018c00001097983 */ /* 0x000ee20000100800 */
[----:B------:R-:W-:Y:S01]  /*19510*/  PRMT R203, RZ, 0x7610, R203 ;  /* 0x00007610ffcb7816 */ /* 0x000fe200000000cb */
[----:B0-----:R-:W-:-:S02]  /*19520*/  @P1 IMAD.MOV.U32 R8, RZ, RZ, R18 ;  /* 0x000000ffff081224 */ /* 0x001fc400078e0012 */
[----:B------:R-:W-:Y:S01]  /*19530*/  STL [R1+0x29fc], R18 ;  /* 0x0029fc1201007387 */ /* 0x000fe20000100800 */
[----:B------:R-:W-:-:S03]  /*19540*/  PRMT R204, RZ, 0x7610, R204 ;  /* 0x00007610ffcc7816 */ /* 0x000fc600000000cc */
[----:B---3--:R0:W3:Y:S04]  /*19550*/  @P1 LDG.E.U8 R203, desc[UR56][R8.64] ;  /* 0x0000003808cb1981 */ /* 0x0080e8000c1e1100 */
[----:B------:R-:W4:Y:S01]  /*19560*/  LDL R9, [R1+0x18b8] ;  /* 0x0018b80001097983 */ /* 0x000f220000100800 */
[----:B0-----:R-:W-:-:S03]  /*19570*/  @P1 IMAD.MOV.U32 R8, RZ, RZ, R19 ;  /* 0x000000ffff081224 */ /* 0x001fc600078e0013 */
[----:B------:R0:W-:Y:S01]  /*19580*/  STL [R1+0x2a24], R19 ;  /* 0x002a241301007387 */ /* 0x0001e20000100800 */
[----:B------:R-:W-:-:S03]  /*19590*/  ISETP.GT.AND P0, PT, R6, 0x1c, PT ;  /* 0x0000001c0600780c */ /* 0x000fc60003f04270 */
[----:B----4-:R1:W4:Y:S04]  /*195a0*/  @P1 LDG.E.U8 R204, desc[UR56][R8.64] ;  /* 0x0000003808cc1981 */ /* 0x010328000c1e1100 */
[----:B------:R-:W1:Y:S04]  /*195b0*/  LDL R8, [R1+0x18b0] ;  /* 0x0018b00001087983 */ /* 0x000e680000100800 */
[----:B------:R-:W1:Y:S01]  /*195c0*/  LDL R9, [R1+0x18b4] ;  /* 0x0018b40001097983 */ /* 0x000e620000100800 */
[----:B------:R-:W-:Y:S02]  /*195d0*/  PRMT R195, RZ, 0x7610, R195 ;  /* 0x00007610ffc37816 */ /* 0x000fe400000000c3 */
[----:B-1----:R-:W-:-:S04]  /*195e0*/  @P0 LOP3.LUT R9, R9, R8, RZ, 0x3c, !PT ;  /* 0x0000000809090212 */ /* 0x002fc800078e3cff */
[----:B------:R-:W-:-:S04]  /*195f0*/  @P0 LOP3.LUT R8, R9, R8, RZ, 0x3c, !PT ;  /* 0x0000000809080212 */ /* 0x000fc800078e3cff */
[----:B------:R-:W-:-:S05]  /*19600*/  @P0 LOP3.LUT R9, R9, R8, RZ, 0x3c, !PT ;  /* 0x0000000809090212 */ /* 0x000fca00078e3cff */
[----:B------:R1:W2:Y:S04]  /*19610*/  @P0 LDG.E.U8 R195, desc[UR56][R8.64] ;  /* 0x0000003808c30981 */ /* 0x0002a8000c1e1100 */
[----:B------:R-:W1:Y:S04]  /*19620*/  LDL R8, [R1+0x18a8] ;  /* 0x0018a80001087983 */ /* 0x000e680000100800 */
[----:B------:R-:W1:Y:S01]  /*19630*/  LDL R9, [R1+0x18ac] ;  /* 0x0018ac0001097983 */ /* 0x000e620000100800 */
[----:B------:R-:W-:Y:S02]  /*19640*/  PRMT R196, RZ, 0x7610, R196 ;  /* 0x00007610ffc47816 */ /* 0x000fe400000000c4 */
[----:B-1----:R-:W-:-:S04]  /*19650*/  @P0 LOP3.LUT R9, R9, R8, RZ, 0x3c, !PT ;  /* 0x0000000809090212 */ /* 0x002fc800078e3cff */
[----:B------:R-:W-:-:S04]  /*19660*/  @P0 LOP3.LUT R8, R9, R8, RZ, 0x3c, !PT ;  /* 0x0000000809080212 */ /* 0x000fc800078e3cff */
[----:B------:R-:W-:-:S05]  /*19670*/  @P0 LOP3.LUT R9, R9, R8, RZ, 0x3c, !PT ;  /* 0x0000000809090212 */ /* 0x000fca00078e3cff */
[----:B------:R1:W3:Y:S04]  /*19680*/  @P0 LDG.E.U8 R196, desc[UR56][R8.64] ;  /* 0x0000003808c40981 */ /* 0x0002e8000c1e1100 */
[----:B------:R-:W1:Y:S01]  /*19690*/  LDL R9, [R1+0x18a4] ;  /* 0x0018a40001097983 */ /* 0x000e620000100800 */
[----:B------:R-:W-:-:S03]  /*196a0*/  PRMT R198, RZ, 0x7610, R198 ;  /* 0x00007610ffc67816 */ /* 0x000fc600000000c6 */
[----:B------:R-:W-:Y:S01]  /*196b0*/  STL [R1+0x2a00], R21 ;  /* 0x002a001501007387 */ /* 0x000fe20000100800 */
[----:B-1----:R-:W-:Y:S02]  /*196c0*/  @P0 IMAD.MOV.U32 R8, RZ, RZ, R9 ;  /* 0x000000ffff080224 */ /* 0x002fe400078e0009 */
[----:B------:R-:W-:-:S05]  /*196d0*/  @P0 IMAD.MOV.U32 R9, RZ, RZ, R21 ;  /* 0x000000ffff090224 */ /* 0x000fca00078e0015 */
[----:B------:R1:W4:Y:S04]  /*196e0*/  @P0 LDG.E.U8 R198, desc[UR56][R8.64] ;  /* 0x0000003808c60981 */ /* 0x000328000c1e1100 */
[----:B------:R-:W1:Y:S04]  /*196f0*/  LDL R8, [R1+0x1898] ;  /* 0x0018980001087983 */ /* 0x000e680000100800 */
[----:B------:R-:W1:Y:S01]  /*19700*/  LDL R9, [R1+0x189c] ;  /* 0x00189c0001097983 */ /* 0x000e620000100800 */
[----:B------:R-:W-:Y:S02]  /*19710*/  PRMT R200, RZ, 0x7610, R200 ;  /* 0x00007610ffc87816 */ /* 0x000fe400000000c8 */
[----:B-1----:R-:W-:-:S04]  /*19720*/  @P0 LOP3.LUT R9, R9, R8, RZ, 0x3c, !PT ;  /* 0x0000000809090212 */ /* 0x002fc800078e3cff */
[----:B------:R-:W-:-:S04]  /*19730*/  @P0 LOP3.LUT R8, R9, R8, RZ, 0x3c, !PT ;  /* 0x0000000809080212 */ /* 0x000fc800078e3cff */
[----:B------:R-:W-:-:S05]  /*19740*/  @P0 LOP3.LUT R9, R9, R8, RZ, 0x3c, !PT ;  /* 0x0000000809090212 */ /* 0x000fca00078e3cff */
[----:B------:R1:W4:Y:S04]  /*19750*/  @P0 LDG.E.U8 R200, desc[UR56][R8.64] ;  /* 0x0000003808c80981 */ /* 0x000328000c1e1100 */
[----:B------:R-:W1:Y:S04]  /*19760*/  LDL R8, [R1+0x1890] ;  /* 0x0018900001087983 */ /* 0x000e680000100800 */
[----:B------:R-:W1:Y:S01]  /*19770*/  LDL R9, [R1+0x1894] ;  /* 0x0018940001097983 */ /* 0x000e620000100800 */
[----:B------:R-:W-:Y:S02]  /*19780*/  ISETP.GT.AND P1, PT, R6, 0x1d, PT ;  /* 0x0000001d0600780c */ /* 0x000fe40003f24270 */
[----:B------:R-:W-:-:S11]  /*19790*/  PRMT R188, RZ, 0x7610, R188 ;  /* 0x00007610ffbc7816 */ /* 0x000fd600000000bc */
[----:B-1----:R-:W-:-:S04]  /*197a0*/  @P1 LOP3.LUT R9, R9, R8, RZ, 0x3c, !PT ;  /* 0x0000000809091212 */ /* 0x002fc800078e3cff */
[----:B------:R-:W-:-:S04]  /*197b0*/  @P1 LOP3.LUT R8, R9, R8, RZ, 0x3c, !PT ;  /* 0x0000000809081212 */ /* 0x000fc800078e3cff */
[----:B------:R-:W-:-:S05]  /*197c0*/  @P1 LOP3.LUT R9, R9, R8, RZ, 0x3c, !PT ;  /* 0x0000000809091212 */ /* 0x000fca00078e3cff */
[----:B------:R1:W3:Y:S04]  /*197d0*/  @P1 LDG.E.U8 R188, desc[UR56][R8.64] ;  /* 0x0000003808bc1981 */ /* 0x0002e8000c1e1100 */
        /* <DEDUP_REMOVED lines=96> */
[----:B0-----:R-:W-:Y:S02]  /*19de0*/  PRMT R19, RZ, 0x7610, R19 ;  /* 0x00007610ff137816 */ /* 0x001fe40000000013 */
[----:B-1----:R-:W-:-:S04]  /*19df0*/  @P0 LOP3.LUT R9, R9, R8, RZ, 0x3c, !PT ;  /* 0x0000000809090212 */ /* 0x002fc800078e3cff */
[----:B------:R-:W-:-:S04]  /*19e00*/  @P0 LOP3.LUT R8, R9, R8, RZ, 0x3c, !PT ;  /* 0x0000000809080212 */ /* 0x000fc800078e3cff */
[----:B------:R-:W-:-:S05]  /*19e10*/  @P0 LOP3.LUT R9, R9, R8, RZ, 0x3c, !PT ;  /* 0x0000000809090212 */ /* 0x000fca00078e3cff */
[----:B------:R0:W4:Y:S04]  /*19e20*/  @P0 LDG.E.U8 R19, desc[UR56][R8.64] ;  /* 0x0000003808130981 */ /* 0x000128000c1e1100 */
[----:B------:R-:W0:Y:S04]  /*19e30*/  LDL R8, [R1+0x1818] ;  /* 0x0018180001087983 */ /* 0x000e280000100800 */
[----:B------:R-:W0:Y:S01]  /*19e40*/  LDL R9, [R1+0x181c] ;  /* 0x00181c0001097983 */ /* 0x000e220000100800 */
[----:B------:R-:W-:Y:S02]  /*19e50*/  PRMT R74, RZ, 0x7610, R74 ;  /* 0x00007610ff4a7816 */ /* 0x000fe4000000004a */
[----:B0-----:R-:W-:-:S04]  /*19e60*/  @P0 LOP3.LUT R9, R9, R8, RZ, 0x3c, !PT ;  /* 0x0000000809090212 */ /* 0x001fc800078e3cff */
[----:B------:R-:W-:-:S04]  /*19e70*/  @P0 LOP3.LUT R8, R9, R8, RZ, 0x3c, !PT ;  /* 0x0000000809080212 */ /* 0x000fc800078e3cff */
[----:B------:R-:W-:-:S05]  /*19e80*/  @P0 LOP3.LUT R9, R9, R8, RZ, 0x3c, !PT ;  /* 0x0000000809090212 */ /* 0x000fca00078e3cff */
[----:B------:R-:W2:Y:S01]  /*19e90*/  @P0 LDG.E.U8 R74, desc[UR56][R8.64] ;  /* 0x00000038084a0981 */ /* 0x000ea2000c1e1100 */
[----:B------:R-:W-:-:S03]  /*19ea0*/  ISETP.GT.AND P1, PT, R6, 0x21, PT ;  /* 0x000000210600780c */ /* 0x000fc60003f24270 */
        /* <DEDUP_REMOVED lines=8> */
[----:B------:R0:W3:Y:S04]  /*19f30*/  @P1 LDG.E.U8 R183, desc[UR56][R8.64] ;  /* 0x0000003808b71981 */ /* 0x0000e8000c1e1100 */
[----:B------:R-:W0:Y:S04]  /*19f40*/  LDL R8, [R1+0x1808] ;  /* 0x0018080001087983 */ /* 0x000e280000100800 */
[----:B------:R-:W0:Y:S01]  /*19f50*/  LDL R9, [R1+0x180c] ;  /* 0x00180c0001097983 */ /* 0x000e220000100800 */
[----:B------:R-:W-:Y:S02]  /*19f60*/  PRMT R215, RZ, 0x7610, R215 ;  /* 0x00007610ffd77816 */ /* 0x000fe400000000d7 */
[----:B0-----:R-:W-:-:S04]  /*19f70*/  @P1 LOP3.LUT R9, R9, R8, RZ, 0x3c, !PT ;  /* 0x0000000809091212 */ /* 0x001fc800078e3cff */
        /* <DEDUP_REMOVED lines=47> */
[----:B------:R-:W3:Y:S01]  /*1a270*/  @P0 LDG.E.U8 R72, desc[UR56][R8.64] ;  /* 0x0000003808480981 */ /* 0x000ee2000c1e1100 */
        /* <DEDUP_REMOVED lines=437> */
[----:B------:R-:W3:Y:S04]  /*1bdd0*/  @P0 LDG.E.U8 R56, desc[UR56][R8.64] ;  /* 0x0000003808380981 */ /* 0x000ee8000c1e1100 */
[----:B--2---:R0:W-:Y:S04]  /*1bde0*/  STL [R1+0x1018], R17 ;  /* 0x0010181101007387 */ /* 0x0041e80000100800 */
[----:B0-----:R-:W2:Y:S04]  /*1bdf0*/  LDL R17, [R1+0x15fc] ;  /* 0x0015fc0001117983 */ /* 0x001ea80000100800 */
[----:B---3--:R0:W-:Y:S04]  /*1be00*/  STL [R1+0x1030], R56 ;  /* 0x0010303801007387 */ /* 0x0081e80000100800 */
[----:B0-----:R-:W3:Y:S04]  /*1be10*/  LDL.LU R56, [R1+0x2ab0] ;  /* 0x002ab00001387983 */ /* 0x001ee80000300800 */
[----:B------:R-:W4:Y:S04]  /*1be20*/  LDL R8, [R1+0x1610] ;  /* 0x0016100001087983 */ /* 0x000f280000100800 */
[----:B------:R-:W4:Y:S01]  /*1be30*/  LDL R9, [R1+0x1614] ;  /* 0x0016140001097983 */ /* 0x000f220000100800 */
[----:B------:R-:W-:-:S02]  /*1be40*/  ISETP.GT.AND P1, PT, R6, 0x31, PT ;  /* 0x000000310600780c */ /* 0x000fc40003f24270 */
[----:B------:R-:W-:-:S11]  /*1be50*/  PRMT R57, RZ, 0x7610, R57 ;  /* 0x00007610ff397816 */ /* 0x000fd60000000039 */
[----:B----4-:R-:W-:-:S04]  /*1be60*/  @P1 LOP3.LUT R9, R9, R8, RZ, 0x3c, !PT ;  /* 0x0000000809091212 */ /* 0x010fc800078e3cff */
[----:B------:R-:W-:-:S04]  /*1be70*/  @P1 LOP3.LUT R8, R9, R8, RZ, 0x3c, !PT ;  /* 0x0000000809081212 */ /* 0x000fc800078e3cff */
[----:B------:R-:W-:-:S05]  /*1be80*/  @P1 LOP3.LUT R9, R9, R8, RZ, 0x3c, !PT ;  /* 0x0000000809091212 */ /* 0x000fca00078e3cff */
[----:B------:R-:W4:Y:S04]  /*1be90*/  @P1 LDG.E.U8 R57, desc[UR56][R8.64] ;  /* 0x0000003808391981 */ /* 0x000f28000c1e1100 */
        /* <DEDUP_REMOVED lines=17> */
[----:B------:R-:W2:Y:S01]  /*1bfb0*/  @P1 LDG.E.U8 R55, desc[UR56][R8.64] ;  /* 0x0000003808371981 */ /* 0x000ea2000c1e1100 */
[----:B------:R-:W-:-:S03]  /*1bfc0*/  PRMT R52, RZ, 0x7610, R52 ;  /* 0x00007610ff347816 */ /* 0x000fc60000000034 */
[----:B--2---:R0:W-:Y:S04]  /*1bfd0*/  STL [R1+0x100c], R55 ;  /* 0x00100c3701007387 */ /* 0x0041e80000100800 */
[----:B0-----:R-:W4:Y:S04]  /*1bfe0*/  LDL.LU R55, [R1+0x2aa4] ;  /* 0x002aa40001377983 */ /* 0x001f280000300800 */
[----:B------:R-:W2:Y:S01]  /*1bff0*/  LDL R9, [R1+0x15f8] ;  /* 0x0015f80001097983 */ /* 0x000ea20000100800 */
[----:B------:R-:W-:-:S03]  /*1c000*/  @P1 IMAD.MOV.U32 R8, RZ, RZ, R17 ;  /* 0x000000ffff081224 */ /* 0x000fc600078e0011 */
[----:B------:R-:W3:Y:S04]  /*1c010*/  LDL R17, [R1+0x15d4] ;  /* 0x0015d40001117983 */ /* 0x000ee80000100800 */
[----:B--2---:R-:W2:Y:S01]  /*1c020*/  @P1 LDG.E.U8 R52, desc[UR56][R8.64] ;  /* 0x0000003808341981 */ /* 0x004ea2000c1e1100 */
[----:B------:R-:W-:-:S03]  /*1c030*/  ISETP.GT.AND P0, PT, R6, 0x32, PT ;  /* 0x000000320600780c */ /* 0x000fc60003f04270 */
[----:B--2---:R0:W-:Y:S04]  /*1c040*/  STL [R1+0x1028], R52 ;  /* 0x0010283401007387 */ /* 0x0041e80000100800 */
[----:B0-----:R-:W2:Y:S04]  /*1c050*/  LDL.LU R52, [R1+0x2aa0] ;  /* 0x002aa00001347983 */ /* 0x001ea80000300800 */
[----:B------:R-:W4:Y:S01]  /*1c060*/  LDL R9, [R1+0x15f4] ;  /* 0x0015f40001097983 */ /* 0x000f220000100800 */
[----:B------:R-:W-:Y:S01]  /*1c070*/  PRMT R53, RZ, 0x7610, R53 ;  /* 0x00007610ff357816 */ /* 0x000fe20000000035 */
[----:B----4-:R-:W-:-:S02]  /*1c080*/  @P0 IMAD.MOV.U32 R8, RZ, RZ, R9 ;  /* 0x000000ffff080224 */ /* 0x010fc400078e0009 */
[----:B------:R-:W-:-:S05]  /*1c090*/  @P0 IMAD.MOV.U32 R9, RZ, RZ, R126 ;  /* 0x000000ffff090224 */ /* 0x000fca00078e007e */
[----:B------:R-:W4:Y:S04]  /*1c0a0*/  @P0 LDG.E.U8 R53, desc[UR56][R8.64] ;  /* 0x0000003808350981 */ /* 0x000f28000c1e1100 */
[----:B----4-:R0:W-:Y:S04]  /*1c0b0*/  STL [R1+0xfa8], R53 ;  /* 0x000fa83501007387 */ /* 0x0101e80000100800 */
[----:B0-----:R-:W2:Y:S04]  /*1c0c0*/  LDL.LU R53, [R1+0x2a9c] ;  /* 0x002a9c0001357983 */ /* 0x001ea80000300800 */
[----:B------:R-:W4:Y:S01]  /*1c0d0*/  LDL R9, [R1+0x15ec] ;  /* 0x0015ec0001097983 */ /* 0x000f220000100800 */
[----:B------:R-:W-:Y:S01]  /*1c0e0*/  PRMT R50, RZ, 0x7610, R50 ;  /* 0x00007610ff327816 */ /* 0x000fe20000000032 */
[----:B----4-:R-:W-:-:S02]  /*1c0f0*/  @P0 IMAD.MOV.U32 R8, RZ, RZ, R9 ;  /* 0x000000ffff080224 */ /* 0x010fc400078e0009 */
[----:B------:R-:W-:-:S05]  /*1c100*/  @P0 IMAD.MOV.U32 R9, RZ, RZ, R128 ;  /* 0x000000ffff090224 */ /* 0x000fca00078e0080 */
[----:B------:R-:W4:Y:S04]  /*1c110*/  @P0 LDG.E.U8 R50, desc[UR56][R8.64] ;  /* 0x0000003808320981 */ /* 0x000f28000c1e1100 */
[----:B----4-:R0:W-:Y:S04]  /*1c120*/  STL [R1+0xfd4], R50 ;  /* 0x000fd43201007387 */ /* 0x0101e80000100800 */
[----:B0-----:R-:W4:Y:S04]  /*1c130*/  LDL.LU R50, [R1+0x2a98] ;  /* 0x002a980001327983 */ /* 0x001f280000300800 */
[----:B------:R-:W3:Y:S01]  /*1c140*/  LDL R9, [R1+0x15e4] ;  /* 0x0015e40001097983 */ /* 0x000ee20000100800 */
[----:B------:R-:W-:Y:S01]  /*1c150*/  PRMT R51, RZ, 0x7610, R51 ;  /* 0x00007610ff337816 */ /* 0x000fe20000000033 */
[----:B---3--:R-:W-:-:S02]  /*1c160*/  @P0 IMAD.MOV.U32 R8, RZ, RZ, R9 ;  /* 0x000000ffff080224 */ /* 0x008fc400078e0009 */
[----:B------:R-:W-:-:S05]  /*1c170*/  @P0 IMAD.MOV.U32 R9, RZ, RZ, R130 ;  /* 0x000000ffff090224 */ /* 0x000fca00078e0082 */
[----:B------:R-:W3:Y:S04]  /*1c180*/  @P0 LDG.E.U8 R51, desc[UR56][R8.64] ;  /* 0x0000003808330981 */ /* 0x000ee8000c1e1100 */
[----:B---3--:R0:W-:Y:S04]  /*1c190*/  STL [R1+0x1000], R51 ;  /* 0x0010003301007387 */ /* 0x0081e80000100800 */
[----:B0-----:R-:W4:Y:S04]  /*1c1a0*/  LDL.LU R51, [R1+0x2a94] ;  /* 0x002a940001337983 */ /* 0x001f280000300800 */
[----:B------:R-:W3:Y:S01]  /*1c1b0*/  LDL R9, [R1+0x15dc] ;  /* 0x0015dc0001097983 */ /* 0x000ee20000100800 */
[----:B------:R-:W-:-:S02]  /*1c1c0*/  PRMT R48, RZ, 0x7610, R48 ;  /* 0x00007610ff307816 */ /* 0x000fc40000000030 */
[----:B------:R-:W-:Y:S01]  /*1c1d0*/  ISETP.GT.AND P1, PT, R6, 0x33, PT ;  /* 0x000000330600780c */ /* 0x000fe20003f24270 */
[----:B---3--:R-:W-:Y:S02]  /*1c1e0*/  @P0 IMAD.MOV.U32 R8, RZ, RZ, R9 ;  /* 0x000000ffff080224 */ /* 0x008fe400078e0009 */
[----:B------:R-:W-:-:S05]  /*1c1f0*/  @P0 IMAD.MOV.U32 R9, RZ, RZ, R132 ;  /* 0x000000ffff090224 */ /* 0x000fca00078e0084 */
[----:B------:R0:W3:Y:S05]  /*1c200*/  @P0 LDG.E.U8 R48, desc[UR56][R8.64] ;  /* 0x0000003808300981 */ /* 0x0000ea000c1e1100 */
[----:B0-----:R-:W-:Y:S01]  /*1c210*/  @P1 IMAD.MOV.U32 R8, RZ, RZ, R17 ;  /* 0x000000ffff081224 */ /* 0x001fe200078e0011 */
[----:B------:R-:W-:Y:S01]  /*1c220*/  PRMT R49, RZ, 0x7610, R49 ;  /* 0x00007610ff317816 */ /* 0x000fe20000000031 */
[----:B------:R-:W-:Y:S01]  /*1c230*/  @P1 IMAD.MOV.U32 R9, RZ, RZ, R134 ;  /* 0x000000ffff091224 */ /* 0x000fe200078e0086 */
[----:B------:R-:W-:-:S04]  /*1c240*/  PRMT R46, RZ, 0x7610, R46 ;  /* 0x00007610ff2e7816 */ /* 0x000fc8000000002e */
[----:B------:R0:W2:Y:S01]  /*1c250*/  @P1 LDG.E.U8 R49, desc[UR56][R8.64] ;  /* 0x0000003808311981 */ /* 0x0000a2000c1e1100 */
[----:B------:R-:W-:Y:S02]  /*1c260*/  PRMT R47, RZ, 0x7610, R47 ;  /* 0x00007610ff2f7816 */ /* 0x000fe4000000002f */
[----:B------:R-:W-:Y:S01]  /*1c270*/  ISETP.GT.AND P0, PT, R6, 0x34, PT ;  /* 0x000000340600780c */ /* 0x000fe20003f04270 */
[----:B0-----:R-:W-:Y:S02]  /*1c280*/  @P1 IMAD.MOV.U32 R8, RZ, RZ, R125 ;  /* 0x000000ffff081224 */ /* 0x001fe400078e007d */
[----:B------:R-:W-:-:S05]  /*1c290*/  @P1 IMAD.MOV.U32 R9, RZ, RZ, R136 ;  /* 0x000000ffff091224 */ /* 0x000fca00078e0088 */
[----:B------:R0:W4:Y:S01]  /*1c2a0*/  @P1 LDG.E.U8 R46, desc[UR56][R8.64] ;  /* 0x00000038082e1981 */ /* 0x000122000c1e1100 */
[----:B------:R-:W-:-:S03]  /*1c2b0*/  PRMT R21, RZ, 0x7610, R21 ;  /* 0x00007610ff157816 */ /* 0x000fc60000000015 */
[----:B---3--:R1:W-:Y:S04]  /*1c2c0*/  STL [R1+0x1020], R48 ;  /* 0x0010203001007387 */ /* 0x0083e80000100800 */
[----:B-1----:R-:W3:Y:S04]  /*1c2d0*/  LDL.LU R48, [R1+0x2a90] ;  /* 0x002a900001307983 */ /* 0x002ee80000300800 */
[----:B------:R-:W2:Y:S01]  /*1c2e0*/  LDL.LU R17, [R1+0x1588] ;  /* 0x0015880001117983 */ /* 0x000ea20000300800 */
[----:B0-----:R-:W-:Y:S02]  /*1c2f0*/  @P1 IMAD.MOV.U32 R8, RZ, RZ, R127 ;  /* 0x000000ffff081224 */ /* 0x001fe400078e007f */
[----:B------:R-:W-:-:S05]  /*1c300*/  @P1 IMAD.MOV.U32 R9, RZ, RZ, R138 ;  /* 0x000000ffff091224 */ /* 0x000fca00078e008a */
[----:B------:R0:W3:Y:S01]  /*1c310*/  @P1 LDG.E.U8 R47, desc[UR56][R8.64] ;  /* 0x00000038082f1981 */ /* 0x0000e2000c1e1100 */
[----:B------:R-:W-:Y:S01]  /*1c320*/  PRMT R44, RZ, 0x7610, R44 ;  /* 0x00007610ff2c7816 */ /* 0x000fe2000000002c */
[----:B0-----:R-:W-:Y:S02]  /*1c330*/  @P1 IMAD.MOV.U32 R8, RZ, RZ, R129 ;  /* 0x000000ffff081224 */ /* 0x001fe400078e0081 */
[----:B------:R-:W-:-:S05]  /*1c340*/  @P1 IMAD.MOV.U32 R9, RZ, RZ, R140 ;  /* 0x000000ffff091224 */ /* 0x000fca00078e008c */
[----:B------:R0:W3:Y:S01]  /*1c350*/  @P1 LDG.E.U8 R21, desc[UR56][R8.64] ;  /* 0x0000003808151981 */ /* 0x0000e2000c1e1100 */
[----:B------:R-:W-:Y:S01]  /*1c360*/  PRMT R45, RZ, 0x7610, R45 ;  /* 0x00007610ff2d7816 */ /* 0x000fe2000000002d */
[----:B0-----:R-:W-:Y:S02]  /*1c370*/  @P0 IMAD.MOV.U32 R8, RZ, RZ, R131 ;  /* 0x000000ffff080224 */ /* 0x001fe400078e0083 */
[----:B------:R-:W-:-:S05]  /*1c380*/  @P0 IMAD.MOV.U32 R9, RZ, RZ, R142 ;  /* 0x000000ffff090224 */ /* 0x000fca00078e008e */
[----:B------:R0:W3:Y:S01]  /*1c390*/  @P0 LDG.E.U8 R44, desc[UR56][R8.64] ;  /* 0x00000038082c0981 */ /* 0x0000e2000c1e1100 */
[----:B------:R-:W-:Y:S02]  /*1c3a0*/  PRMT R42, RZ, 0x7610, R42 ;  /* 0x00007610ff2a7816 */ /* 0x000fe4000000002a */
[----:B------:R-:W-:Y:S01]  /*1c3b0*/  ISETP.GT.AND P1, PT, R6, 0x35, PT ;  /* 0x000000350600780c */ /* 0x000fe20003f24270 */
        /* <DEDUP_REMOVED lines=14> */
[----:B------:R0:W3:Y:S02]  /*1c4a0*/  @P1 LDG.E.U8 R43, desc[UR56][R8.64] ;  /* 0x00000038082b1981 */ /* 0x0000e4000c1e1100 */
[----:B0-----:R-:W-:Y:S02]  /*1c4b0*/  @P1 IMAD.MOV.U32 R8, RZ, RZ, R141 ;  /* 0x000000ffff081224 */ /* 0x001fe400078e008d */
[----:B--2---:R-:W-:-:S05]  /*1c4c0*/  @P1 IMAD.MOV.U32 R9, RZ, RZ, R17 ;  /* 0x000000ffff091224 */ /* 0x004fca00078e0011 */
[----:B------:R-:W2:Y:S04]  /*1c4d0*/  @P1 LDG.E.U8 R40, desc[UR56][R8.64] ;  /* 0x0000003808281981 */ /* 0x000ea8000c1e1100 */
[----:B------:R0:W-:Y:S04]  /*1c4e0*/  STL [R1+0xf98], R49 ;  /* 0x000f983101007387 */ /* 0x0001e80000100800 */
[----:B0-----:R-:W2:Y:S04]  /*1c4f0*/  LDL.LU R49, [R1+0x2a8c] ;  /* 0x002a8c0001317983 */ /* 0x001ea80000300800 */
[----:B----4-:R0:W-:Y:S04]  /*1c500*/  STL [R1+0xfc0], R46 ;  /* 0x000fc02e01007387 */ /* 0x0101e80000100800 */
[----:B0-----:R-:W4:Y:S04]  /*1c510*/  LDL.LU R46, [R1+0x2a88] ;  /* 0x002a8800012e7983 */ /* 0x001f280000300800 */
[----:B---3--:R0:W-:Y:S04]  /*1c520*/  STL [R1+0xff0], R47 ;  /* 0x000ff02f01007387 */ /* 0x0081e80000100800 */
[----:B0-----:R-:W4:Y:S04]  /*1c530*/  LDL.LU R47, [R1+0x2a84] ;  /* 0x002a8400012f7983 */ /* 0x001f280000300800 */
[----:B------:R-:W-:Y:S04]  /*1c540*/  STL [R1+0x2a04], R21 ;  /* 0x002a041501007387 */ /* 0x000fe80000100800 */
[----:B------:R0:W-:Y:S04]  /*1c550*/  STL [R1+0xf88], R44 ;  /* 0x000f882c01007387 */ /* 0x0001e80000100800 */
[----:B0-----:R-:W3:Y:S04]  /*1c560*/  LDL.LU R44, [R1+0x2a80] ;  /* 0x002a8000012c7983 */ /* 0x001ee80000300800 */
[----:B------:R0:W-:Y:S04]  /*1c570*/  STL [R1+0xfb0], R45 ;  /* 0x000fb02d01007387 */ /* 0x0001e80000100800 */
[----:B0-----:R-:W3:Y:S04]  /*1c580*/  LDL.LU R45, [R1+0x2a7c] ;  /* 0x002a7c00012d7983 */ /* 0x001ee80000300800 */
[----:B------:R0:W-:Y:S04]  /*1c590*/  STL [R1+0xfe0], R42 ;  /* 0x000fe02a01007387 */ /* 0x0001e80000100800 */
[----:B0-----:R-:W3:Y:S04]  /*1c5a0*/  LDL.LU R42, [R1+0x2a78] ;  /* 0x002a7800012a7983 */ /* 0x001ee80000300800 */
[----:B------:R-:W-:Y:S04]  /*1c5b0*/  STL [R1+0x2a08], R18 ;  /* 0x002a081201007387 */ /* 0x000fe80000100800 */
[----:B------:R0:W-:Y:S04]  /*1c5c0*/  STL [R1+0xf78], R43 ;  /* 0x000f782b01007387 */ /* 0x0001e80000100800 */
[----:B0-----:R-:W3:Y:S04]  /*1c5d0*/  LDL.LU R43, [R1+0x2a74] ;  /* 0x002a7400012b7983 */ /* 0x001ee80000300800 */
[----:B------:R-:W-:Y:S04]  /*1c5e0*/  STL [R1+0x2a0c], R17 ;  /* 0x002a0c1101007387 */ /* 0x000fe80000100800 */
[----:B--2---:R0:W-:Y:S04]  /*1c5f0*/  STL [R1+0xfa0], R40 ;  /* 0x000fa02801007387 */ /* 0x0041e80000100800 */
[----:B0-----:R-:W2:Y:S04]  /*1c600*/  LDL.LU R40, [R1+0x2a70] ;  /* 0x002a700001287983 */ /* 0x001ea80000300800 */
[----:B------:R-:W4:Y:S01]  /*1c610*/  LDL R9, [R1+0x1580] ;  /* 0x0015800001097983 */ /* 0x000f220000100800 */
[----:B------:R-:W-:Y:S01]  /*1c620*/  PRMT R18, RZ, 0x7610, R18 ;  /* 0x00007610ff127816 */ /* 0x000fe20000000012 */
[----:B------:R-:W-:Y:S01]  /*1c630*/  @P1 IMAD.MOV.U32 R8, RZ, RZ, R143 ;  /* 0x000000ffff081224 */ /* 0x000fe200078e008f */
[----:B------:R-:W-:-:S04]  /*1c640*/  PRMT R15, RZ, 0x7610, R15 ;  /* 0x00007610ff0f7816 */ /* 0x000fc8000000000f */
[----:B----4-:R0:W4:Y:S04]  /*1c650*/  @P1 LDG.E.U8 R18, desc[UR56][R8.64] ;  /* 0x0000003808121981 */ /* 0x010128000c1e1100 */
[----:B------:R-:W3:Y:S01]  /*1c660*/  LDL R9, [R1+0x1578] ;  /* 0x0015780001097983 */ /* 0x000ee20000100800 */
[----:B0-----:R-:W-:Y:S01]  /*1c670*/  @P1 IMAD.MOV.U32 R8, RZ, RZ, R145 ;  /* 0x000000ffff081224 */ /* 0x001fe200078e0091 */
[----:B------:R-:W-:Y:S02]  /*1c680*/  ISETP.GT.AND P0, PT, R6, 0x36, PT ;  /* 0x000000360600780c */ /* 0x000fe40003f04270 */
[----:B----4-:R0:W-:Y:S04]  /*1c690*/  STL [R1+0x2a10], R18 ;  /* 0x002a101201007387 */ /* 0x0101e80000100800 */
[----:B---3--:R1:W3:Y:S04]  /*1c6a0*/  @P1 LDG.E.U8 R15, desc[UR56][R8.64] ;  /* 0x00000038080f1981 */ /* 0x0082e8000c1e1100 */
[----:B------:R-:W4:Y:S01]  /*1c6b0*/  LDL R9, [R1+0x1570] ;  /* 0x0015700001097983 */ /* 0x000f220000100800 */
[----:B0-----:R-:W-:-:S02]  /*1c6c0*/  PRMT R18, RZ, 0x7610, R18 ;  /* 0x00007610ff127816 */ /* 0x001fc40000000012 */
[----:B-1----:R-:W-:Y:S01]  /*1c6d0*/  @P0 IMAD.MOV.U32 R8, RZ, RZ, R147 ;  /* 0x000000ffff080224 */ /* 0x002fe200078e0093 */
[----:B------:R-:W-:-:S04]  /*1c6e0*/  PRMT R17, RZ, 0x7610, R17 ;  /* 0x00007610ff117816 */ /* 0x000fc80000000011 */
[----:B----4-:R0:W4:Y:S04]  /*1c6f0*/  @P0 LDG.E.U8 R18, desc[UR56][R8.64] ;  /* 0x0000003808120981 */ /* 0x010128000c1e1100 */
[----:B------:R-:W2:Y:S01]  /*1c700*/  LDL R9, [R1+0x1568] ;  /* 0x0015680001097983 */ /* 0x000ea20000100800 */
[----:B0-----:R-:W-:-:S05]  /*1c710*/  @P0 IMAD.MOV.U32 R8, RZ, RZ, R149 ;  /* 0x000000ffff080224 */ /* 0x001fca00078e0095 */
[----:B--2---:R0:W2:Y:S04]  /*1c720*/  @P0 LDG.E.U8 R17, desc[UR56][R8.64] ;  /* 0x0000003808110981 */ /* 0x0040a8000c1e1100 */
[----:B------:R-:W3:Y:S04]  /*1c730*/  LDL R9, [R1+0x1560] ;  /* 0x0015600001097983 */ /* 0x000ee80000100800 */
[----:B------:R-:W-:Y:S04]  /*1c740*/  STL.64 [R1+0x2348], R150 ;  /* 0x0023489601007387 */ /* 0x000fe80000100a00 */
[----:B------:R-:W-:Y:S04]  /*1c750*/  STL.64 [R1+0x2340], R148 ;  /* 0x0023409401007387 */ /* 0x000fe80000100a00 */
[----:B------:R-:W-:Y:S04]  /*1c760*/  STL.64 [R1+0x2338], R146 ;  /* 0x0023389201007387 */ /* 0x000fe80000100a00 */
[----:B------:R1:W-:Y:S02]  /*1c770*/  STL.64 [R1+0x2330], R144 ;  /* 0x0023309001007387 */ /* 0x0003e40000100a00 */
[----:B-1----:R-:W-:-:S02]  /*1c780*/  IMAD.MOV.U32 R145, RZ, RZ, R41 ;  /* 0x000000ffff917224 */ /* 0x002fc400078e0029 */
[----:B------:R-:W4:Y:S04]  /*1c790*/  LDL.LU R41, [R1+0x2a6c] ;  /* 0x002a6c0001297983 */ /* 0x000f280000300800 */
[----:B------:R1:W-:Y:S04]  /*1c7a0*/  STL.64 [R1+0x2328], R142 ;  /* 0x0023288e01007387 */ /* 0x0003e80000100a00 */
[----:B------:R-:W-:Y:S04]  /*1c7b0*/  STL.64 [R1+0x2320], R140 ;  /* 0x0023208c01007387 */ /* 0x000fe80000100a00 */
[----:B------:R0:W-:Y:S04]  /*1c7c0*/  STL.64 [R1+0x2318], R138 ;  /* 0x0023188a01007387 */ /* 0x0001e80000100a00 */
[----:B------:R0:W-:Y:S01]  /*1c7d0*/  STL.64 [R1+0x2310], R136 ;  /* 0x0023108801007387 */ /* 0x0001e20000100a00 */
[----:B-1----:R-:W-:-:S02]  /*1c7e0*/  IMAD.MOV.U32 R142, RZ, RZ, R39 ;  /* 0x000000ffff8e7224 */ /* 0x002fc400078e0027 */
[----:B------:R-:W-:Y:S02]  /*1c7f0*/  IMAD.MOV.U32 R147, RZ, RZ, R37 ;  /* 0x000000ffff937224 */ /* 0x000fe400078e0025 */
[----:B0-----:R-:W-:Y:S02]  /*1c800*/  IMAD.MOV.U32 R138, RZ, RZ, R36 ;  /* 0x000000ffff8a7224 */ /* 0x001fe400078e0024 */
[----:B------:R-:W-:Y:S02]  /*1c810*/  IMAD.MOV.U32 R137, RZ, RZ, R38 ;  /* 0x000000ffff897224 */ /* 0x000fe400078e0026 */
[----:B------:R-:W2:Y:S04]  /*1c820*/  LDL.LU R38, [R1+0x2a68] ;  /* 0x002a680001267983 */ /* 0x000ea80000300800 */
[----:B------:R-:W2:Y:S04]  /*1c830*/  LDL.LU R39, [R1+0x2a64] ;  /* 0x002a640001277983 */ /* 0x000ea80000300800 */
[----:B------:R-:W3:Y:S01]  /*1c840*/  LDL.LU R36, [R1+0x2a60] ;  /* 0x002a600001247983 */ /* 0x000ee20000300800 */
[----:B------:R-:W-:-:S03]  /*1c850*/  IMAD.MOV.U32 R143, RZ, RZ, R35 ;  /* 0x000000ffff8f7224 */ /* 0x000fc600078e0023 */
[----:B------:R-:W3:Y:S01]  /*1c860*/  LDL.LU R37, [R1+0x2a5c] ;  /* 0x002a5c0001257983 */ /* 0x000ee20000300800 */
[----:B------:R-:W-:-:S03]  /*1c870*/  IMAD.MOV.U32 R149, RZ, RZ, R32 ;  /* 0x000000ffff957224 */ /* 0x000fc600078e0020 */
[----:B------:R0:W-:Y:S01]  /*1c880*/  STL.64 [R1+0x2308], R134 ;  /* 0x0023088601007387 */ /* 0x0001e20000100a00 */
[----:B------:R-:W-:Y:S02]  /*1c890*/  @P0 IMAD.MOV.U32 R8, RZ, RZ, R151 ;  /* 0x000000ffff080224 */ /* 0x000fe400078e0097 */
[----:B------:R-:W-:Y:S02]  /*1c8a0*/  IMAD.MOV.U32 R148, RZ, RZ, R33 ;  /* 0x000000ffff947224 */ /* 0x000fe400078e0021 */
[----:B------:R-:W-:Y:S02]  /*1c8b0*/  IMAD.MOV.U32 R151, RZ, RZ, R30 ;  /* 0x000000ffff977224 */ /* 0x000fe400078e001e */
[----:B------:R-:W-:Y:S02]  /*1c8c0*/  IMAD.MOV.U32 R139, RZ, RZ, R31 ;  /* 0x000000ffff8b7224 */ /* 0x000fe400078e001f */
[----:B0-----:R-:W-:Y:S02]  /*1c8d0*/  IMAD.MOV.U32 R135, RZ, RZ, R34 ;  /* 0x000000ffff877224 */ /* 0x001fe400078e0022 */
[----:B------:R-:W3:Y:S04]  /*1c8e0*/  LDL.LU R34, [R1+0x2a58] ;  /* 0x002a580001227983 */ /* 0x000ee80000300800 */
[----:B------:R-:W3:Y:S01]  /*1c8f0*/  LDL.LU R35, [R1+0x2a54] ;  /* 0x002a540001237983 */ /* 0x000ee20000300800 */
[----:B------:R-:W-:-:S03]  /*1c900*/  IMAD.MOV.U32 R136, RZ, RZ, R28 ;  /* 0x000000ffff887224 */ /* 0x000fc600078e001c */
        /* <DEDUP_REMOVED lines=10> */
[----:B------:R-:W3:Y:S04]  /*1c9b0*/  LDL.LU R29, [R1+0x2a3c] ;  /* 0x002a3c00011d7983 */ /* 0x000ee80000300800 */
[----:B------:R-:W3:Y:S04]  /*1c9c0*/  LDL.LU R26, [R1+0x2a38] ;  /* 0x002a3800011a7983 */ /* 0x000ee80000300800 */
[----:B------:R-:W3:Y:S04]  /*1c9d0*/  LDL.LU R27, [R1+0x2a34] ;  /* 0x002a3400011b7983 */ /* 0x000ee80000300800 */
[----:B------:R-:W3:Y:S04]  /*1c9e0*/  LDL.LU R24, [R1+0x2a30] ;  /* 0x002a300001187983 */ /* 0x000ee80000300800 */
[----:B------:R-:W3:Y:S04]  /*1c9f0*/  LDL.LU R25, [R1+0x2a2c] ;  /* 0x002a2c0001197983 */ /* 0x000ee80000300800 */
[----:B------:R-:W3:Y:S04]  /*1ca00*/  LDL R134, [R1+0x154c] ;  /* 0x00154c0001867983 */ /* 0x000ee80000100800 */
[----:B------:R0:W-:Y:S04]  /*1ca10*/  STL.64 [R1+0x2300], R132 ;  /* 0x0023008401007387 */ /* 0x0001e80000100a00 */
[----:B0-----:R-:W3:Y:S04]  /*1ca20*/  LDL R132, [R1+0x1554] ;  /* 0x0015540001847983 */ /* 0x001ee80000100800 */
[----:B------:R-:W3:Y:S04]  /*1ca30*/  LDL R133, [R1+0x1548] ;  /* 0x0015480001857983 */ /* 0x000ee80000100800 */
[----:B------:R0:W-:Y:S04]  /*1ca40*/  STL.64 [R1+0x22f8], R130 ;  /* 0x0022f88201007387 */ /* 0x0001e80000100a00 */
[----:B0-----:R-:W3:Y:S04]  /*1ca50*/  LDL R130, [R1+0x155c] ;  /* 0x00155c0001827983 */ /* 0x001ee80000100800 */
[----:B------:R-:W3:Y:S04]  /*1ca60*/  LDL R131, [R1+0x1550] ;  /* 0x0015500001837983 */ /* 0x000ee80000100800 */
[----:B------:R0:W-:Y:S04]  /*1ca70*/  STL.64 [R1+0x22f0], R128 ;  /* 0x0022f08001007387 */ /* 0x0001e80000100a00 */
[----:B0-----:R-:W3:Y:S04]  /*1ca80*/  LDL R128, [R1+0x1558] ;  /* 0x0015580001807983 */ /* 0x001ee80000100800 */
[----:B------:R-:W-:Y:S04]  /*1ca90*/  STL.64 [R1+0x22e8], R126 ;  /* 0x0022e87e01007387 */ /* 0x000fe80000100a00 */
        /* <DEDUP_REMOVED lines=42> */
[----:B----4-:R-:W-:Y:S04]  /*1cd40*/  STL.64 [R1+0x2190], R40 ;  /* 0x0021902801007387 */ /* 0x010fe80000100a00 */
[----:B--2---:R-:W-:Y:S04]  /*1cd50*/  STL.64 [R1+0x2188], R38 ;  /* 0x0021882601007387 */ /* 0x004fe80000100a00 */
[----:B---3--:R-:W-:Y:S04]  /*1cd60*/  STL.64 [R1+0x2180], R36 ;  /* 0x0021802401007387 */ /* 0x008fe80000100a00 */
[----:B------:R-:W-:Y:S04]  /*1cd70*/  STL.64 [R1+0x2178], R34 ;  /* 0x0021782201007387 */ /* 0x000fe80000100a00 */
[----:B------:R-:W-:Y:S04]  /*1cd80*/  STL.64 [R1+0x2170], R32 ;  /* 0x0021702001007387 */ /* 0x000fe80000100a00 */
[----:B------:R-:W-:Y:S04]  /*1cd90*/  STL.64 [R1+0x2168], R30 ;  /* 0x0021681e01007387 */ /* 0x000fe80000100a00 */
[----:B------:R-:W-:Y:S04]  /*1cda0*/  STL.64 [R1+0x2160], R28 ;  /* 0x0021601c01007387 */ /* 0x000fe80000100a00 */
[----:B------:R0:W-:Y:S04]  /*1cdb0*/  STL.64 [R1+0x2158], R26 ;  /* 0x0021581a01007387 */ /* 0x0001e80000100a00 */
[----:B------:R1:W-:Y:S01]  /*1cdc0*/  STL.64 [R1+0x2150], R24 ;  /* 0x0021501801007387 */ /* 0x0003e20000100a00 */
[----:B------:R-:W-:-:S02]  /*1cdd0*/  PRMT R21, RZ, 0x7610, R21 ;  /* 0x00007610ff157816 */ /* 0x000fc40000000015 */
[----:B------:R-:W-:Y:S01]  /*1cde0*/  ISETP.GT.AND P1, PT, R6, 0x37, PT ;  /* 0x000000370600780c */ /* 0x000fe20003f24270 */
[----:B0-----:R-:W2:Y:S01]  /*1cdf0*/  LDL R26, [R1+0x1540] ;  /* 0x00154000011a7983 */ /* 0x001ea20000100800 */
[----:B------:R-:W-:-:S03]  /*1ce00*/  PRMT R129, RZ, 0x7610, R129 ;  /* 0x00007610ff817816 */ /* 0x000fc60000000081 */
[----:B------:R0:W3:Y:S04]  /*1ce10*/  @P0 LDG.E.U8 R21, desc[UR56][R8.64] ;  /* 0x0000003808150981 */ /* 0x0000e8000c1e1100 */
[----:B-1----:R-:W4:Y:S01]  /*1ce20*/  LDL R25, [R1+0x1544] ;  /* 0x0015440001197983 */ /* 0x002f220000100800 */
[----:B------:R-:W-:-:S03]  /*1ce30*/  PRMT R84, RZ, 0x7610, R84 ;  /* 0x00007610ff547816 */ /* 0x000fc60000000054 */
[----:B------:R-:W3:Y:S04]  /*1ce40*/  LDL R27, [R1+0x1538] ;  /* 0x00153800011b7983 */ /* 0x000ee80000100800 */
[----:B------:R-:W3:Y:S01]  /*1ce50*/  LDL R24, [R1+0x153c] ;  /* 0x00153c0001187983 */ /* 0x000ee20000100800 */
[----:B------:R-:W-:-:S03]  /*1ce60*/  PRMT R76, RZ, 0x7610, R76 ;  /* 0x00007610ff4c7816 */ /* 0x000fc6000000004c */
[----:B------:R-:W3:Y:S04]  /*1ce70*/  LDL R29, [R1+0x1530] ;  /* 0x00153000011d7983 */ /* 0x000ee80000100800 */
[----:B------:R-:W3:Y:S01]  /*1ce80*/  LDL R28, [R1+0x1534] ;  /* 0x00153400011c7983 */ /* 0x000ee20000100800 */
[----:B0-----:R-:W-:Y:S02]  /*1ce90*/  @P0 IMAD.MOV.U32 R8, RZ, RZ, R130 ;  /* 0x000000ffff080224 */ /* 0x001fe400078e0082 */
[----:B------:R-:W-:-:S05]  /*1cea0*/  @P0 IMAD.MOV.U32 R9, RZ, RZ, R128 ;  /* 0x000000ffff090224 */ /* 0x000fca00078e0080 */
[----:B------:R0:W3:Y:S02]  /*1ceb0*/  @P0 LDG.E.U8 R129, desc[UR56][R8.64] ;  /* 0x0000003808810981 */ /* 0x0000e4000c1e1100 */
[----:B0-----:R-:W-:Y:S02]  /*1cec0*/  @P1 IMAD.MOV.U32 R8, RZ, RZ, R132 ;  /* 0x000000ffff081224 */ /* 0x001fe400078e0084 */
[----:B------:R-:W-:-:S05]  /*1ced0*/  @P1 IMAD.MOV.U32 R9, RZ, RZ, R131 ;  /* 0x000000ffff091224 */ /* 0x000fca00078e0083 */
[----:B------:R0:W3:Y:S02]  /*1cee0*/  @P1 LDG.E.U8 R84, desc[UR56][R8.64] ;  /* 0x0000003808541981 */ /* 0x0000e4000c1e1100 */
[----:B0-----:R-:W-:Y:S02]  /*1cef0*/  @P1 IMAD.MOV.U32 R8, RZ, RZ, R134 ;  /* 0x000000ffff081224 */ /* 0x001fe400078e0086 */
[----:B------:R-:W-:-:S05]  /*1cf00*/  @P1 IMAD.MOV.U32 R9, RZ, RZ, R133 ;  /* 0x000000ffff091224 */ /* 0x000fca00078e0085 */
[----:B------:R4:W3:Y:S02]  /*1cf10*/  @P1 LDG.E.U8 R76, desc[UR56][R8.64] ;  /* 0x00000038084c1981 */ /* 0x0008e4000c1e1100 */
[----:B----4-:R-:W-:Y:S02]  /*1cf20*/  @P1 IMAD.MOV.U32 R8, RZ, RZ, R25 ;  /* 0x000000ffff081224 */ /* 0x010fe400078e0019 */
[----:B------:R-:W4:Y:S01]  /*1cf30*/  LDL R25, [R1+0x152c] ;  /* 0x00152c0001197983 */ /* 0x000f220000100800 */
[----:B--2---:R-:W-:-:S03]  /*1cf40*/  @P1 IMAD.MOV.U32 R9, RZ, RZ, R26 ;  /* 0x000000ffff091224 */ /* 0x004fc600078e001a */
[----:B------:R-:W2:Y:S01]  /*1cf50*/  LDL R26, [R1+0x1528] ;  /* 0x00152800011a7983 */ /* 0x000ea20000100800 */
[----:B------:R-:W-:Y:S02]  /*1cf60*/  PRMT R75, RZ, 0x7610, R75 ;  /* 0x00007610ff4b7816 */ /* 0x000fe4000000004b */
[----:B------:R-:W-:Y:S02]  /*1cf70*/  ISETP.GT.AND P0, PT, R6, 0x38, PT ;  /* 0x000000380600780c */ /* 0x000fe40003f04270 */
[----:B------:R-:W-:Y:S02]  /*1cf80*/  PRMT R74, RZ, 0x7610, R74 ;  /* 0x00007610ff4a7816 */ /* 0x000fe4000000004a */
[----:B------:R3:W2:Y:S01]  /*1cf90*/  @P1 LDG.E.U8 R75, desc[UR56][R8.64] ;  /* 0x00000038084b1981 */ /* 0x0006a2000c1e1100 */
        /* <DEDUP_REMOVED lines=8> */
[----:B------:R-:W-:Y:S01]  /*1d020*/  PRMT R102, RZ, 0x7610, R102 ;  /* 0x00007610ff667816 */ /* 0x000fe20000000066 */
[----:B------:R-:W3:Y:S04]  /*1d030*/  LDL R29, [R1+0x1510] ;  /* 0x00151000011d7983 */ /* 0x000ee80000100800 */
[----:B------:R4:W3:Y:S04]  /*1d040*/  @P0 LDG.E.U8 R111, desc[UR56][R8.64] ;  /* 0x00000038086f0981 */ /* 0x0008e8000c1e1100 */
[----:B------:R-:W3:Y:S01]  /*1d050*/  LDL R28, [R1+0x1514] ;  /* 0x00151400011c7983 */ /* 0x000ee20000100800 */
[----:B----4-:R-:W-:-:S03]  /*1d060*/  @P0 IMAD.MOV.U32 R8, RZ, RZ, R25 ;  /* 0x000000ffff080224 */ /* 0x010fc600078e0019 */
[----:B------:R-:W4:Y:S01]  /*1d070*/  LDL R25, [R1+0x151c] ;  /* 0x00151c0001197983 */ /* 0x000f220000100800 */
[----:B--2---:R-:W-:-:S03]  /*1d080*/  @P0 IMAD.MOV.U32 R9, RZ, RZ, R26 ;  /* 0x000000ffff090224 */ /* 0x004fc600078e001a */
[----:B------:R-:W2:Y:S04]  /*1d090*/  LDL R26, [R1+0x1518] ;  /* 0x00151800011a7983 */ /* 0x000ea80000100800 */
[----:B------:R3:W2:Y:S01]  /*1d0a0*/  @P0 LDG.E.U8 R102, desc[UR56][R8.64] ;  /* 0x0000003808660981 */ /* 0x0006a2000c1e1100 */
[----:B------:R-:W-:Y:S01]  /*1d0b0*/  PRMT R93, RZ, 0x7610, R93 ;  /* 0x00007610ff5d7816 */ /* 0x000fe2000000005d */
[----:B---3--:R-:W-:Y:S02]  /*1d0c0*/  @P0 IMAD.MOV.U32 R8, RZ, RZ, R24 ;  /* 0x000000ffff080224 */ /* 0x008fe400078e0018 */
[----:B------:R-:W3:Y:S01]  /*1d0d0*/  LDL R24, [R1+0x150c] ;  /* 0x00150c0001187983 */ /* 0x000ee20000100800 */
[----:B------:R-:W-:-:S03]  /*1d0e0*/  @P0 IMAD.MOV.U32 R9, RZ, RZ, R27 ;  /* 0x000000ffff090224 */ /* 0x000fc600078e001b */
[----:B------:R-:W3:Y:S04]  /*1d0f0*/  LDL R27, [R1+0x1508] ;  /* 0x00150800011b7983 */ /* 0x000ee80000100800 */
[----:B------:R4:W3:Y:S02]  /*1d100*/  @P0 LDG.E.U8 R93, desc[UR56][R8.64] ;  /* 0x00000038085d0981 */ /* 0x0008e4000c1e1100 */
[----:B----4-:R-:W-:Y:S02]  /*1d110*/  @P0 IMAD.MOV.U32 R8, RZ, RZ, R25 ;  /* 0x000000ffff080224 */ /* 0x010fe400078e0019 */
[----:B------:R-:W4:Y:S01]  /*1d120*/  LDL R25, [R1+0x1504] ;  /* 0x0015040001197983 */ /* 0x000f220000100800 */
[----:B------:R-:W-:Y:S01]  /*1d130*/  ISETP.GT.AND P1, PT, R6, 0x39, PT ;  /* 0x000000390600780c */ /* 0x000fe20003f24270 */
[----:B--2---:R-:W-:Y:S01]  /*1d140*/  @P0 IMAD.MOV.U32 R9, RZ, RZ, R26 ;  /* 0x000000ffff090224 */ /* 0x004fe200078e001a */
[----:B------:R-:W-:Y:S01]  /*1d150*/  PRMT R83, RZ, 0x7610, R83 ;  /* 0x00007610ff537816 */ /* 0x000fe20000000053 */
[----:B------:R-:W2:Y:S01]  /*1d160*/  LDL R26, [R1+0x1500] ;  /* 0x00150000011a7983 */ /* 0x000ea20000100800 */
[----:B------:R-:W-:-:S04]  /*1d170*/  PRMT R110, RZ, 0x7610, R110 ;  /* 0x00007610ff6e7816 */ /* 0x000fc8000000006e */
[----:B------:R0:W2:Y:S05]  /*1d180*/  @P0 LDG.E.U8 R83, desc[UR56][R8.64] ;  /* 0x0000003808530981 */ /* 0x0000aa000c1e1100 */
[----:B0-----:R-:W-:Y:S02]  /*1d190*/  @P1 IMAD.MOV.U32 R8, RZ, RZ, R28 ;  /* 0x000000ffff081224 */ /* 0x001fe400078e001c */
[----:B------:R-:W-:Y:S01]  /*1d1a0*/  @P1 IMAD.MOV.U32 R9, RZ, RZ, R29 ;  /* 0x000000ffff091224 */ /* 0x000fe200078e001d */
[----:B------:R-:W-:Y:S01]  /*1d1b0*/  PRMT R101, RZ, 0x7610, R101 ;  /* 0x00007610ff657816 */ /* 0x000fe20000000065 */
[----:B------:R-:W2:Y:S04]  /*1d1c0*/  LDL R29, [R1+0x14f0] ;  /* 0x0014f000011d7983 */ /* 0x000ea80000100800 */
[----:B------:R3:W2:Y:S04]  /*1d1d0*/  @P1 LDG.E.U8 R110, desc[UR56][R8.64] ;  /* 0x00000038086e1981 */ /* 0x0006a8000c1e1100 */
[----:B------:R-:W2:Y:S01]  /*1d1e0*/  LDL R28, [R1+0x14f4] ;  /* 0x0014f400011c7983 */ /* 0x000ea20000100800 */
[----:B---3--:R-:W-:-:S02]  /*1d1f0*/  @P1 IMAD.MOV.U32 R8, RZ, RZ, R24 ;  /* 0x000000ffff081224 */ /* 0x008fc400078e0018 */
[----:B------:R-:W-:Y:S01]  /*1d200*/  @P1 IMAD.MOV.U32 R9, RZ, RZ, R27 ;  /* 0x000000ffff091224 */ /* 0x000fe200078e001b */
[----:B------:R-:W3:Y:S04]  /*1d210*/  LDL R24, [R1+0x14fc] ;  /* 0x0014fc0001187983 */ /* 0x000ee80000100800 */
[----:B------:R-:W3:Y:S04]  /*1d220*/  LDL R27, [R1+0x14f8] ;  /* 0x0014f800011b7983 */ /* 0x000ee80000100800 */
[----:B------:R4:W3:Y:S02]  /*1d230*/  @P1 LDG.E.U8 R101, desc[UR56][R8.64] ;  /* 0x0000003808651981 */ /* 0x0008e4000c1e1100 */
[----:B----4-:R-:W-:-:S02]  /*1d240*/  @P1 IMAD.MOV.U32 R8, RZ, RZ, R25 ;  /* 0x000000ffff081224 */ /* 0x010fc400078e0019 */
        /* <DEDUP_REMOVED lines=9> */
[----:B------:R-:W3:Y:S01]  /*1d2e0*/  LDL R24, [R1+0x14e4] ;  /* 0x0014e40001187983 */ /* 0x000ee20000100800 */
[----:B------:R-:W-:-:S03]  /*1d2f0*/  @P1 IMAD.MOV.U32 R9, RZ, RZ, R27 ;  /* 0x000000ffff091224 */ /* 0x000fc600078e001b */
[----:B------:R-:W3:Y:S04]  /*1d300*/  LDL R27, [R1+0x14e0] ;  /* 0x0014e000011b7983 */ /* 0x000ee80000100800 */
[----:B------:R0:W3:Y:S02]  /*1d310*/  @P1 LDG.E.U8 R82, desc[UR56][R8.64] ;  /* 0x0000003808521981 */ /* 0x0000e4000c1e1100 */
[----:B0-----:R-:W-:Y:S02]  /*1d320*/  @P0 IMAD.MOV.U32 R8, RZ, RZ, R28 ;  /* 0x000000ffff080224 */ /* 0x001fe400078e001c */
        /* <DEDUP_REMOVED lines=30> */
[----:B---3--:R-:W-:-:S03]  /*1d510*/  @P1 IMAD.MOV.U32 R8, RZ, RZ, R24 ;  /* 0x000000ffff081224 */ /* 0x008fc600078e0018 */
[----:B------:R-:W3:Y:S01]  /*1d520*/  LDL R24, [R1+0x14bc] ;  /* 0x0014bc0001187983 */ /* 0x000ee20000100800 */
[----:B------:R-:W-:-:S03]  /*1d530*/  @P1 IMAD.MOV.U32 R9, RZ, RZ, R27 ;  /* 0x000000ffff091224 */ /* 0x000fc600078e001b */
[----:B------:R-:W3:Y:S04]  /*1d540*/  LDL R27, [R1+0x14b8] ;  /* 0x0014b800011b7983 */ /* 0x000ee80000100800 */
        /* <DEDUP_REMOVED lines=53> */
[----:B------:R-:W-:Y:S01]  /*1d8a0*/  PRMT R88, RZ, 0x7610, R88 ;  /* 0x00007610ff587816 */ /* 0x000fe20000000058 */
[----:B--2---:R-:W-:Y:S01]  /*1d8b0*/  @P1 IMAD.MOV.U32 R9, RZ, RZ, R26 ;  /* 0x000000ffff091224 */ /* 0x004fe200078e001a */
[----:B------:R-:W-:Y:S01]  /*1d8c0*/  ISETP.GT.AND P0, PT, R6, 0x3e, PT ;  /* 0x0000003e0600780c */ /* 0x000fe20003f04270 */
[----:B------:R-:W2:Y:S01]  /*1d8d0*/  LDL R26, [R1+0x1468] ;  /* 0x00146800011a7983 */ /* 0x000ea20000100800 */
[----:B------:R-:W-:-:S03]  /*1d8e0*/  PRMT R79, RZ, 0x7610, R79 ;  /* 0x00007610ff4f7816 */ /* 0x000fc6000000004f */
[----:B------:R3:W2:Y:S01]  /*1d8f0*/  @P1 LDG.E.U8 R88, desc[UR56][R8.64] ;  /* 0x0000003808581981 */ /* 0x0006a2000c1e1100 */
[----:B------:R-:W-:Y:S01]  /*1d900*/  PRMT R105, RZ, 0x7610, R105 ;  /* 0x00007610ff697816 */ /* 0x000fe20000000069 */
[----:B---3--:R-:W-:Y:S02]  /*1d910*/  @P1 IMAD.MOV.U32 R8, RZ, RZ, R24 ;  /* 0x000000ffff081224 */ /* 0x008fe400078e0018 */
[----:B------:R-:W3:Y:S01]  /*1d920*/  LDL R24, [R1+0x1464] ;  /* 0x0014640001187983 */ /* 0x000ee20000100800 */
[----:B------:R-:W-:-:S03]  /*1d930*/  @P1 IMAD.MOV.U32 R9, RZ, RZ, R27 ;  /* 0x000000ffff091224 */ /* 0x000fc600078e001b */
[----:B------:R-:W3:Y:S04]  /*1d940*/  LDL R27, [R1+0x1460] ;  /* 0x00146000011b7983 */ /* 0x000ee80000100800 */
[----:B------:R0:W3:Y:S04]  /*1d950*/  @P1 LDG.E.U8 R79, desc[UR56][R8.64] ;  /* 0x00000038084f1981 */ /* 0x0000e8000c1e1100 */
[----:B------:R-:W3:Y:S04]  /*1d960*/  LDL.LU R133, [R1+0xef8] ;  /* 0x000ef80001857983 */ /* 0x000ee80000300800 */
[----:B------:R-:W3:Y:S01]  /*1d970*/  LDL.LU R134, [R1+0xeec] ;  /* 0x000eec0001867983 */ /* 0x000ee20000300800 */
[----:B0-----:R-:W-:-:S02]  /*1d980*/  @P0 IMAD.MOV.U32 R8, RZ, RZ, R28 ;  /* 0x000000ffff080224 */ /* 0x001fc400078e001c */
[----:B------:R-:W-:-:S05]  /*1d990*/  @P0 IMAD.MOV.U32 R9, RZ, RZ, R29 ;  /* 0x000000ffff090224 */ /* 0x000fca00078e001d */
[----:B------:R4:W3:Y:S02]  /*1d9a0*/  @P0 LDG.E.U8 R105, desc[UR56][R8.64] ;  /* 0x0000003808690981 */ /* 0x0008e4000c1e1100 */
[----:B----4-:R-:W-:Y:S02]  /*1d9b0*/  @P0 IMAD.MOV.U32 R8, RZ, RZ, R25 ;  /* 0x000000ffff080224 */ /* 0x010fe400078e0019 */
[----:B------:R-:W4:Y:S01]  /*1d9c0*/  LDL R25, [R1+0x145c] ;  /* 0x00145c0001197983 */ /* 0x000f220000100800 */
[----:B------:R-:W-:Y:S01]  /*1d9d0*/  PRMT R96, RZ, 0x7610, R96 ;  /* 0x00007610ff607816 */ /* 0x000fe20000000060 */
[----:B--2---:R-:W-:Y:S02]  /*1d9e0*/  @P0 IMAD.MOV.U32 R9, RZ, RZ, R26 ;  /* 0x000000ffff090224 */ /* 0x004fe400078e001a */
[----:B------:R-:W2:Y:S01]  /*1d9f0*/  LDL R26, [R1+0x1458] ;  /* 0x00145800011a7983 */ /* 0x000ea20000100800 */
[----:B------:R-:W-:-:S03]  /*1da00*/  PRMT R87, RZ, 0x7610, R87 ;  /* 0x00007610ff577816 */ /* 0x000fc60000000057 */
[----:B------:R3:W2:Y:S04]  /*1da10*/  @P0 LDG.E.U8 R96, desc[UR56][R8.64] ;  /* 0x0000003808600981 */ /* 0x0006a8000c1e1100 */
[----:B------:R-:W2:Y:S04]  /*1da20*/  LDL.LU R131, [R1+0xedc] ;  /* 0x000edc0001837983 */ /* 0x000ea80000300800 */
[----:B------:R-:W2:Y:S01]  /*1da30*/  LDL.LU R132, [R1+0xecc] ;  /* 0x000ecc0001847983 */ /* 0x000ea20000300800 */
[----:B---3--:R-:W-:-:S03]  /*1da40*/  @P0 IMAD.MOV.U32 R8, RZ, RZ, R24 ;  /* 0x000000ffff080224 */ /* 0x008fc600078e0018 */
[----:B------:R-:W3:Y:S01]  /*1da50*/  LDL R24, [R1+0x1454] ;  /* 0x0014540001187983 */ /* 0x000ee20000100800 */
[----:B------:R-:W-:-:S05]  /*1da60*/  @P0 IMAD.MOV.U32 R9, RZ, RZ, R27 ;  /* 0x000000ffff090224 */ /* 0x000fca00078e001b */
[----:B------:R0:W3:Y:S02]  /*1da70*/  @P0 LDG.E.U8 R87, desc[UR56][R8.64] ;  /* 0x0000003808570981 */ /* 0x0000e4000c1e1100 */
[----:B0-----:R-:W-:Y:S02]  /*1da80*/  LOP3.LUT R9, R133, 0xffff, RZ, 0xc0, !PT ;  /* 0x0000ffff85097812 */ /* 0x001fe400078ec0ff */
[----:B------:R-:W-:-:S04]  /*1da90*/  LOP3.LUT R8, R134, 0xffff, RZ, 0xc0, !PT ;  /* 0x0000ffff86087812 */ /* 0x000fc800078ec0ff */
[----:B------:R-:W-:Y:S01]  /*1daa0*/  PRMT R31, R9, 0x3340, R8 ;  /* 0x00003340091f7816 */ /* 0x000fe20000000008 */
[----:B----4-:R-:W-:Y:S02]  /*1dab0*/  @P0 IMAD.MOV.U32 R8, RZ, RZ, R25 ;  /* 0x000000ffff080224 */ /* 0x010fe400078e0019 */
[----:B------:R-:W4:Y:S01]  /*1dac0*/  LDL R25, [R1+0x1450] ;  /* 0x0014500001197983 */ /* 0x000f220000100800 */
[----:B------:R-:W-:Y:S01]  /*1dad0*/  PRMT R78, RZ, 0x7610, R78 ;  /* 0x00007610ff4e7816 */ /* 0x000fe2000000004e */
[----:B--2---:R-:W-:Y:S02]  /*1dae0*/  @P0 IMAD.MOV.U32 R9, RZ, RZ, R26 ;  /* 0x000000ffff090224 */ /* 0x004fe400078e001a */
[----:B------:R-:W2:Y:S04]  /*1daf0*/  LDL.LU R133, [R1+0xec0] ;  /* 0x000ec00001857983 */ /* 0x000ea80000300800 */
[----:B------:R0:W2:Y:S01]  /*1db00*/  @P0 LDG.E.U8 R78, desc[UR56][R8.64] ;  /* 0x00000038084e0981 */ /* 0x0000a2000c1e1100 */
[----:B------:R-:W-:-:S03]  /*1db10*/  ISETP.GT.AND P0, PT, R6, 0x3f, PT ;  /* 0x0000003f0600780c */ /* 0x000fc60003f04270 */
[----:B------:R-:W2:Y:S01]  /*1db20*/  LDL.LU R134, [R1+0xeb0] ;  /* 0x000eb00001867983 */ /* 0x000ea20000300800 */
[----:B0-----:R-:W-:Y:S02]  /*1db30*/  LOP3.LUT R9, R131, 0xffff, RZ, 0xc0, !PT ;  /* 0x0000ffff83097812 */ /* 0x001fe400078ec0ff */
[----:B------:R-:W-:-:S04]  /*1db40*/  LOP3.LUT R8, R132, 0xffff, RZ, 0xc0, !PT ;  /* 0x0000ffff84087812 */ /* 0x000fc800078ec0ff */
[----:B------:R-:W-:-:S03]  /*1db50*/  PRMT R32, R9, 0x3340, R8 ;  /* 0x0000334009207816 */ /* 0x000fc60000000008 */
[----:B---3--:R-:W-:Y:S02]  /*1db60*/  @P0 IMAD.MOV.U32 R8, RZ, RZ, R24 ;  /* 0x000000ffff080224 */ /* 0x008fe400078e0018 */
[----:B------:R-:W3:Y:S01]  /*1db70*/  LDL R24, [R1+0x144c] ;  /* 0x00144c0001187983 */ /* 0x000ee20000100800 */
[----:B----4-:R-:W-:-:S03]  /*1db80*/  @P0 IMAD.MOV.U32 R9, RZ, RZ, R25 ;  /* 0x000000ffff090224 */ /* 0x010fc600078e0019 */
[----:B------:R-:W4:Y:S01]  /*1db90*/  LDL R25, [R1+0x1448] ;  /* 0x0014480001197983 */ /* 0x000f220000100800 */
[----:B------:R-:W-:-:S03]  /*1dba0*/  PRMT R104, RZ, 0x7610, R104 ;  /* 0x00007610ff687816 */ /* 0x000fc60000000068 */
[----:B------:R-:W4:Y:S04]  /*1dbb0*/  LDL.LU R128, [R1+0xea4] ;  /* 0x000ea40001807983 */ /* 0x000f280000300800 */
[----:B------:R2:W4:Y:S04]  /*1dbc0*/  @P0 LDG.E.U8 R104, desc[UR56][R8.64] ;  /* 0x0000003808680981 */ /* 0x000528000c1e1100 */
[----:B------:R-:W4:Y:S01]  /*1dbd0*/  LDL.LU R130, [R1+0xe94] ;  /* 0x000e940001827983 */ /* 0x000f220000300800 */
[----:B--2---:R-:W-:Y:S02]  /*1dbe0*/  LOP3.LUT R9, R133, 0xffff, RZ, 0xc0, !PT ;  /* 0x0000ffff85097812 */ /* 0x004fe400078ec0ff */
[----:B------:R-:W-:-:S04]  /*1dbf0*/  LOP3.LUT R8, R134, 0xffff, RZ, 0xc0, !PT ;  /* 0x0000ffff86087812 */ /* 0x000fc800078ec0ff */
[----:B------:R-:W-:Y:S01]  /*1dc00*/  PRMT R29, R9, 0x3340, R8 ;  /* 0x00003340091d7816 */ /* 0x000fe20000000008 */
[----:B---3--:R-:W-:Y:S02]  /*1dc10*/  @P0 IMAD.MOV.U32 R8, RZ, RZ, R24 ;  /* 0x000000ffff080224 */ /* 0x008fe400078e0018 */
[----:B------:R-:W2:Y:S01]  /*1dc20*/  LDL R24, [R1+0x1444] ;  /* 0x0014440001187983 */ /* 0x000ea20000100800 */
[----:B----4-:R-:W-:-:S03]  /*1dc30*/  @P0 IMAD.MOV.U32 R9, RZ, RZ, R25 ;  /* 0x000000ffff090224 */ /* 0x010fc600078e0019 */
[----:B------:R-:W3:Y:S04]  /*1dc40*/  LDL R25, [R1+0x1440] ;  /* 0x0014400001197983 */ /* 0x000ee80000100800 */
[----:B------:R-:W4:Y:S04]  /*1dc50*/  LDL.LU R131, [R1+0xe88] ;  /* 0x000e880001837983 */ /* 0x000f280000300800 */
[----:B------:R-:W4:Y:S04]  /*1dc60*/  LDL.LU R132, [R1+0xe78] ;  /* 0x000e780001847983 */ /* 0x000f280000300800 */
[----:B------:R-:W4:Y:S04]  /*1dc70*/  LDL.LU R133, [R1+0xe50] ;  /* 0x000e500001857983 */ /* 0x000f280000300800 */
[----:B------:R-:W4:Y:S01]  /*1dc80*/  LDL.LU R134, [R1+0xe3c] ;  /* 0x000e3c0001867983 */ /* 0x000f220000300800 */
[----:B------:R-:W-:-:S03]  /*1dc90*/  PRMT R95, RZ, 0x7610, R95 ;  /* 0x00007610ff5f7816 */ /* 0x000fc6000000005f */
[----:B------:R-:W4:Y:S04]  /*1dca0*/  LDL R26, [R1+0x1438] ;  /* 0x00143800011a7983 */ /* 0x000f280000100800 */
[----:B------:R0:W4:Y:S02]  /*1dcb0*/  @P0 LDG.E.U8 R95, desc[UR56][R8.64] ;  /* 0x00000038085f0981 */ /* 0x000124000c1e1100 */
[----:B0-----:R-:W-:Y:S02]  /*1dcc0*/  LOP3.LUT R9, R128, 0xffff, RZ, 0xc0, !PT ;  /* 0x0000ffff80097812 */ /* 0x001fe400078ec0ff */
[----:B------:R-:W-:-:S04]  /*1dcd0*/  LOP3.LUT R8, R130, 0xffff, RZ, 0xc0, !PT ;  /* 0x0000ffff82087812 */ /* 0x000fc800078ec0ff */
[----:B------:R-:W-:Y:S01]  /*1dce0*/  PRMT R30, R9, 0x3340, R8 ;  /* 0x00003340091e7816 */ /* 0x000fe20000000008 */
[----:B--2---:R-:W-:Y:S01]  /*1dcf0*/  @P0 IMAD.MOV.U32 R8, RZ, RZ, R24 ;  /* 0x000000ffff080224 */ /* 0x004fe200078e0018 */
[----:B------:R-:W-:Y:S01]  /*1dd00*/  PRMT R86, RZ, 0x7610, R86 ;  /* 0x00007610ff567816 */ /* 0x000fe20000000056 */
[----:B---3--:R-:W-:Y:S01]  /*1dd10*/  @P0 IMAD.MOV.U32 R9, RZ, RZ, R25 ;  /* 0x000000ffff090224 */ /* 0x008fe200078e0019 */
[----:B----4-:R-:W-:-:S04]  /*1dd20*/  LOP3.LUT R24, R131, 0xffff, RZ, 0xc0, !PT ;  /* 0x0000ffff83187812 */ /* 0x010fc800078ec0ff */
[----:B------:R0:W2:Y:S01]  /*1dd30*/  @P0 LDG.E.U8 R86, desc[UR56][R8.64] ;  /* 0x0000003808560981 */ /* 0x0000a2000c1e1100 */
[----:B------:R-:W-:-:S04]  /*1dd40*/  LOP3.LUT R25, R132, 0xffff, RZ, 0xc0, !PT ;  /* 0x0000ffff84197812 */ /* 0x000fc800078ec0ff */
[----:B------:R-:W-:Y:S02]  /*1dd50*/  PRMT R27, R24, 0x3340, R25 ;  /* 0x00003340181b7816 */ /* 0x000fe40000000019 */
[----:B------:R-:W3:Y:S01]  /*1dd60*/  LDL R24, [R1+0x143c] ;  /* 0x00143c0001187983 */ /* 0x000ee20000100800 */
[----:B0-----:R-:W-:-:S03]  /*1dd70*/  LOP3.LUT R9, R133, 0xffff, RZ, 0xc0, !PT ;  /* 0x0000ffff85097812 */ /* 0x001fc600078ec0ff */
[----:B------:R-:W4:Y:S01]  /*1dd80*/  LDL R25, [R1+0xe40] ;  /* 0x000e400001197983 */ /* 0x000f220000100800 */
[----:B------:R-:W-:-:S03]  /*1dd90*/  LOP3.LUT R8, R134, 0xffff, RZ, 0xc0, !PT ;  /* 0x0000ffff86087812 */ /* 0x000fc600078ec0ff */
[----:B------:R-:W2:Y:S04]  /*1dda0*/  LDL.LU R128, [R1+0xf0c] ;  /* 0x000f0c0001807983 */ /* 0x000ea80000300800 */
[----:B------:R-:W2:Y:S04]  /*1ddb0*/  LDL.LU R133, [R1+0xf00] ;  /* 0x000f000001857983 */ /* 0x000ea80000300800 */
[----:B------:R-:W2:Y:S01]  /*1ddc0*/  LDL.LU R134, [R1+0xef0] ;  /* 0x000ef00001867983 */ /* 0x000ea20000300800 */
[----:B------:R-:W-:Y:S02]  /*1ddd0*/  LOP3.LUT R13, R13, 0xffff, RZ, 0xc0, !PT ;  /* 0x0000ffff0d0d7812 */ /* 0x000fe400078ec0ff */
[----:B------:R-:W-:Y:S01]  /*1dde0*/  LOP3.LUT R12, R12, 0xffff, RZ, 0xc0, !PT ;  /* 0x0000ffff0c0c7812 */ /* 0x000fe200078ec0ff */
[----:B------:R-:W2:Y:S01]  /*1ddf0*/  LDL.LU R130, [R1+0xee0] ;  /* 0x000ee00001827983 */ /* 0x000ea20000300800 */
[----:B------:R-:W-:-:S02]  /*1de00*/  LOP3.LUT R11, R11, 0xffff, RZ, 0xc0, !PT ;  /* 0x0000ffff0b0b7812 */ /* 0x000fc400078ec0ff */
[----:B------:R-:W-:Y:S01]  /*1de10*/  LOP3.LUT R10, R10, 0xffff, RZ, 0xc0, !PT ;  /* 0x0000ffff0a0a7812 */ /* 0x000fe200078ec0ff */
[----:B------:R-:W2:Y:S01]  /*1de20*/  LDL.LU R131, [R1+0xed0] ;  /* 0x000ed00001837983 */ /* 0x000ea20000300800 */
[----:B------:R-:W-:Y:S02]  /*1de30*/  PRMT R12, R13, 0x3340, R12 ;  /* 0x000033400d0c7816 */ /* 0x000fe4000000000c */
[----:B------:R-:W-:Y:S01]  /*1de40*/  PRMT R11, R11, 0x3340, R10 ;  /* 0x000033400b0b7816 */ /* 0x000fe2000000000a */
[----:B------:R-:W-:Y:S01]  /*1de50*/  @P0 IMAD.MOV.U32 R13, RZ, RZ, R26 ;  /* 0x000000ffff0d0224 */ /* 0x000fe200078e001a */
[----:B------:R-:W-:Y:S01]  /*1de60*/  PRMT R77, RZ, 0x7610, R77 ;  /* 0x00007610ff4d7816 */ /* 0x000fe2000000004d */
[----:B------:R-:W2:Y:S01]  /*1de70*/  LDL.LU R132, [R1+0xebc] ;  /* 0x000ebc0001847983 */ /* 0x000ea20000300800 */
[----:B------:R-:W-:Y:S02]  /*1de80*/  PRMT R11, R12, 0x5410, R11 ;  /* 0x000054100c0b7816 */ /* 0x000fe4000000000b */
[----:B------:R-:W-:-:S02]  /*1de90*/  PRMT R28, R9, 0x3340, R8 ;  /* 0x00003340091c7816 */ /* 0x000fc40000000008 */
[----:B------:R-:W-:Y:S02]  /*1dea0*/  PRMT R8, R31, 0x5410, R32 ;  /* 0x000054101f087816 */ /* 0x000fe40000000020 */
[----:B------:R-:W-:Y:S02]  /*1deb0*/  PRMT R9, R29, 0x5410, R30 ;  /* 0x000054101d097816 */ /* 0x000fe4000000001e */
[----:B------:R-:W-:Y:S01]  /*1dec0*/  PRMT R10, R27, 0x5410, R28 ;  /* 0x000054101b0a7816 */ /* 0x000fe2000000001c */
[----:B---3--:R-:W-:-:S05]  /*1ded0*/  @P0 IMAD.MOV.U32 R12, RZ, RZ, R24 ;  /* 0x000000ffff0c0224 */ /* 0x008fca00078e0018 */
[----:B------:R0:W3:Y:S01]  /*1dee0*/  @P0 LDG.E.U8 R77, desc[UR56][R12.64] ;  /* 0x000000380c4d0981 */ /* 0x0000e2000c1e1100 */
[----:B------:R-:W-:Y:S06]  /*1def0*/  BAR.SYNC.DEFER_BLOCKING 0x0 ;  /* 0x0000000000007b1d */ /* 0x000fec0000010000 */
[----:B----4-:R2:W-:Y:S02]  /*1df00*/  STS.128 [R25+UR58], R8 ;  /* 0x0000000819007988 */ /* 0x0105e40008000c3a */
[----:B--2---:R-:W-:Y:S02]  /*1df10*/  LOP3.LUT R10, R133, 0xffff, RZ, 0xc0, !PT ;  /* 0x0000ffff850a7812 */ /* 0x004fe400078ec0ff */
[----:B------:R-:W-:Y:S01]  /*1df20*/  LOP3.LUT R9, R134, 0xffff, RZ, 0xc0, !PT ;  /* 0x0000ffff86097812 */ /* 0x000fe200078ec0ff */
[----:B------:R-:W2:Y:S04]  /*1df30*/  LDL.LU R133, [R1+0xeac] ;  /* 0x000eac0001857983 */ /* 0x000ea80000300800 */
[----:B------:R-:W4:Y:S01]  /*1df40*/  LDL.LU R134, [R1+0xe9c] ;  /* 0x000e9c0001867983 */ /* 0x000f220000300800 */
[----:B------:R-:W-:-:S02]  /*1df50*/  LOP3.LUT R11, R128, 0xffff, RZ, 0xc0, !PT ;  /* 0x0000ffff800b7812 */ /* 0x000fc400078ec0ff */
[----:B------:R-:W-:Y:S01]  /*1df60*/  LOP3.LUT R8, R130, 0xffff, RZ, 0xc0, !PT ;  /* 0x0000ffff82087812 */ /* 0x000fe200078ec0ff */
[----:B------:R-:W3:Y:S01]  /*1df70*/  LDL.LU R127, [R1+0xe8c] ;  /* 0x000e8c00017f7983 */ /* 0x000ee20000300800 */
[----:B------:R-:W-:Y:S02]  /*1df80*/  PRMT R28, R11, 0x3340, R10 ;  /* 0x000033400b1c7816 */ /* 0x000fe4000000000a */
[----:B------:R-:W-:Y:S01]  /*1df90*/  LOP3.LUT R11, R131, 0xffff, RZ, 0xc0, !PT ;  /* 0x0000ffff830b7812 */ /* 0x000fe200078ec0ff */
[----:B------:R-:W3:Y:S04]  /*1dfa0*/  LDL.LU R128, [R1+0xe7c] ;  /* 0x000e7c0001807983 */ /* 0x000ee80000300800 */
[----:B------:R-:W3:Y:S01]  /*1dfb0*/  LDL.LU R130, [R1+0xe54] ;  /* 0x000e540001827983 */ /* 0x000ee20000300800 */
[----:B------:R-:W-:-:S03]  /*1dfc0*/  PRMT R29, R9, 0x3340, R8 ;  /* 0x00003340091d7816 */ /* 0x000fc60000000008 */
[----:B------:R-:W3:Y:S01]  /*1dfd0*/  LDL.LU R131, [R1+0xe44] ;  /* 0x000e440001837983 */ /* 0x000ee20000300800 */
[----:B------:R-:W-:-:S03]  /*1dfe0*/  LOP3.LUT R10, R132, 0xffff, RZ, 0xc0, !PT ;  /* 0x0000ffff840a7812 */ /* 0x000fc600078ec0ff */
[----:B------:R-:W3:Y:S01]  /*1dff0*/  LDL.LU R132, [R1+0xe30] ;  /* 0x000e300001847983 */ /* 0x000ee20000300800 */
[----:B--2---:R-:W-:-:S03]  /*1e000*/  LOP3.LUT R9, R133, 0xffff, RZ, 0xc0, !PT ;  /* 0x0000ffff85097812 */ /* 0x004fc600078ec0ff */
[----:B------:R-:W2:Y:S01]  /*1e010*/  LDL.LU R133, [R1+0xe24] ;  /* 0x000e240001857983 */ /* 0x000ea20000300800 */
[----:B----4-:R-:W-:-:S03]  /*1e020*/  LOP3.LUT R8, R134, 0xffff, RZ, 0xc0, !PT ;  /* 0x0000ffff86087812 */ /* 0x010fc600078ec0ff */
[----:B------:R-:W4:Y:S01]  /*1e030*/  LDL.LU R134, [R1+0xe10] ;  /* 0x000e100001867983 */ /* 0x000f220000300800 */
[----:B------:R-:W-:Y:S02]  /*1e040*/  PRMT R27, R9, 0x3340, R8 ;  /* 0x00003340091b7816 */ /* 0x000fe40000000008 */
[----:B------:R-:W-:Y:S02]  /*1e050*/  PRMT R26, R11, 0x3340, R10 ;  /* 0x000033400b1a7816 */ /* 0x000fe4000000000a */
[----:B---3--:R-:W-:Y:S02]  /*1e060*/  LOP3.LUT R10, R128, 0xffff, RZ, 0xc0, !PT ;  /* 0x0000ffff800a7812 */ /* 0x008fe400078ec0ff */
[----:B------:R-:W3:Y:S01]  /*1e070*/  LDL.LU R128, [R1+0xf10] ;  /* 0x000f100001807983 */ /* 0x000ee20000300800 */
[----:B------:R-:W-:Y:S02]  /*1e080*/  LOP3.LUT R9, R130, 0xffff, RZ, 0xc0, !PT ;  /* 0x0000ffff82097812 */ /* 0x000fe400078ec0ff */
[----:B------:R-:W-:-:S04]  /*1e090*/  LOP3.LUT R8, R131, 0xffff, RZ, 0xc0, !PT ;  /* 0x0000ffff83087812 */ /* 0x000fc800078ec0ff */
[----:B0-----:R-:W-:Y:S02]  /*1e0a0*/  PRMT R13, R9, 0x3340, R8 ;  /* 0x00003340090d7816 */ /* 0x001fe40000000008 */
[----:B--2---:R-:W-:Y:S02]  /*1e0b0*/  LOP3.LUT R9, R133, 0xffff, RZ, 0xc0, !PT ;  /* 0x0000ffff85097812 */ /* 0x004fe400078ec0ff */
[----:B------:R-:W2:Y:S01]  /*1e0c0*/  LDL.LU R133, [R1+0xf04] ;  /* 0x000f040001857983 */ /* 0x000ea20000300800 */
[----:B----4-:R-:W-:-:S03]  /*1e0d0*/  LOP3.LUT R8, R134, 0xffff, RZ, 0xc0, !PT ;  /* 0x0000ffff86087812 */ /* 0x010fc600078ec0ff */
[----:B------:R-:W4:Y:S01]  /*1e0e0*/  LDL.LU R134, [R1+0xef4] ;  /* 0x000ef40001867983 */ /* 0x000f220000300800 */
[----:B------:R-:W-:Y:S02]  /*1e0f0*/  LOP3.LUT R11, R127, 0xffff, RZ, 0xc0, !PT ;  /* 0x0000ffff7f0b7812 */ /* 0x000fe400078ec0ff */
[----:B------:R-:W-:Y:S01]  /*1e100*/  LOP3.LUT R250, R250, 0xffff, RZ, 0xc0, !PT ;  /* 0x0000fffffafa7812 */ /* 0x000fe200078ec0ff */
[----:B------:R-:W3:Y:S01]  /*1e110*/  LDL.LU R130, [R1+0xee4] ;  /* 0x000ee40001827983 */ /* 0x000ee20000300800 */
[----:B------:R-:W-:Y:S02]  /*1e120*/  PRMT R24, R11, 0x3340, R10 ;  /* 0x000033400b187816 */ /* 0x000fe4000000000a */
[----:B------:R-:W-:Y:S01]  /*1e130*/  LOP3.LUT R10, R132, 0xffff, RZ, 0xc0, !PT ;  /* 0x0000ffff840a7812 */ /* 0x000fe200078ec0ff */
[----:B------:R-:W3:Y:S01]  /*1e140*/  LDL.LU R131, [R1+0xed4] ;  /* 0x000ed40001837983 */ /* 0x000ee20000300800 */
[----:B------:R-:W-:Y:S02]  /*1e150*/  PRMT R11, R8, 0x3340, R250 ;  /* 0x00003340080b7816 */ /* 0x000fe400000000fa */
[----:B------:R-:W-:Y:S01]  /*1e160*/  PRMT R12, R10, 0x3340, R9 ;  /* 0x000033400a0c7816 */ /* 0x000fe20000000009 */
[----:B------:R-:W3:Y:S01]  /*1e170*/  LDL.LU R132, [R1+0xec4] ;  /* 0x000ec40001847983 */ /* 0x000ee20000300800 */
[----:B------:R-:W-:-:S02]  /*1e180*/  PRMT R8, R28, 0x5410, R29 ;  /* 0x000054101c087816 */ /* 0x000fc4000000001d */
[----:B------:R-:W-:Y:S02]  /*1e190*/  PRMT R9, R26, 0x5410, R27 ;  /* 0x000054101a097816 */ /* 0x000fe4000000001b */
[----:B------:R-:W-:Y:S02]  /*1e1a0*/  PRMT R10, R24, 0x5410, R13 ;  /* 0x00005410180a7816 */ /* 0x000fe4000000000d */
[----:B------:R-:W-:-:S05]  /*1e1b0*/  PRMT R11, R12, 0x5410, R11 ;  /* 0x000054100c0b7816 */ /* 0x000fca000000000b */
[----:B------:R2:W-:Y:S02]  /*1e1c0*/  STS.128 [R25+UR58+0x2000], R8 ;  /* 0x0020000819007988 */ /* 0x0005e40008000c3a */
[----:B--2---:R-:W-:Y:S02]  /*1e1d0*/  LOP3.LUT R10, R133, 0xffff, RZ, 0xc0, !PT ;  /* 0x0000ffff850a7812 */ /* 0x004fe400078ec0ff */
[----:B------:R-:W2:Y:S01]  /*1e1e0*/  LDL.LU R133, [R1+0xeb4] ;  /* 0x000eb40001857983 */ /* 0x000ea20000300800 */
[----:B----4-:R-:W-:-:S03]  /*1e1f0*/  LOP3.LUT R9, R134, 0xffff, RZ, 0xc0, !PT ;  /* 0x0000ffff86097812 */ /* 0x010fc600078ec0ff */
[----:B------:R-:W4:Y:S01]  /*1e200*/  LDL.LU R134, [R1+0xea0] ;  /* 0x000ea00001867983 */ /* 0x000f220000300800 */
[----:B---3--:R-:W-:Y:S02]  /*1e210*/  LOP3.LUT R11, R128, 0xffff, RZ, 0xc0, !PT ;  /* 0x0000ffff800b7812 */ /* 0x008fe400078ec0ff */
[----:B------:R-:W-:Y:S01]  /*1e220*/  LOP3.LUT R8, R130, 0xffff, RZ, 0xc0, !PT ;  /* 0x0000ffff82087812 */ /* 0x000fe200078ec0ff */
[----:B------:R-:W3:Y:S01]  /*1e230*/  LDL.LU R127, [R1+0xe90] ;  /* 0x000e9000017f7983 */ /* 0x000ee20000300800 */
[----:B------:R-:W-:Y:S02]  /*1e240*/  PRMT R27, R11, 0x3340, R10 ;  /* 0x000033400b1b7816 */ /* 0x000fe4000000000a */
[----:B------:R-:W-:Y:S01]  /*1e250*/  LOP3.LUT R11, R131, 0xffff, RZ, 0xc0, !PT ;  /* 0x0000ffff830b7812 */ /* 0x000fe200078ec0ff */
[----:B------:R-:W3:Y:S01]  /*1e260*/  LDL.LU R128, [R1+0xe80] ;  /* 0x000e800001807983 */ /* 0x000ee20000300800 */
[----:B------:R-:W-:-:S03]  /*1e270*/  PRMT R28, R9, 0x3340, R8 ;  /* 0x00003340091c7816 */ /* 0x000fc60000000008 */
[----:B------:R-:W3:Y:S01]  /*1e280*/  LDL.LU R130, [R1+0xe58] ;  /* 0x000e580001827983 */ /* 0x000ee20000300800 */
[----:B------:R-:W-:-:S03]  /*1e290*/  LOP3.LUT R10, R132, 0xffff, RZ, 0xc0, !PT ;  /* 0x0000ffff840a7812 */ /* 0x000fc600078ec0ff */
[----:B------:R-:W3:Y:S04]  /*1e2a0*/  LDL.LU R131, [R1+0xe48] ;  /* 0x000e480001837983 */ /* 0x000ee80000300800 */
        /* <DEDUP_REMOVED lines=8> */
[----:B------:R-:W-:Y:S01]  /*1e330*/  LOP3.LUT R9, R130, 0xffff, RZ, 0xc0, !PT ;  /* 0x0000ffff82097812 */ /* 0x000fe200078ec0ff */
[----:B------:R-:W3:Y:S01]  /*1e340*/  LDL.LU R127, [R1+0xf14] ;  /* 0x000f1400017f7983 */ /* 0x000ee20000300800 */
[----:B------:R-:W-:Y:S02]  /*1e350*/  LOP3.LUT R8, R131, 0xffff, RZ, 0xc0, !PT ;  /* 0x0000ffff83087812 */ /* 0x000fe400078ec0ff */
[----:B------:R-:W-:-:S02]  /*1e360*/  LOP3.LUT R10, R128, 0xffff, RZ, 0xc0, !PT ;  /* 0x0000ffff800a7812 */ /* 0x000fc400078ec0ff */
[----:B------:R-:W-:Y:S01]  /*1e370*/  PRMT R13, R9, 0x3340, R8 ;  /* 0x00003340090d7816 */ /* 0x000fe20000000008 */
[----:B------:R-:W3:Y:S01]  /*1e380*/  LDL.LU R128, [R1+0xf08] ;  /* 0x000f080001807983 */ /* 0x000ee20000300800 */
[----:B----4-:R-:W-:-:S03]  /*1e390*/  LOP3.LUT R8, R134, 0xffff, RZ, 0xc0, !PT ;  /* 0x0000ffff86087812 */ /* 0x010fc600078ec0ff */
[----:B------:R-:W4:Y:S01]  /*1e3a0*/  LDL.LU R134, [R1+0xefc] ;  /* 0x000efc0001867983 */ /* 0x000f220000300800 */
[----:B------:R-:W-:Y:S02]  /*1e3b0*/  PRMT R250, R11, 0x3340, R10 ;  /* 0x000033400bfa7816 */ /* 0x000fe4000000000a */
[----:B------:R-:W-:Y:S01]  /*1e3c0*/  LOP3.LUT R10, R132, 0xffff, RZ, 0xc0, !PT ;  /* 0x0000ffff840a7812 */ /* 0x000fe200078ec0ff */
[----:B------:R-:W3:Y:S01]  /*1e3d0*/  LDL.LU R130, [R1+0xee8] ;  /* 0x000ee80001827983 */ /* 0x000ee20000300800 */
[----:B--2---:R-:W-:Y:S02]  /*1e3e0*/  LOP3.LUT R9, R133, 0xffff, RZ, 0xc0, !PT ;  /* 0x0000ffff85097812 */ /* 0x004fe400078ec0ff */
[----:B------:R-:W-:Y:S01]  /*1e3f0*/  LOP3.LUT R252, R252, 0xffff, RZ, 0xc0, !PT ;  /* 0x0000fffffcfc7812 */ /* 0x000fe200078ec0ff */
[----:B------:R-:W2:Y:S01]  /*1e400*/  LDL.LU R131, [R1+0xed8] ;  /* 0x000ed80001837983 */ /* 0x000ea20000300800 */
[----:B------:R-:W-:Y:S02]  /*1e410*/  PRMT R12, R10, 0x3340, R9 ;  /* 0x000033400a0c7816 */ /* 0x000fe40000000009 */
[----:B------:R-:W-:Y:S01]  /*1e420*/  PRMT R11, R8, 0x3340, R252 ;  /* 0x00003340080b7816 */ /* 0x000fe200000000fc */
[----:B------:R-:W2:Y:S01]  /*1e430*/  LDL.LU R132, [R1+0xec8] ;  /* 0x000ec80001847983 */ /* 0x000ea20000300800 */
[----:B------:R-:W-:-:S02]  /*1e440*/  PRMT R8, R27, 0x5410, R28 ;  /* 0x000054101b087816 */ /* 0x000fc4000000001c */
[----:B------:R-:W-:Y:S01]  /*1e450*/  PRMT R9, R24, 0x5410, R26 ;  /* 0x0000541018097816 */ /* 0x000fe2000000001a */
[----:B------:R-:W2:Y:S01]  /*1e460*/  LDL.LU R133, [R1+0xeb8] ;  /* 0x000eb80001857983 */ /* 0x000ea20000300800 */
[----:B------:R-:W-:Y:S02]  /*1e470*/  PRMT R10, R250, 0x5410, R13 ;  /* 0x00005410fa0a7816 */ /* 0x000fe4000000000d */
[----:B------:R-:W-:-:S05]  /*1e480*/  PRMT R11, R12, 0x5410, R11 ;  /* 0x000054100c0b7816 */ /* 0x000fca000000000b */
[----:B------:R4:W-:Y:S02]  /*1e490*/  STS.128 [R25+UR58+0x4000], R8 ;  /* 0x0040000819007988 */ /* 0x0009e40008000c3a */
[----:B----4-:R-:W-:Y:S02]  /*1e4a0*/  LOP3.LUT R9, R134, 0xffff, RZ, 0xc0, !PT ;  /* 0x0000ffff86097812 */ /* 0x010fe400078ec0ff */
[----:B------:R-:W4:Y:S01]  /*1e4b0*/  LDL.LU R134, [R1+0xea8] ;  /* 0x000ea80001867983 */ /* 0x000f220000300800 */
[----:B---3--:R-:W-:Y:S02]  /*1e4c0*/  LOP3.LUT R11, R127, 0xffff, RZ, 0xc0, !PT ;  /* 0x0000ffff7f0b7812 */ /* 0x008fe400078ec0ff */
[----:B------:R-:W-:Y:S01]  /*1e4d0*/  LOP3.LUT R10, R128, 0xffff, RZ, 0xc0, !PT ;  /* 0x0000ffff800a7812 */ /* 0x000fe200078ec0ff */
[----:B------:R-:W3:Y:S01]  /*1e4e0*/  LDL.LU R126, [R1+0xe98] ;  /* 0x000e9800017e7983 */ /* 0x000ee20000300800 */
[----:B------:R-:W-:-:S03]  /*1e4f0*/  LOP3.LUT R8, R130, 0xffff, RZ, 0xc0, !PT ;  /* 0x0000ffff82087812 */ /* 0x000fc600078ec0ff */
[----:B------:R-:W3:Y:S01]  /*1e500*/  LDL.LU R127, [R1+0xe84] ;  /* 0x000e8400017f7983 */ /* 0x000ee20000300800 */
[----:B------:R-:W-:Y:S02]  /*1e510*/  PRMT R26, R11, 0x3340, R10 ;  /* 0x000033400b1a7816 */ /* 0x000fe4000000000a */
[----:B------:R-:W-:Y:S01]  /*1e520*/  PRMT R27, R9, 0x3340, R8 ;  /* 0x00003340091b7816 */ /* 0x000fe20000000008 */
[----:B------:R-:W3:Y:S01]  /*1e530*/  LDL.LU R128, [R1+0xe5c] ;  /* 0x000e5c0001807983 */ /* 0x000ee20000300800 */
[----:B--2---:R-:W-:-:S03]  /*1e540*/  LOP3.LUT R11, R131, 0xffff, RZ, 0xc0, !PT ;  /* 0x0000ffff830b7812 */ /* 0x004fc600078ec0ff */
[----:B------:R-:W2:Y:S04]  /*1e550*/  LDL.LU R130, [R1+0xe4c] ;  /* 0x000e4c0001827983 */ /* 0x000ea80000300800 */
[----:B------:R-:W2:Y:S01]  /*1e560*/  LDL.LU R131, [R1+0xe38] ;  /* 0x000e380001837983 */ /* 0x000ea20000300800 */
[----:B----4-:R-:W-:-:S03]  /*1e570*/  LOP3.LUT R8, R134, 0xffff, RZ, 0xc0, !PT ;  /* 0x0000ffff86087812 */ /* 0x010fc600078ec0ff */
[----:B------:R-:W4:Y:S01]  /*1e580*/  LDL.LU R134, [R1+0xe2c] ;  /* 0x000e2c0001867983 */ /* 0x000f220000300800 */
[----:B------:R-:W-:Y:S02]  /*1e590*/  LOP3.LUT R10, R132, 0xffff, RZ, 0xc0, !PT ;  /* 0x0000ffff840a7812 */ /* 0x000fe400078ec0ff */
[----:B------:R-:W-:Y:S01]  /*1e5a0*/  LOP3.LUT R9, R133, 0xffff, RZ, 0xc0, !PT ;  /* 0x0000ffff85097812 */ /* 0x000fe200078ec0ff */
[----:B------:R-:W2:Y:S04]  /*1e5b0*/  LDL.LU R132, [R1+0xe20] ;  /* 0x000e200001847983 */ /* 0x000ea80000300800 */
[----:B------:R-:W2:Y:S01]  /*1e5c0*/  LDL.LU R133, [R1+0xe04] ;  /* 0x000e040001857983 */ /* 0x000ea20000300800 */
[----:B------:R-:W-:Y:S02]  /*1e5d0*/  PRMT R24, R11, 0x3340, R10 ;  /* 0x000033400b187816 */ /* 0x000fe4000000000a */
[----:B---3--:R-:W-:-:S02]  /*1e5e0*/  LOP3.LUT R11, R126, 0xffff, RZ, 0xc0, !PT ;  /* 0x0000ffff7e0b7812 */ /* 0x008fc400078ec0ff */
[----:B------:R-:W-:-:S04]  /*1e5f0*/  LOP3.LUT R10, R127, 0xffff, RZ, 0xc0, !PT ;  /* 0x0000ffff7f0a7812 */ /* 0x000fc800078ec0ff */
[----:B------:R-:W-:Y:S02]  /*1e600*/  PRMT R250, R11, 0x3340, R10 ;  /* 0x000033400bfa7816 */ /* 0x000fe4000000000a */
[----:B------:R-:W-:Y:S02]  /*1e610*/  PRMT R252, R9, 0x3340, R8 ;  /* 0x0000334009fc7816 */ /* 0x000fe40000000008 */
[----:B----4-:R-:W-:Y:S02]  /*1e620*/  LOP3.LUT R10, R134, 0xffff, RZ, 0xc0, !PT ;  /* 0x0000ffff860a7812 */ /* 0x010fe400078ec0ff */
[----:B------:R-:W3:Y:S01]  /*1e630*/  LDL.LU R134, [R1+0xe08] ;  /* 0x000e080001867983 */ /* 0x000ee20000300800 */
[----:B------:R-:W-:Y:S02]  /*1e640*/  LOP3.LUT R9, R128, 0xffff, RZ, 0xc0, !PT ;  /* 0x0000ffff80097812 */ /* 0x000fe400078ec0ff */
[----:B--2---:R-:W-:Y:S02]  /*1e650*/  LOP3.LUT R8, R130, 0xffff, RZ, 0xc0, !PT ;  /* 0x0000ffff82087812 */ /* 0x004fe400078ec0ff */
[----:B------:R-:W-:-:S02]  /*1e660*/  LOP3.LUT R11, R131, 0xffff, RZ, 0xc0, !PT ;  /* 0x0000ffff830b7812 */ /* 0x000fc400078ec0ff */
[----:B------:R-:W-:Y:S02]  /*1e670*/  PRMT R13, R9, 0x3340, R8 ;  /* 0x00003340090d7816 */ /* 0x000fe40000000008 */
[----:B------:R-:W-:Y:S02]  /*1e680*/  LOP3.LUT R9, R132, 0xffff, RZ, 0xc0, !PT ;  /* 0x0000ffff84097812 */ /* 0x000fe400078ec0ff */
[----:B------:R-:W-:Y:S02]  /*1e690*/  LOP3.LUT R8, R133, 0xffff, RZ, 0xc0, !PT ;  /* 0x0000ffff85087812 */ /* 0x000fe400078ec0ff */
[----:B------:R-:W-:Y:S02]  /*1e6a0*/  PRMT R12, R11, 0x3340, R10 ;  /* 0x000033400b0c7816 */ /* 0x000fe4000000000a */
[----:B------:R-:W-:Y:S02]  /*1e6b0*/  PRMT R11, R9, 0x3340, R8 ;  /* 0x00003340090b7816 */ /* 0x000fe40000000008 */
[----:B------:R-:W-:-:S02]  /*1e6c0*/  PRMT R8, R26, 0x5410, R27 ;  /* 0x000054101a087816 */ /* 0x000fc4000000001b */
[----:B------:R-:W-:Y:S02]  /*1e6d0*/  PRMT R9, R24, 0x5410, R252 ;  /* 0x0000541018097816 */ /* 0x000fe400000000fc */
[----:B------:R-:W-:Y:S01]  /*1e6e0*/  PRMT R10, R250, 0x5410, R13 ;  /* 0x00005410fa0a7816 */ /* 0x000fe2000000000d */
[----:B------:R-:W2:Y:S01]  /*1e6f0*/  LDL R24, [R1+0xf20] ;  /* 0x000f200001187983 */ /* 0x000ea20000100800 */
[----:B------:R-:W-:-:S05]  /*1e700*/  PRMT R11, R12, 0x5410, R11 ;  /* 0x000054100c0b7816 */ /* 0x000fca000000000b */
[----:B------:R3:W-:Y:S02]  /*1e710*/  STS.128 [R25+UR58+0x6000], R8 ;  /* 0x0060000819007988 */ /* 0x0007e40008000c3a */
[----:B---3--:R-:W-:Y:S02]  /*1e720*/  LOP3.LUT R8, R134, 0xffff, RZ, 0xc0, !PT ;  /* 0x0000ffff86087812 */ /* 0x008fe400078ec0ff */
[----:B------:R-:W3:Y:S01]  /*1e730*/  LDL.LU R134, [R1+0xe0c] ;  /* 0x000e0c0001867983 */ /* 0x000ee20000300800 */
[----:B------:R-:W-:Y:S02]  /*1e740*/  LOP3.LUT R195, R195, 0xffff, RZ, 0xc0, !PT ;  /* 0x0000ffffc3c37812 */ /* 0x000fe400078ec0ff */
[----:B------:R-:W-:Y:S02]  /*1e750*/  LOP3.LUT R188, R188, 0xffff, RZ, 0xc0, !PT ;  /* 0x0000ffffbcbc7812 */ /* 0x000fe400078ec0ff */
[----:B------:R-:W-:Y:S02]  /*1e760*/  LOP3.LUT R182, R182, 0xffff, RZ, 0xc0, !PT ;  /* 0x0000ffffb6b67812 */ /* 0x000fe400078ec0ff */
[----:B------:R-:W-:-:S02]  /*1e770*/  LOP3.LUT R7, R7, 0xffff, RZ, 0xc0, !PT ;  /* 0x0000ffff07077812 */ /* 0x000fc400078ec0ff */
[----:B------:R-:W-:Y:S02]  /*1e780*/  PRMT R11, R195, 0x3340, R188 ;  /* 0x00003340c30b7816 */ /* 0x000fe400000000bc */
[----:B------:R-:W-:-:S04]  /*1e790*/  PRMT R7, R182, 0x3340, R7 ;  /* 0x00003340b6077816 */ /* 0x000fc80000000007 */
[----:B------:R-:W-:Y:S02]  /*1e7a0*/  PRMT R11, R11, 0x5410, R7 ;  /* 0x000054100b0b7816 */ /* 0x000fe40000000007 */
[----:B------:R-:W-:Y:S02]  /*1e7b0*/  LOP3.LUT R248, R248, 0xffff, RZ, 0xc0, !PT ;  /* 0x0000fffff8f87812 */ /* 0x000fe400078ec0ff */
[----:B---3--:R-:W-:Y:S02]  /*1e7c0*/  LOP3.LUT R7, R134, 0xffff, RZ, 0xc0, !PT ;  /* 0x0000ffff86077812 */ /* 0x008fe400078ec0ff */
[----:B------:R-:W3:Y:S01]  /*1e7d0*/  LDL.LU R134, [R1+0xe14] ;  /* 0x000e140001867983 */ /* 0x000ee20000300800 */
[----:B------:R-:W-:Y:S02]  /*1e7e0*/  LOP3.LUT R244, R244, 0xffff, RZ, 0xc0, !PT ;  /* 0x0000fffff4f47812 */ /* 0x000fe400078ec0ff */
[----:B------:R-:W-:Y:S02]  /*1e7f0*/  LOP3.LUT R240, R240, 0xffff, RZ, 0xc0, !PT ;  /* 0x0000fffff0f07812 */ /* 0x000fe400078ec0ff */
[----:B------:R-:W-:-:S02]  /*1e800*/  LOP3.LUT R236, R236, 0xffff, RZ, 0xc0, !PT ;  /* 0x0000ffffecec7812 */ /* 0x000fc400078ec0ff */
[----:B------:R-:W-:Y:S02]  /*1e810*/  LOP3.LUT R232, R232, 0xffff, RZ, 0xc0, !PT ;  /* 0x0000ffffe8e87812 */ /* 0x000fe400078ec0ff */
[----:B------:R-:W-:Y:S02]  /*1e820*/  LOP3.LUT R227, R227, 0xffff, RZ, 0xc0, !PT ;  /* 0x0000ffffe3e37812 */ /* 0x000fe400078ec0ff */
[----:B------:R-:W-:Y:S02]  /*1e830*/  LOP3.LUT R221, R221, 0xffff, RZ, 0xc0, !PT ;  /* 0x0000ffffdddd7812 */ /* 0x000fe400078ec0ff */
[----:B------:R-:W-:Y:S02]  /*1e840*/  LOP3.LUT R216, R216, 0xffff, RZ, 0xc0, !PT ;  /* 0x0000ffffd8d87812 */ /* 0x000fe400078ec0ff */
[----:B------:R-:W-:Y:S02]  /*1e850*/  LOP3.LUT R211, R211, 0xffff, RZ, 0xc0, !PT ;  /* 0x0000ffffd3d37812 */ /* 0x000fe400078ec0ff */
[----:B------:R-:W-:-:S02]  /*1e860*/  LOP3.LUT R205, R205, 0xffff, RZ, 0xc0, !PT ;  /* 0x0000ffffcdcd7812 */ /* 0x000fc400078ec0ff */
[----:B------:R-:W-:Y:S02]  /*1e870*/  LOP3.LUT R201, R201, 0xffff, RZ, 0xc0, !PT ;  /* 0x0000ffffc9c97812 */ /* 0x000fe400078ec0ff */
[----:B------:R-:W-:Y:S02]  /*1e880*/  PRMT R248, R8, 0x3340, R248 ;  /* 0x0000334008f87816 */ /* 0x000fe400000000f8 */
[----:B------:R-:W-:Y:S02]  /*1e890*/  PRMT R8, R244, 0x3340, R240 ;  /* 0x00003340f4087816 */ /* 0x000fe400000000f0 */
[----:B------:R-:W-:Y:S02]  /*1e8a0*/  PRMT R232, R236, 0x3340, R232 ;  /* 0x00003340ece87816 */ /* 0x000fe400000000e8 */
[----:B------:R-:W-:Y:S02]  /*1e8b0*/  PRMT R9, R227, 0x3340, R221 ;  /* 0x00003340e3097816 */ /* 0x000fe400000000dd */
[----:B------:R-:W-:-:S02]  /*1e8c0*/  PRMT R211, R216, 0x3340, R211 ;  /* 0x00003340d8d37816 */ /* 0x000fc400000000d3 */
[----:B------:R-:W-:Y:S02]  /*1e8d0*/  PRMT R10, R205, 0x3340, R201 ;  /* 0x00003340cd0a7816 */ /* 0x000fe400000000c9 */
[----:B------:R-:W-:Y:S02]  /*1e8e0*/  PRMT R8, R248, 0x5410, R8 ;  /* 0x00005410f8087816 */ /* 0x000fe40000000008 */
[----:B------:R-:W-:Y:S02]  /*1e8f0*/  PRMT R9, R232, 0x5410, R9 ;  /* 0x00005410e8097816 */ /* 0x000fe40000000009 */
[----:B------:R-:W-:Y:S02]  /*1e900*/  PRMT R10, R211, 0x5410, R10 ;  /* 0x00005410d30a7816 */ /* 0x000fe4000000000a */
[----:B------:R-:W-:Y:S02]  /*1e910*/  LOP3.LUT R249, R249, 0xffff, RZ, 0xc0, !PT ;  /* 0x0000fffff9f97812 */ /* 0x000fe400078ec0ff */
[----:B------:R-:W-:-:S02]  /*1e920*/  LOP3.LUT R245, R245, 0xffff, RZ, 0xc0, !PT ;  /* 0x0000fffff5f57812 */ /* 0x000fc400078ec0ff */
[----:B------:R-:W-:Y:S01]  /*1e930*/  LOP3.LUT R241, R241, 0xffff, RZ, 0xc0, !PT ;  /* 0x0000fffff1f17812 */ /* 0x000fe200078ec0ff */
[----:B--2---:R0:W-:Y:S01]  /*1e940*/  STS.128 [R24+UR58], R8 ;  /* 0x0000000818007988 */ /* 0x0041e20008000c3a */
[----:B------:R-:W-:Y:S02]  /*1e950*/  PRMT R7, R7, 0x3340, R249 ;  /* 0x0000334007077816 */ /* 0x000fe400000000f9 */
[----:B0-----:R-:W-:-:S04]  /*1e960*/  PRMT R8, R245, 0x3340, R241 ;  /* 0x00003340f5087816 */ /* 0x001fc800000000f1 */
[----:B------:R-:W-:Y:S02]  /*1e970*/  PRMT R8, R7, 0x5410, R8 ;  /* 0x0000541007087816 */ /* 0x000fe40000000008 */
[----:B---3--:R-:W-:Y:S02]  /*1e980*/  LOP3.LUT R7, R134, 0xffff, RZ, 0xc0, !PT ;  /* 0x0000ffff86077812 */ /* 0x008fe400078ec0ff */
[----:B------:R-:W2:Y:S01]  /*1e990*/  LDL.LU R134, [R1+0xe1c] ;  /* 0x000e1c0001867983 */ /* 0x000ea20000300800 */
[----:B------:R-:W0:Y:S01]  /*1e9a0*/  S2R R25, SR_TID.X ;  /* 0x0000000000197919 */ /* 0x000e220000002100 */
        /* <DEDUP_REMOVED lines=10> */
[----:B------:R-:W-:Y:S02]  /*1ea50*/  LOP3.LUT R184, R184, 0xffff, RZ, 0xc0, !PT ;  /* 0x0000ffffb8b87812 */ /* 0x000fe400078ec0ff */
[----:B------:R-:W-:Y:S02]  /*1ea60*/  LOP3.LUT R176, R176, 0xffff, RZ, 0xc0, !PT ;  /* 0x0000ffffb0b07812 */ /* 0x000fe400078ec0ff */
[----:B------:R-:W-:Y:S02]  /*1ea70*/  PRMT R233, R237, 0x3340, R233 ;  /* 0x00003340ede97816 */ /* 0x000fe400000000e9 */
[----:B------:R-:W-:Y:S02]  /*1ea80*/  PRMT R9, R228, 0x3340, R222 ;  /* 0x00003340e4097816 */ /* 0x000fe400000000de */
[----:B------:R-:W-:-:S02]  /*1ea90*/  PRMT R212, R217, 0x3340, R212 ;  /* 0x00003340d9d47816 */ /* 0x000fc400000000d4 */
[----:B------:R-:W-:Y:S02]  /*1eaa0*/  PRMT R10, R207, 0x3340, R202 ;  /* 0x00003340cf0a7816 */ /* 0x000fe400000000ca */
[----:B------:R-:W-:Y:S02]  /*1eab0*/  PRMT R190, R196, 0x3340, R190 ;  /* 0x00003340c4be7816 */ /* 0x000fe400000000be */
[----:B------:R-:W-:Y:S02]  /*1eac0*/  PRMT R11, R184, 0x3340, R176 ;  /* 0x00003340b80b7816 */ /* 0x000fe400000000b0 */
[----:B------:R-:W-:Y:S02]  /*1ead0*/  PRMT R9, R233, 0x5410, R9 ;  /* 0x00005410e9097816 */ /* 0x000fe40000000009 */
[----:B------:R-:W-:Y:S02]  /*1eae0*/  PRMT R10, R212, 0x5410, R10 ;  /* 0x00005410d40a7816 */ /* 0x000fe4000000000a */
[----:B------:R-:W-:-:S02]  /*1eaf0*/  PRMT R11, R190, 0x5410, R11 ;  /* 0x00005410be0b7816 */ /* 0x000fc4000000000b */
        /* <DEDUP_REMOVED lines=14> */
[----:B------:R-:W-:Y:S01]  /*1ebe0*/  LOP3.LUT R178, R178, 0xffff, RZ, 0xc0, !PT ;  /* 0x0000ffffb2b27812 */ /* 0x000fe200078ec0ff */
[----:B------:R1:W-:Y:S01]  /*1ebf0*/  STS.128 [R24+UR58+0x2000], R8 ;  /* 0x0020000818007988 */ /* 0x0003e20008000c3a */
[----:B------:R-:W-:Y:S02]  /*1ec00*/  PRMT R7, R7, 0x3340, R251 ;  /* 0x0000334007077816 */ /* 0x000fe400000000fb */
[----:B------:R-:W-:Y:S02]  /*1ec10*/  PRMT R234, R238, 0x3340, R234 ;  /* 0x00003340eeea7816 */ /* 0x000fe400000000ea */
[----:B------:R-:W-:-:S02]  /*1ec20*/  PRMT R213, R219, 0x3340, R213 ;  /* 0x00003340dbd57816 */ /* 0x000fc400000000d5 */
[----:B------:R-:W-:Y:S02]  /*1ec30*/  PRMT R192, R198, 0x3340, R192 ;  /* 0x00003340c6c07816 */ /* 0x000fe400000000c0 */
[----:B0-----:R-:W-:Y:S02]  /*1ec40*/  LOP3.LUT R25, R25, 0x3f, RZ, 0xc0, !PT ;  /* 0x0000003f19197812 */ /* 0x001fe400078ec0ff */
[----:B-1----:R-:W-:Y:S02]  /*1ec50*/  PRMT R8, R246, 0x3340, R242 ;  /* 0x00003340f6087816 */ /* 0x002fe400000000f2 */
[----:B------:R-:W-:Y:S02]  /*1ec60*/  PRMT R9, R229, 0x3340, R224 ;  /* 0x00003340e5097816 */ /* 0x000fe400000000e0 */
[----:B------:R-:W-:Y:S02]  /*1ec70*/  PRMT R10, R208, 0x3340, R203 ;  /* 0x00003340d00a7816 */ /* 0x000fe400000000cb */
[----:B------:R-:W-:-:S02]  /*1ec80*/  PRMT R11, R187, 0x3340, R178 ;  /* 0x00003340bb0b7816 */ /* 0x000fc400000000b2 */
[----:B------:R-:W-:Y:S02]  /*1ec90*/  PRMT R8, R7, 0x5410, R8 ;  /* 0x0000541007087816 */ /* 0x000fe40000000008 */
[----:B------:R-:W-:Y:S02]  /*1eca0*/  PRMT R9, R234, 0x5410, R9 ;  /* 0x00005410ea097816 */ /* 0x000fe40000000009 */
[----:B------:R-:W-:Y:S02]  /*1ecb0*/  PRMT R10, R213, 0x5410, R10 ;  /* 0x00005410d50a7816 */ /* 0x000fe4000000000a */
[----:B------:R-:W-:Y:S02]  /*1ecc0*/  PRMT R11, R192, 0x5410, R11 ;  /* 0x00005410c00b7816 */ /* 0x000fe4000000000b */
[----:B------:R-:W-:Y:S02]  /*1ecd0*/  ISETP.GE.AND P0, PT, R25, R6, PT ;  /* 0x000000061900720c */ /* 0x000fe40003f06270 */
[----:B------:R-:W-:-:S02]  /*1ece0*/  LOP3.LUT R6, R4, 0xffff, RZ, 0xc0, !PT ;  /* 0x0000ffff04067812 */ /* 0x000fc400078ec0ff */
[----:B------:R-:W3:Y:S01]  /*1ecf0*/  LDL.LU R4, [R1+0x2a28] ;  /* 0x002a280001047983 */ /* 0x000ee20000300800 */
[----:B------:R-:W-:Y:S02]  /*1ed00*/  LOP3.LUT R247, R247, 0xffff, RZ, 0xc0, !PT ;  /* 0x0000fffff7f77812 */ /* 0x000fe400078ec0ff */
[----:B------:R-:W-:Y:S01]  /*1ed10*/  LOP3.LUT R243, R243, 0xffff, RZ, 0xc0, !PT ;  /* 0x0000fffff3f37812 */ /* 0x000fe200078ec0ff */
[----:B------:R-:W4:Y:S01]  /*1ed20*/  LDL.LU R51, [R1+0x1060] ;  /* 0x0010600001337983 */ /* 0x000f220000300800 */
[----:B------:R-:W-:Y:S02]  /*1ed30*/  LOP3.LUT R239, R239, 0xffff, RZ, 0xc0, !PT ;  /* 0x0000ffffefef7812 */ /* 0x000fe400078ec0ff */
[----:B------:R-:W-:Y:S01]  /*1ed40*/  LOP3.LUT R235, R235, 0xffff, RZ, 0xc0, !PT ;  /* 0x0000ffffebeb7812 */ /* 0x000fe200078ec0ff */
[----:B------:R-:W4:Y:S01]  /*1ed50*/  LDL.LU R26, [R1+0x105c] ;  /* 0x00105c00011a7983 */ /* 0x000f220000300800 */
        /* <DEDUP_REMOVED lines=9> */
[----:B------:R-:W-:Y:S01]  /*1edf0*/  LOP3.LUT R180, R180, 0xffff, RZ, 0xc0, !PT ;  /* 0x0000ffffb4b47812 */ /* 0x000fe200078ec0ff */
[----:B------:R0:W-:Y:S01]  /*1ee00*/  STS.128 [R24+UR58+0x4000], R8 ;  /* 0x0040000818007988 */ /* 0x0001e20008000c3a */
[----:B------:R-:W-:Y:S02]  /*1ee10*/  PRMT R235, R239, 0x3340, R235 ;  /* 0x00003340efeb7816 */ /* 0x000fe400000000eb */
[----:B------:R-:W-:Y:S01]  /*1ee20*/  PRMT R214, R220, 0x3340, R214 ;  /* 0x00003340dcd67816 */ /* 0x000fe200000000d6 */
[----:B------:R-:W4:Y:S01]  /*1ee30*/  LDL R25, [R1+0x1c34] ;  /* 0x001c340001197983 */ /* 0x000f220000100800 */
[----:B------:R-:W-:Y:S02]  /*1ee40*/  PRMT R194, R200, 0x3340, R194 ;  /* 0x00003340c8c27816 */ /* 0x000fe400000000c2 */
[----:B------:R-:W-:Y:S01]  /*1ee50*/  PRMT R52, RZ, 0x7610, R52 ;  /* 0x00007610ff347816 */ /* 0x000fe20000000034 */
[----:B------:R-:W4:Y:S04]  /*1ee60*/  LDL R28, [R1+0x1c18] ;  /* 0x001c1800011c7983 */ /* 0x000f280000100800 */
[----:B------:R-:W4:Y:S01]  /*1ee70*/  LDL R27, [R1+0x1c1c] ;  /* 0x001c1c00011b7983 */ /* 0x000f220000100800 */
[----:B0-----:R-:W-:-:S02]  /*1ee80*/  PRMT R8, R247, 0x3340, R243 ;  /* 0x00003340f7087816 */ /* 0x001fc400000000f3 */
[----:B------:R-:W-:Y:S02]  /*1ee90*/  PRMT R9, R230, 0x3340, R226 ;  /* 0x00003340e6097816 */ /* 0x000fe400000000e2 */
[----:B------:R-:W-:Y:S02]  /*1eea0*/  PRMT R10, R210, 0x3340, R204 ;  /* 0x00003340d20a7816 */ /* 0x000fe400000000cc */
[----:B------:R-:W-:Y:S02]  /*1eeb0*/  PRMT R11, R186, 0x3340, R180 ;  /* 0x00003340ba0b7816 */ /* 0x000fe400000000b4 */
[----:B------:R-:W-:Y:S02]  /*1eec0*/  PRMT R9, R235, 0x5410, R9 ;  /* 0x00005410eb097816 */ /* 0x000fe40000000009 */
[----:B------:R-:W-:Y:S02]  /*1eed0*/  PRMT R10, R214, 0x5410, R10 ;  /* 0x00005410d60a7816 */ /* 0x000fe4000000000a */
[----:B------:R-:W-:-:S02]  /*1eee0*/  PRMT R11, R194, 0x5410, R11 ;  /* 0x00005410c20b7816 */ /* 0x000fc4000000000b */
[----:B--2---:R-:W-:-:S04]  /*1eef0*/  LOP3.LUT R7, R134, 0xffff, RZ, 0xc0, !PT ;  /* 0x0000ffff86077812 */ /* 0x004fc800078ec0ff */
[----:B------:R-:W-:-:S04]  /*1ef00*/  PRMT R6, R7, 0x3340, R6 ;  /* 0x0000334007067816 */ /* 0x000fc80000000006 */
[----:B------:R-:W-:-:S05]  /*1ef10*/  PRMT R8, R6, 0x5410, R8 ;  /* 0x0000541006087816 */ /* 0x000fca0000000008 */
[----:B------:R0:W-:Y:S04]  /*1ef20*/  STS.128 [R24+UR58+0x6000], R8 ;  /* 0x0060000818007988 */ /* 0x0001e80008000c3a */
[----:B0-----:R-:W2:Y:S01]  /*1ef30*/  LDL R24, [R1+0x1c38] ;  /* 0x001c380001187983 */ /* 0x001ea20000100800 */
[----:B------:R-:W-:Y:S02]  /*1ef40*/  IMAD.MOV.U32 R134, RZ, RZ, R135 ;  /* 0x000000ffff867224 */ /* 0x000fe400078e0087 */
[----:B------:R-:W-:Y:S02]  /*1ef50*/  IMAD.MOV.U32 R135, RZ, RZ, R139 ;  /* 0x000000ffff877224 */ /* 0x000fe400078e008b */
[----:B------:R-:W-:Y:S02]  /*1ef60*/  IMAD.MOV.U32 R139, RZ, RZ, R151 ;  /* 0x000000ffff8b7224 */ /* 0x000fe400078e0097 */
[----:B---3--:R-:W-:-:S02]  /*1ef70*/  IMAD.MOV.U32 R151, RZ, RZ, R4 ;  /* 0x000000ffff977224 */ /* 0x008fc400078e0004 */
[----:B------:R-:W3:Y:S01]  /*1ef80*/  LDL.LU R4, [R1+0x10f4] ;  /* 0x0010f40001047983 */ /* 0x000ee20000300800 */
[----:B----4-:R-:W-:Y:S02]  /*1ef90*/  @!P0 IMAD.MOV.U32 R6, RZ, RZ, R51 ;  /* 0x000000ffff068224 */ /* 0x010fe400078e0033 */
[----:B------:R-:W-:Y:S01]  /*1efa0*/  @!P0 IMAD.MOV.U32 R7, RZ, RZ, R26 ;  /* 0x000000ffff078224 */ /* 0x000fe200078e001a */
[----:B------:R-:W-:Y:S04]  /*1efb0*/  STL [R1+0x23fc], R51 ;  /* 0x0023fc3301007387 */ /* 0x000fe80000100800 */
[----:B------:R0:W4:Y:S04]  /*1efc0*/  @!P0 LDG.E.U8 R52, desc[UR56][R6.64] ;  /* 0x0000003806348981 */ /* 0x000128000c1e1100 */
[----:B------:R1:W-:Y:S01]  /*1efd0*/  STL [R1+0x23f8], R26 ;  /* 0x0023f81a01007387 */ /* 0x0003e20000100800 */
[----:B------:R-:W-:-:S03]  /*1efe0*/  PRMT R72, RZ, 0x7610, R72 ;  /* 0x00007610ff487816 */ /* 0x000fc60000000048 */
[----:B------:R-:W3:Y:S04]  /*1eff0*/  LDL R11, [R1+0x13f4] ;  /* 0x0013f400010b7983 */ /* 0x000ee80000100800 */
[----:B------:R-:W4:Y:S01]  /*1f000*/  LDL R10, [R1+0x13f8] ;  /* 0x0013f800010a7983 */ /* 0x000f220000100800 */
[----:B------:R-:W-:-:S03]  /*1f010*/  PRMT R71, RZ, 0x7610, R71 ;  /* 0x00007610ff477816 */ /* 0x000fc60000000047 */
[----:B------:R-:W3:Y:S01]  /*1f020*/  LDL R9, [R1+0x13d4] ;  /* 0x0013d40001097983 */ /* 0x000ee20000100800 */
[----:B0-----:R-:W-:-:S03]  /*1f030*/  @!P0 IMAD.MOV.U32 R7, RZ, RZ, R25 ;  /* 0x000000ffff078224 */ /* 0x001fc600078e0019 */
[----:B------:R-:W3:Y:S04]  /*1f040*/  LDL R8, [R1+0x13d8] ;  /* 0x0013d80001087983 */ /* 0x000ee80000100800 */
[----:B------:R-:W4:Y:S04]  /*1f050*/  LDL R25, [R1+0x1414] ;  /* 0x0014140001197983 */ /* 0x000f280000100800 */
[----:B-1----:R-:W3:Y:S01]  /*1f060*/  LDL R26, [R1+0xf1c] ;  /* 0x000f1c00011a7983 */ /* 0x002ee20000100800 */
[----:B--2---:R-:W-:-:S03]  /*1f070*/  @!P0 IMAD.MOV.U32 R6, RZ, RZ, R24 ;  /* 0x000000ffff068224 */ /* 0x004fc600078e0018 */
[----:B------:R-:W2:Y:S04]  /*1f080*/  LDL R24, [R1+0x1418] ;  /* 0x0014180001187983 */ /* 0x000ea80000100800 */
[----:B------:R0:W3:Y:S02]  /*1f090*/  @!P0 LDG.E.U8 R72, desc[UR56][R6.64] ;  /* 0x0000003806488981 */ /* 0x0000e4000c1e1100 */
[----:B0-----:R-:W-:Y:S02]  /*1f0a0*/  @!P0 IMAD.MOV.U32 R6, RZ, RZ, R27 ;  /* 0x000000ffff068224 */ /* 0x001fe400078e001b */
[----:B------:R-:W-:Y:S01]  /*1f0b0*/  @!P0 IMAD.MOV.U32 R7, RZ, RZ, R28 ;  /* 0x000000ffff078224 */ /* 0x000fe200078e001c */
[----:B------:R-:W-:Y:S01]  /*1f0c0*/  PRMT R70, RZ, 0x7610, R70 ;  /* 0x00007610ff467816 */ /* 0x000fe20000000046 */
[----:B------:R-:W3:Y:S04]  /*1f0d0*/  LDL R28, [R1+0x1394] ;  /* 0x00139400011c7983 */ /* 0x000ee80000100800 */
[----:B------:R4:W3:Y:S01]  /*1f0e0*/  @!P0 LDG.E.U8 R71, desc[UR56][R6.64] ;  /* 0x0000003806478981 */ /* 0x0008e2000c1e1100 */
[----:B------:R-:W-:-:S02]  /*1f0f0*/  PRMT R69, RZ, 0x7610, R69 ;  /* 0x00007610ff457816 */ /* 0x000fc40000000045 */
[----:B------:R-:W-:Y:S01]  /*1f100*/  PRMT R68, RZ, 0x7610, R68 ;  /* 0x00007610ff447816 */ /* 0x000fe20000000044 */
[----:B------:R-:W3:Y:S01]  /*1f110*/  LDL R27, [R1+0x1398] ;  /* 0x00139800011b7983 */ /* 0x000ee20000100800 */
[----:B----4-:R-:W-:-:S03]  /*1f120*/  @!P0 IMAD.MOV.U32 R7, RZ, RZ, R25 ;  /* 0x000000ffff078224 */ /* 0x010fc600078e0019 */
[----:B------:R-:W4:Y:S01]  /*1f130*/  LDL R25, [R1+0x13b4] ;  /* 0x0013b40001197983 */ /* 0x000f220000100800 */
[----:B--2---:R-:W-:-:S03]  /*1f140*/  @!P0 IMAD.MOV.U32 R6, RZ, RZ, R24 ;  /* 0x000000ffff068224 */ /* 0x004fc600078e0018 */
[----:B------:R-:W2:Y:S04]  /*1f150*/  LDL R24, [R1+0x13b8] ;  /* 0x0013b80001187983 */ /* 0x000ea80000100800 */
[----:B------:R0:W2:Y:S02]  /*1f160*/  @!P0 LDG.E.U8 R70, desc[UR56][R6.64] ;  /* 0x0000003806468981 */ /* 0x0000a4000c1e1100 */
[----:B0-----:R-:W-:Y:S02]  /*1f170*/  @!P0 IMAD.MOV.U32 R6, RZ, RZ, R10 ;  /* 0x000000ffff068224 */ /* 0x001fe400078e000a */
[----:B---3--:R-:W-:-:S05]  /*1f180*/  @!P0 IMAD.MOV.U32 R7, RZ, RZ, R11 ;  /* 0x000000ffff078224 */ /* 0x008fca00078e000b */
[----:B------:R0:W3:Y:S01]  /*1f190*/  @!P0 LDG.E.U8 R69, desc[UR56][R6.64] ;  /* 0x0000003806458981 */ /* 0x0000e2000c1e1100 */
[----:B------:R-:W-:Y:S02]  /*1f1a0*/  LOP3.LUT R189, R189, 0xffff, RZ, 0xc0, !PT ;  /* 0x0000ffffbdbd7812 */ /* 0x000fe400078ec0ff */
[----:B------:R-:W-:Y:S02]  /*1f1b0*/  LOP3.LUT R183, R183, 0xffff, RZ, 0xc0, !PT ;  /* 0x0000ffffb7b77812 */ /* 0x000fe400078ec0ff */
[----:B------:R-:W-:Y:S01]  /*1f1c0*/  LOP3.LUT R177, R177, 0xffff, RZ, 0xc0, !PT ;  /* 0x0000ffffb1b17812 */ /* 0x000fe200078ec0ff */
[----:B0-----:R-:W-:Y:S02]  /*1f1d0*/  @!P0 IMAD.MOV.U32 R6, RZ, RZ, R8 ;  /* 0x000000ffff068224 */ /* 0x001fe400078e0008 */
[----:B------:R-:W-:Y:S01]  /*1f1e0*/  @!P0 IMAD.MOV.U32 R7, RZ, RZ, R9 ;  /* 0x000000ffff078224 */ /* 0x000fe200078e0009 */
[----:B------:R-:W-:Y:S02]  /*1f1f0*/  LOP3.LUT R174, R174, 0xffff, RZ, 0xc0, !PT ;  /* 0x0000ffffaeae7812 */ /* 0x000fe400078ec0ff */
[----:B------:R-:W-:-:S02]  /*1f200*/  LOP3.LUT R171, R171, 0xffff, RZ, 0xc0, !PT ;  /* 0x0000ffffabab7812 */ /* 0x000fc400078ec0ff */
[----:B------:R4:W3:Y:S01]  /*1f210*/  @!P0 LDG.E.U8 R68, desc[UR56][R6.64] ;  /* 0x0000003806448981 */ /* 0x0008e2000c1e1100 */
        /* <DEDUP_REMOVED lines=11> */
[----:B------:R-:W-:-:S02]  /*1f2d0*/  PRMT R183, R189, 0x3340, R183 ;  /* 0x00003340bdb77816 */ /* 0x000fc400000000b7 */
[----:B------:R-:W-:Y:S02]  /*1f2e0*/  PRMT R8, R177, 0x3340, R174 ;  /* 0x00003340b1087816 */ /* 0x000fe400000000ae */
        /* <DEDUP_REMOVED lines=9> */
[----:B------:R-:W-:-:S05]  /*1f380*/  PRMT R11, R152, 0x5410, R11 ;  /* 0x00005410980b7816 */ /* 0x000fca000000000b */
[----:B------:R0:W-:Y:S04]  /*1f390*/  STS.128 [R26+UR58], R8 ;  /* 0x000000081a007988 */ /* 0x0001e80008000c3a */
[----:B0-----:R-:W3:Y:S04]  /*1f3a0*/  LDL R9, [R1+0x1354] ;  /* 0x0013540001097983 */ /* 0x001ee80000100800 */
[----:B------:R-:W3:Y:S01]  /*1f3b0*/  LDL R8, [R1+0x1358] ;  /* 0x0013580001087983 */ /* 0x000ee20000100800 */
[----:B----4-:R-:W-:-:S03]  /*1f3c0*/  @!P0 IMAD.MOV.U32 R7, RZ, RZ, R25 ;  /* 0x000000ffff078224 */ /* 0x010fc600078e0019 */
[----:B------:R-:W4:Y:S01]  /*1f3d0*/  LDL R25, [R1+0x1374] ;  /* 0x0013740001197983 */ /* 0x000f220000100800 */
[----:B--2---:R-:W-:-:S03]  /*1f3e0*/  @!P0 IMAD.MOV.U32 R6, RZ, RZ, R24 ;  /* 0x000000ffff068224 */ /* 0x004fc600078e0018 */
[----:B------:R-:W2:Y:S01]  /*1f3f0*/  LDL R24, [R1+0x1378] ;  /* 0x0013780001187983 */ /* 0x000ea20000100800 */
[----:B------:R-:W-:Y:S02]  /*1f400*/  PRMT R67, RZ, 0x7610, R67 ;  /* 0x00007610ff437816 */ /* 0x000fe40000000043 */
[----:B------:R-:W-:-:S04]  /*1f410*/  PRMT R66, RZ, 0x7610, R66 ;  /* 0x00007610ff427816 */ /* 0x000fc80000000042 */
[----:B------:R0:W3:Y:S02]  /*1f420*/  @!P0 LDG.E.U8 R67, desc[UR56][R6.64] ;  /* 0x0000003806438981 */ /* 0x0000e4000c1e1100 */
[----:B0-----:R-:W-:Y:S02]  /*1f430*/  @!P0 IMAD.MOV.U32 R6, RZ, RZ, R27 ;  /* 0x000000ffff068224 */ /* 0x001fe400078e001b */
[----:B------:R-:W-:Y:S01]  /*1f440*/  @!P0 IMAD.MOV.U32 R7, RZ, RZ, R28 ;  /* 0x000000ffff078224 */ /* 0x000fe200078e001c */
[----:B------:R-:W3:Y:S04]  /*1f450*/  LDL.LU R27, [R1+0x12d8] ;  /* 0x0012d800011b7983 */ /* 0x000ee80000300800 */
[----:B------:R4:W3:Y:S04]  /*1f460*/  @!P0 LDG.E.U8 R66, desc[UR56][R6.64] ;  /* 0x0000003806428981 */ /* 0x0008e8000c1e1100 */
[----:B------:R-:W3:Y:S01]  /*1f470*/  LDL R10, [R1+0x1338] ;  /* 0x00133800010a7983 */ /* 0x000ee20000100800 */
[----:B------:R-:W-:-:S03]  /*1f480*/  PRMT R65, RZ, 0x7610, R65 ;  /* 0x00007610ff417816 */ /* 0x000fc60000000041 */
[----:B------:R-:W3:Y:S01]  /*1f490*/  LDL R11, [R1+0x1318] ;  /* 0x00131800010b7983 */ /* 0x000ee20000100800 */
[----:B----4-:R-:W-:-:S03]  /*1f4a0*/  @!P0 IMAD.MOV.U32 R7, RZ, RZ, R25 ;  /* 0x000000ffff078224 */ /* 0x010fc600078e0019 */
[----:B------:R-:W4:Y:S01]  /*1f4b0*/  LDL R25, [R1+0x1334] ;  /* 0x0013340001197983 */ /* 0x000f220000100800 */
[----:B--2---:R-:W-:-:S03]  /*1f4c0*/  @!P0 IMAD.MOV.U32 R6, RZ, RZ, R24 ;  /* 0x000000ffff068224 */ /* 0x004fc600078e0018 */
[----:B------:R-:W2:Y:S04]  /*1f4d0*/  LDL R24, [R1+0x1314] ;  /* 0x0013140001187983 */ /* 0x000ea80000100800 */
[----:B------:R3:W2:Y:S02]  /*1f4e0*/  @!P0 LDG.E.U8 R65, desc[UR56][R6.64] ;  /* 0x0000003806418981 */ /* 0x0006a4000c1e1100 */
[----:B---3--:R-:W-:Y:S02]  /*1f4f0*/  @!P0 IMAD.MOV.U32 R6, RZ, RZ, R8 ;  /* 0x000000ffff068224 */ /* 0x008fe400078e0008 */
[----:B------:R-:W-:Y:S01]  /*1f500*/  @!P0 IMAD.MOV.U32 R7, RZ, RZ, R9 ;  /* 0x000000ffff078224 */ /* 0x000fe200078e0009 */
[----:B------:R-:W3:Y:S04]  /*1f510*/  LDL R8, [R1+0x12f8] ;  /* 0x0012f80001087983 */ /* 0x000ee80000100800 */
[----:B------:R-:W3:Y:S01]  /*1f520*/  LDL R9, [R1+0x12f4] ;  /* 0x0012f40001097983 */ /* 0x000ee20000100800 */
[----:B------:R-:W-:-:S02]  /*1f530*/  PRMT R64, RZ, 0x7610, R64 ;  /* 0x00007610ff407816 */ /* 0x000fc40000000040 */
[----:B------:R-:W-:-:S04]  /*1f540*/  PRMT R63, RZ, 0x7610, R63 ;  /* 0x00007610ff3f7816 */ /* 0x000fc8000000003f */
[----:B------:R0:W3:Y:S01]  /*1f550*/  @!P0 LDG.E.U8 R64, desc[UR56][R6.64] ;  /* 0x0000003806408981 */ /* 0x0000e2000c1e1100 */
[----:B------:R-:W-:Y:S01]  /*1f560*/  PRMT R62, RZ, 0x7610, R62 ;  /* 0x00007610ff3e7816 */ /* 0x000fe2000000003e */
[----:B0-----:R-:W-:Y:S02]  /*1f570*/  @!P0 IMAD.MOV.U32 R6, RZ, RZ, R10 ;  /* 0x000000ffff068224 */ /* 0x001fe400078e000a */
[----:B------:R-:W3:Y:S01]  /*1f580*/  LDL R10, [R1+0x12d4] ;  /* 0x0012d400010a7983 */ /* 0x000ee20000100800 */
[----:B----4-:R-:W-:-:S03]  /*1f590*/  @!P0 IMAD.MOV.U32 R7, RZ, RZ, R25 ;  /* 0x000000ffff078224 */ /* 0x010fc600078e0019 */
[----:B------:R-:W4:Y:S04]  /*1f5a0*/  LDL R25, [R1+0x1294] ;  /* 0x0012940001197983 */ /* 0x000f280000100800 */
[----:B------:R0:W4:Y:S02]  /*1f5b0*/  @!P0 LDG.E.U8 R63, desc[UR56][R6.64] ;  /* 0x00000038063f8981 */ /* 0x000124000c1e1100 */
[----:B0-----:R-:W-:Y:S01]  /*1f5c0*/  @!P0 IMAD.MOV.U32 R6, RZ, RZ, R11 ;  /* 0x000000ffff068224 */ /* 0x001fe200078e000b */
[----:B------:R-:W-:Y:S01]  /*1f5d0*/  PRMT R61, RZ, 0x7610, R61 ;  /* 0x00007610ff3d7816 */ /* 0x000fe2000000003d */
[----:B------:R-:W4:Y:S01]  /*1f5e0*/  LDL R11, [R1+0x1274] ;  /* 0x00127400010b7983 */ /* 0x000f220000100800 */
[----:B--2---:R-:W-:-:S03]  /*1f5f0*/  @!P0 IMAD.MOV.U32 R7, RZ, RZ, R24 ;  /* 0x000000ffff078224 */ /* 0x004fc600078e0018 */
[----:B------:R-:W2:Y:S04]  /*1f600*/  LDL R24, [R1+0x1298] ;  /* 0x0012980001187983 */ /* 0x000ea80000100800 */
[----:B------:R3:W4:Y:S02]  /*1f610*/  @!P0 LDG.E.U8 R62, desc[UR56][R6.64] ;  /* 0x00000038063e8981 */ /* 0x000724000c1e1100 */
[----:B---3--:R-:W-:Y:S02]  /*1f620*/  @!P0 IMAD.MOV.U32 R6, RZ, RZ, R8 ;  /* 0x000000ffff068224 */ /* 0x008fe400078e0008 */
[----:B------:R-:W3:Y:S01]  /*1f630*/  LDL R8, [R1+0x12b8] ;  /* 0x0012b80001087983 */ /* 0x000ee20000100800 */
[----:B------:R-:W-:-:S03]  /*1f640*/  @!P0 IMAD.MOV.U32 R7, RZ, RZ, R9 ;  /* 0x000000ffff078224 */ /* 0x000fc600078e0009 */
[----:B------:R-:W2:Y:S01]  /*1f650*/  LDL R9, [R1+0x12b4] ;  /* 0x0012b40001097983 */ /* 0x000ea20000100800 */
[----:B------:R-:W-:-:S03]  /*1f660*/  PRMT R60, RZ, 0x7610, R60 ;  /* 0x00007610ff3c7816 */ /* 0x000fc6000000003c */
[----:B------:R0:W4:Y:S02]  /*1f670*/  @!P0 LDG.E.U8 R61, desc[UR56][R6.64] ;  /* 0x00000038063d8981 */ /* 0x000124000c1e1100 */
[----:B0-----:R-:W-:Y:S02]  /*1f680*/  @!P0 IMAD.MOV.U32 R6, RZ, RZ, R27 ;  /* 0x000000ffff068224 */ /* 0x001fe400078e001b */
[----:B------:R-:W-:Y:S02]  /*1f690*/  @!P0 IMAD.MOV.U32 R7, RZ, RZ, R10 ;  /* 0x000000ffff078224 */ /* 0x000fe400078e000a */
[----:B------:R-:W4:Y:S04]  /*1f6a0*/  LDL R10, [R1+0x1278] ;  /* 0x00127800010a7983 */ /* 0x000f280000100800 */
[----:B------:R3:W4:Y:S04]  /*1f6b0*/  @!P0 LDG.E.U8 R60, desc[UR56][R6.64] ;  /* 0x00000038063c8981 */ /* 0x000728000c1e1100 */
[----:B------:R-:W-:Y:S01]  /*1f6c0*/  STL [R1+0x2400], R27 ;  /* 0x0024001b01007387 */ /* 0x000fe20000100800 */
[----:B------:R-:W-:-:S03]  /*1f6d0*/  PRMT R59, RZ, 0x7610, R59 ;  /* 0x00007610ff3b7816 */ /* 0x000fc6000000003b */
[----:B------:R-:W4:Y:S04]  /*1f6e0*/  LDL R28, [R1+0x1238] ;  /* 0x00123800011c7983 */ /* 0x000f280000100800 */
[----:B------:R-:W4:Y:S01]  /*1f6f0*/  LDL R29, [R1+0x1234] ;  /* 0x00123400011d7983 */ /* 0x000f220000100800 */
[----:B---3--:R-:W-:-:S03]  /*1f700*/  @!P0 IMAD.MOV.U32 R6, RZ, RZ, R8 ;  /* 0x000000ffff068224 */ /* 0x008fc600078e0008 */
[----:B------:R-:W3:Y:S01]  /*1f710*/  LDL R8, [R1+0x1258] ;  /* 0x0012580001087983 */ /* 0x000ee20000100800 */
[----:B--2---:R-:W-:-:S03]  /*1f720*/  @!P0 IMAD.MOV.U32 R7, RZ, RZ, R9 ;  /* 0x000000ffff078224 */ /* 0x004fc600078e0009 */
[----:B------:R-:W2:Y:S04]  /*1f730*/  LDL R9, [R1+0x1254] ;  /* 0x0012540001097983 */ /* 0x000ea80000100800 */
[----:B------:R0:W2:Y:S02]  /*1f740*/  @!P0 LDG.E.U8 R59, desc[UR56][R6.64] ;  /* 0x00000038063b8981 */ /* 0x0000a4000c1e1100 */
[----:B0-----:R-:W-:Y:S02]  /*1f750*/  @!P0 IMAD.MOV.U32 R6, RZ, RZ, R24 ;  /* 0x000000ffff068224 */ /* 0x001fe400078e0018 */
[----:B----4-:R-:W-:Y:S01]  /*1f760*/  @!P0 IMAD.MOV.U32 R7, RZ, RZ, R25 ;  /* 0x000000ffff078224 */ /* 0x010fe200078e0019 */
[----:B------:R-:W4:Y:S04]  /*1f770*/  LDL R24, [R1+0x1218] ;  /* 0x0012180001187983 */ /* 0x000f280000100800 */
[----:B------:R-:W4:Y:S01]  /*1f780*/  LDL R25, [R1+0x1214] ;  /* 0x0012140001197983 */ /* 0x000f220000100800 */
[----:B------:R-:W-:-:S02]  /*1f790*/  PRMT R58, RZ, 0x7610, R58 ;  /* 0x00007610ff3a7816 */ /* 0x000fc4000000003a */
[----:B------:R-:W-:-:S04]  /*1f7a0*/  PRMT R57, RZ, 0x7610, R57 ;  /* 0x00007610ff397816 */ /* 0x000fc80000000039 */
[----:B------:R0:W4:Y:S01]  /*1f7b0*/  @!P0 LDG.E.U8 R58, desc[UR56][R6.64] ;  /* 0x00000038063a8981 */ /* 0x000122000c1e1100 */
[----:B------:R-:W-:Y:S01]  /*1f7c0*/  PRMT R56, RZ, 0x7610, R56 ;  /* 0x00007610ff387816 */ /* 0x000fe20000000038 */
[----:B0-----:R-:W-:Y:S02]  /*1f7d0*/  @!P0 IMAD.MOV.U32 R6, RZ, RZ, R10 ;  /* 0x000000ffff068224 */ /* 0x001fe400078e000a */
[----:B------:R-:W-:Y:S01]  /*1f7e0*/  @!P0 IMAD.MOV.U32 R7, RZ, RZ, R11 ;  /* 0x000000ffff078224 */ /* 0x000fe200078e000b */
[----:B------:R-:W4:Y:S04]  /*1f7f0*/  LDL R10, [R1+0x11f8] ;  /* 0x0011f800010a7983 */ /* 0x000f280000100800 */
[----:B------:R3:W4:Y:S04]  /*1f800*/  @!P0 LDG.E.U8 R57, desc[UR56][R6.64] ;  /* 0x0000003806398981 */ /* 0x000728000c1e1100 */
[----:B------:R-:W4:Y:S01]  /*1f810*/  LDL R11, [R1+0x11f4] ;  /* 0x0011f400010b7983 */ /* 0x000f220000100800 */
[----:B------:R-:W-:Y:S01]  /*1f820*/  PRMT R55, RZ, 0x7610, R55 ;  /* 0x00007610ff377816 */ /* 0x000fe20000000037 */
[----:B---3--:R-:W-:-:S02]  /*1f830*/  @!P0 IMAD.MOV.U32 R6, RZ, RZ, R8 ;  /* 0x000000ffff068224 */ /* 0x008fc400078e0008 */
[----:B------:R-:W3:Y:S01]  /*1f840*/  LDL R8, [R1+0x11d8] ;  /* 0x0011d80001087983 */ /* 0x000ee20000100800 */
[----:B--2---:R-:W-:-:S03]  /*1f850*/  @!P0 IMAD.MOV.U32 R7, RZ, RZ, R9 ;  /* 0x000000ffff078224 */ /* 0x004fc600078e0009 */
[----:B------:R-:W2:Y:S04]  /*1f860*/  LDL R9, [R1+0x11d4] ;  /* 0x0011d40001097983 */ /* 0x000ea80000100800 */
[----:B------:R0:W2:Y:S02]  /*1f870*/  @!P0 LDG.E.U8 R56, desc[UR56][R6.64] ;  /* 0x0000003806388981 */ /* 0x0000a4000c1e1100 */
[----:B0-----:R-:W-:Y:S02]  /*1f880*/  @!P0 IMAD.MOV.U32 R6, RZ, RZ, R28 ;  /* 0x000000ffff068224 */ /* 0x001fe400078e001c */
[----:B------:R-:W-:Y:S01]  /*1f890*/  @!P0 IMAD.MOV.U32 R7, RZ, RZ, R29 ;  /* 0x000000ffff078224 */ /* 0x000fe200078e001d */
[----:B------:R-:W-:Y:S01]  /*1f8a0*/  PRMT R54, RZ, 0x7610, R54 ;  /* 0x00007610ff367816 */ /* 0x000fe20000000036 */
[----:B------:R-:W2:Y:S04]  /*1f8b0*/  LDL R29, [R1+0x1194] ;  /* 0x00119400011d7983 */ /* 0x000ea80000100800 */
[----:B------:R4:W2:Y:S01]  /*1f8c0*/  @!P0 LDG.E.U8 R55, desc[UR56][R6.64] ;  /* 0x0000003806378981 */ /* 0x0008a2000c1e1100 */
[----:B------:R-:W-:-:S02]  /*1f8d0*/  PRMT R53, RZ, 0x7610, R53 ;  /* 0x00007610ff357816 */ /* 0x000fc40000000035 */
[----:B------:R-:W-:Y:S01]  /*1f8e0*/  PRMT R51, RZ, 0x7610, R51 ;  /* 0x00007610ff337816 */ /* 0x000fe20000000033 */
[----:B------:R-:W2:Y:S01]  /*1f8f0*/  LDL R28, [R1+0x1198] ;  /* 0x00119800011c7983 */ /* 0x000ea20000100800 */
[----:B----4-:R-:W-:Y:S02]  /*1f900*/  @!P0 IMAD.MOV.U32 R6, RZ, RZ, R24 ;  /* 0x000000ffff068224 */ /* 0x010fe400078e0018 */
[----:B------:R-:W-:Y:S01]  /*1f910*/  @!P0 IMAD.MOV.U32 R7, RZ, RZ, R25 ;  /* 0x000000ffff078224 */ /* 0x000fe200078e0019 */
[----:B------:R-:W4:Y:S04]  /*1f920*/  LDL R24, [R1+0x11b8] ;  /* 0x0011b80001187983 */ /* 0x000f280000100800 */
[----:B------:R-:W4:Y:S04]  /*1f930*/  LDL R25, [R1+0x11b4] ;  /* 0x0011b40001197983 */ /* 0x000f280000100800 */
[----:B------:R0:W4:Y:S01]  /*1f940*/  @!P0 LDG.E.U8 R54, desc[UR56][R6.64] ;  /* 0x0000003806368981 */ /* 0x000122000c1e1100 */
[----:B------:R-:W-:-:S02]  /*1f950*/  LOP3.LUT R223, R223, 0xffff, RZ, 0xc0, !PT ;  /* 0x0000ffffdfdf7812 */ /* 0x000fc400078ec0ff */
[----:B------:R-:W-:Y:S02]  /*1f960*/  LOP3.LUT R215, R215, 0xffff, RZ, 0xc0, !PT ;  /* 0x0000ffffd7d77812 */ /* 0x000fe400078ec0ff */
[----:B------:R-:W-:Y:S01]  /*1f970*/  LOP3.LUT R206, R206, 0xffff, RZ, 0xc0, !PT ;  /* 0x0000ffffcece7812 */ /* 0x000fe200078ec0ff */
[----:B0-----:R-:W-:Y:S02]  /*1f980*/  @!P0 IMAD.MOV.U32 R6, RZ, RZ, R10 ;  /* 0x000000ffff068224 */ /* 0x001fe400078e000a */
[----:B------:R-:W-:Y:S01]  /*1f990*/  @!P0 IMAD.MOV.U32 R7, RZ, RZ, R11 ;  /* 0x000000ffff078224 */ /* 0x000fe200078e000b */
[----:B------:R-:W-:Y:S02]  /*1f9a0*/  LOP3.LUT R197, R197, 0xffff, RZ, 0xc0, !PT ;  /* 0x0000ffffc5c57812 */ /* 0x000fe400078ec0ff */
[----:B------:R-:W-:Y:S02]  /*1f9b0*/  LOP3.LUT R191, R191, 0xffff, RZ, 0xc0, !PT ;  /* 0x0000ffffbfbf7812 */ /* 0x000fe400078ec0ff */
[----:B------:R3:W4:Y:S01]  /*1f9c0*/  @!P0 LDG.E.U8 R53, desc[UR56][R6.64] ;  /* 0x0000003806358981 */ /* 0x000722000c1e1100 */
        /* <DEDUP_REMOVED lines=11> */
[----:B------:R-:W-:Y:S02]  /*1fa80*/  PRMT R215, R223, 0x3340, R215 ;  /* 0x00003340dfd77816 */ /* 0x000fe400000000d7 */
[----:B------:R-:W-:-:S02]  /*1fa90*/  PRMT R185, R191, 0x3340, R185 ;  /* 0x00003340bfb97816 */ /* 0x000fc400000000b9 */
[----:B------:R-:W-:Y:S02]  /*1faa0*/  PRMT R169, R172, 0x3340, R169 ;  /* 0x00003340aca97816 */ /* 0x000fe400000000a9 */
[----:B------:R-:W-:Y:S02]  /*1fab0*/  PRMT R10, R166, 0x3340, R163 ;  /* 0x00003340a60a7816 */ /* 0x000fe400000000a3 */
[----:B------:R-:W-:Y:S02]  /*1fac0*/  PRMT R159, R161, 0x3340, R159 ;  /* 0x00003340a19f7816 */ /* 0x000fe4000000009f */
[----:B------:R-:W-:Y:S02]  /*1fad0*/  PRMT R11, R157, 0x3340, R155 ;  /* 0x000033409d0b7816 */ /* 0x000fe4000000009b */
[----:B------:R-:W-:Y:S02]  /*1fae0*/  PRMT R10, R169, 0x5410, R10 ;  /* 0x00005410a90a7816 */ /* 0x000fe4000000000a */
[----:B------:R-:W-:Y:S01]  /*1faf0*/  PRMT R11, R159, 0x5410, R11 ;  /* 0x000054109f0b7816 */ /* 0x000fe2000000000b */
[----:B---3--:R-:W-:Y:S01]  /*1fb00*/  @!P0 IMAD.MOV.U32 R6, RZ, RZ, R8 ;  /* 0x000000ffff068224 */ /* 0x008fe200078e0008 */
[----:B------:R-:W-:Y:S01]  /*1fb10*/  PRMT R8, R206, 0x3340, R197 ;  /* 0x00003340ce087816 */ /* 0x000fe200000000c5 */
[----:B--2---:R-:W-:Y:S01]  /*1fb20*/  @!P0 IMAD.MOV.U32 R7, RZ, RZ, R9 ;  /* 0x000000ffff078224 */ /* 0x004fe200078e0009 */
[----:B------:R-:W-:-:S02]  /*1fb30*/  PRMT R9, R179, 0x3340, R175 ;  /* 0x00003340b3097816 */ /* 0x000fc400000000af */
[----:B------:R-:W-:Y:S02]  /*1fb40*/  PRMT R8, R215, 0x5410, R8 ;  /* 0x00005410d7087816 */ /* 0x000fe40000000008 */
[----:B------:R4:W2:Y:S01]  /*1fb50*/  @!P0 LDG.E.U8 R51, desc[UR56][R6.64] ;  /* 0x0000003806338981 */ /* 0x0008a2000c1e1100 */
[----:B------:R-:W-:-:S05]  /*1fb60*/  PRMT R9, R185, 0x5410, R9 ;  /* 0x00005410b9097816 */ /* 0x000fca0000000009 */
[----:B------:R0:W-:Y:S04]  /*1fb70*/  STS.128 [R26+UR58+0x2000], R8 ;  /* 0x002000081a007988 */ /* 0x0001e80008000c3a */
[----:B0-----:R-:W3:Y:S04]  /*1fb80*/  LDL R11, [R1+0x1154] ;  /* 0x00115400010b7983 */ /* 0x001ee80000100800 */
[----:B------:R-:W2:Y:S01]  /*1fb90*/  LDL R10, [R1+0x1158] ;  /* 0x00115800010a7983 */ /* 0x000ea20000100800 */
[----:B----4-:R-:W-:-:S03]  /*1fba0*/  @!P0 IMAD.MOV.U32 R6, RZ, RZ, R24 ;  /* 0x000000ffff068224 */ /* 0x010fc600078e0018 */
[----:B------:R-:W4:Y:S01]  /*1fbb0*/  LDL R9, [R1+0x1134] ;  /* 0x0011340001097983 */ /* 0x000f220000100800 */
[----:B------:R-:W-:-:S03]  /*1fbc0*/  @!P0 IMAD.MOV.U32 R7, RZ, RZ, R25 ;  /* 0x000000ffff078224 */ /* 0x000fc600078e0019 */
[----:B------:R-:W3:Y:S04]  /*1fbd0*/  LDL R24, [R1+0x1178] ;  /* 0x0011780001187983 */ /* 0x000ee80000100800 */
[----:B------:R-:W2:Y:S04]  /*1fbe0*/  LDL R25, [R1+0x1174] ;  /* 0x0011740001197983 */ /* 0x000ea80000100800 */
[----:B------:R-:W4:Y:S01]  /*1fbf0*/  LDL R8, [R1+0x1138] ;  /* 0x0011380001087983 */ /* 0x000f220000100800 */
[----:B------:R-:W-:Y:S02]  /*1fc00*/  PRMT R27, RZ, 0x7610, R27 ;  /* 0x00007610ff1b7816 */ /* 0x000fe4000000001b */
[----:B------:R-:W-:Y:S01]  /*1fc10*/  PRMT R252, RZ, 0x7610, R252 ;  /* 0x00007610fffc7816 */ /* 0x000fe200000000fc */
[----:B------:R-:W4:Y:S04]  /*1fc20*/  LDL.LU R32, [R1+0x10d4] ;  /* 0x0010d40001207983 */ /* 0x000f280000300800 */
[----:B------:R0:W4:Y:S01]  /*1fc30*/  @!P0 LDG.E.U8 R27, desc[UR56][R6.64] ;  /* 0x00000038061b8981 */ /* 0x000122000c1e1100 */
[----:B------:R-:W-:Y:S01]  /*1fc40*/  PRMT R251, RZ, 0x7610, R251 ;  /* 0x00007610fffb7816 */ /* 0x000fe200000000fb */
[----:B0-----:R-:W-:-:S02]  /*1fc50*/  @!P0 IMAD.MOV.U32 R6, RZ, RZ, R28 ;  /* 0x000000ffff068224 */ /* 0x001fc400078e001c */
[----:B------:R-:W-:Y:S01]  /*1fc60*/  @!P0 IMAD.MOV.U32 R7, RZ, RZ, R29 ;  /* 0x000000ffff078224 */ /* 0x000fe200078e001d */
[----:B------:R-:W-:Y:S01]  /*1fc70*/  PRMT R250, RZ, 0x7610, R250 ;  /* 0x00007610fffa7816 */ /* 0x000fe200000000fa */
[----:B------:R-:W4:Y:S04]  /*1fc80*/  LDL.LU R29, [R1+0x10b8] ;  /* 0x0010b800011d7983 */ /* 0x000f280000300800 */
[----:B------:R3:W4:Y:S02]  /*1fc90*/  @!P0 LDG.E.U8 R252, desc[UR56][R6.64] ;  /* 0x0000003806fc8981 */ /* 0x000724000c1e1100 */
[----:B---3--:R-:W-:Y:S02]  /*1fca0*/  @!P0 IMAD.MOV.U32 R6, RZ, RZ, R24 ;  /* 0x000000ffff068224 */ /* 0x008fe400078e0018 */
[----:B--2---:R-:W-:-:S05]  /*1fcb0*/  @!P0 IMAD.MOV.U32 R7, RZ, RZ, R25 ;  /* 0x000000ffff078224 */ /* 0x004fca00078e0019 */
[----:B------:R0:W2:Y:S02]  /*1fcc0*/  @!P0 LDG.E.U8 R251, desc[UR56][R6.64] ;  /* 0x0000003806fb8981 */ /* 0x0000a4000c1e1100 */
[----:B0-----:R-:W-:Y:S02]  /*1fcd0*/  @!P0 IMAD.MOV.U32 R6, RZ, RZ, R10 ;  /* 0x000000ffff068224 */ /* 0x001fe400078e000a */
[----:B------:R-:W-:Y:S01]  /*1fce0*/  @!P0 IMAD.MOV.U32 R7, RZ, RZ, R11 ;  /* 0x000000ffff078224 */ /* 0x000fe200078e000b */
[----:B------:R-:W3:Y:S04]  /*1fcf0*/  LDL R10, [R1+0x1118] ;  /* 0x00111800010a7983 */ /* 0x000ee80000100800 */
[----:B------:R-:W2:Y:S04]  /*1fd00*/  LDL R11, [R1+0x1114] ;  /* 0x00111400010b7983 */ /* 0x000ea80000100800 */
[----:B------:R-:W2:Y:S04]  /*1fd10*/  LDL.LU R40, [R1+0x10b4] ;  /* 0x0010b40001287983 */ /* 0x000ea80000300800 */
[----:B------:R4:W2:Y:S04]  /*1fd20*/  @!P0 LDG.E.U8 R250, desc[UR56][R6.64] ;  /* 0x0000003806fa8981 */ /* 0x0008a8000c1e1100 */
[----:B------:R-:W2:Y:S01]  /*1fd30*/  LDL.LU R37, [R1+0x1098] ;  /* 0x0010980001257983 */ /* 0x000ea20000300800 */
[----:B----4-:R-:W-:-:S03]  /*1fd40*/  @!P0 IMAD.MOV.U32 R7, RZ, RZ, R9 ;  /* 0x000000ffff078224 */ /* 0x010fc600078e0009 */
[----:B------:R-:W4:Y:S01]  /*1fd50*/  LDL R9, [R1+0x10f8] ;  /* 0x0010f80001097983 */ /* 0x000f220000100800 */
[----:B------:R-:W-:-:S03]  /*1fd60*/  @!P0 IMAD.MOV.U32 R6, RZ, RZ, R8 ;  /* 0x000000ffff068224 */ /* 0x000fc600078e0008 */
[----:B------:R-:W4:Y:S01]  /*1fd70*/  LDL R8, [R1+0x10d8] ;  /* 0x0010d80001087983 */ /* 0x000f220000100800 */
[----:B------:R-:W-:Y:S02]  /*1fd80*/  PRMT R249, RZ, 0x7610, R249 ;  /* 0x00007610fff97816 */ /* 0x000fe400000000f9 */
[----:B------:R-:W-:Y:S01]  /*1fd90*/  PRMT R248, RZ, 0x7610, R248 ;  /* 0x00007610fff87816 */ /* 0x000fe200000000f8 */
[----:B------:R-:W4:Y:S04]  /*1fda0*/  LDL.LU R48, [R1+0x1094] ;  /* 0x0010940001307983 */ /* 0x000f280000300800 */
[----:B------:R3:W4:Y:S01]  /*1fdb0*/  @!P0 LDG.E.U8 R249, desc[UR56][R6.64] ;  /* 0x0000003806f98981 */ /* 0x000722000c1e1100 */
[----:B------:R-:W-:-:S03]  /*1fdc0*/  PRMT R247, RZ, 0x7610, R247 ;  /* 0x00007610fff77816 */ /* 0x000fc600000000f7 */
[----:B------:R-:W4:Y:S04]  /*1fdd0*/  LDL.LU R45, [R1+0x1078] ;  /* 0x00107800012d7983 */ /* 0x000f280000300800 */
[----:B------:R0:W-:Y:S01]  /*1fde0*/  STL [R1+0x20cc], R4 ;  /* 0x0020cc0401007387 */ /* 0x0001e20000100800 */
[----:B---3--:R-:W-:Y:S02]  /*1fdf0*/  @!P0 IMAD.MOV.U32 R6, RZ, RZ, R10 ;  /* 0x000000ffff068224 */ /* 0x008fe400078e000a */
[----:B--2---:R-:W-:-:S05]  /*1fe00*/  @!P0 IMAD.MOV.U32 R7, RZ, RZ, R11 ;  /* 0x000000ffff078224 */ /* 0x004fca00078e000b */
[----:B------:R1:W2:Y:S02]  /*1fe10*/  @!P0 LDG.E.U8 R248, desc[UR56][R6.64] ;  /* 0x0000003806f88981 */ /* 0x0002a4000c1e1100 */
[----:B-1----:R-:W-:Y:S02]  /*1fe20*/  @!P0 IMAD.MOV.U32 R7, RZ, RZ, R4 ;  /* 0x000000ffff078224 */ /* 0x002fe400078e0004 */
[----:B0-----:R-:W3:Y:S01]  /*1fe30*/  LDL R4, [R1+0x1c2c] ;  /* 0x001c2c0001047983 */ /* 0x001ee20000100800 */
[----:B----4-:R-:W-:-:S03]  /*1fe40*/  @!P0 IMAD.MOV.U32 R6, RZ, RZ, R9 ;  /* 0x000000ffff068224 */ /* 0x010fc600078e0009 */
[----:B------:R-:W4:Y:S04]  /*1fe50*/  LDL R9, [R1+0x1074] ;  /* 0x0010740001097983 */ /* 0x000f280000100800 */
[----:B------:R0:W2:Y:S02]  /*1fe60*/  @!P0 LDG.E.U8 R247, desc[UR56][R6.64] ;  /* 0x0000003806f78981 */ /* 0x0000a4000c1e1100 */
[----:B0-----:R-:W-:Y:S02]  /*1fe70*/  @!P0 IMAD.MOV.U32 R6, RZ, RZ, R8 ;  /* 0x000000ffff068224 */ /* 0x001fe400078e0008 */
[----:B------:R-:W2:Y:S01]  /*1fe80*/  LDL R8, [R1+0x1434] ;  /* 0x0014340001087983 */ /* 0x000ea20000100800 */
[----:B------:R-:W-:Y:S01]  /*1fe90*/  PRMT R246, RZ, 0x7610, R246 ;  /* 0x00007610fff67816 */ /* 0x000fe200000000f6 */
[----:B------:R-:W-:Y:S01]  /*1fea0*/  @!P0 IMAD.MOV.U32 R7, RZ, RZ, R32 ;  /* 0x000000ffff078224 */ /* 0x000fe200078e0020 */
[----:B------:R-:W-:-:S04]  /*1feb0*/  PRMT R245, RZ, 0x7610, R245 ;  /* 0x00007610fff57816 */ /* 0x000fc800000000f5 */
[----:B------:R0:W2:Y:S01]  /*1fec0*/  @!P0 LDG.E.U8 R246, desc[UR56][R6.64] ;  /* 0x0000003806f68981 */ /* 0x0000a2000c1e1100 */
[----:B------:R-:W-:Y:S01]  /*1fed0*/  PRMT R244, RZ, 0x7610, R244 ;  /* 0x00007610fff47816 */ /* 0x000fe200000000f4 */
[----:B0-----:R-:W-:Y:S02]  /*1fee0*/  @!P0 IMAD.MOV.U32 R6, RZ, RZ, R29 ;  /* 0x000000ffff068224 */ /* 0x001fe400078e001d */
[----:B------:R-:W-:-:S05]  /*1fef0*/  @!P0 IMAD.MOV.U32 R7, RZ, RZ, R40 ;  /* 0x000000ffff078224 */ /* 0x000fca00078e0028 */
[----:B------:R0:W2:Y:S01]  /*1ff00*/  @!P0 LDG.E.U8 R245, desc[UR56][R6.64] ;  /* 0x0000003806f58981 */ /* 0x0000a2000c1e1100 */
[----:B------:R-:W-:-:S03]  /*1ff10*/  PRMT R243, RZ, 0x7610, R243 ;  /* 0x00007610fff37816 */ /* 0x000fc600000000f3 */
[----:B------:R-:W-:Y:S04]  /*1ff20*/  STL [R1+0x2404], R32 ;  /* 0x0024042001007387 */ /* 0x000fe80000100800 */
[----:B------:R-:W2:Y:S01]  /*1ff30*/  LDL R24, [R1+0x142c] ;  /* 0x00142c0001187983 */ /* 0x000ea20000100800 */
[----:B0-----:R-:W-:Y:S02]  /*1ff40*/  @!P0 IMAD.MOV.U32 R6, RZ, RZ, R37 ;  /* 0x000000ffff068224 */ /* 0x001fe400078e0025 */
[----:B------:R-:W-:Y:S01]  /*1ff50*/  @!P0 IMAD.MOV.U32 R7, RZ, RZ, R48 ;  /* 0x000000ffff078224 */ /* 0x000fe200078e0030 */
[----:B------:R-:W2:Y:S04]  /*1ff60*/  LDL R11, [R1+0x1430] ;  /* 0x00143000010b7983 */ /* 0x000ea80000100800 */
[----:B------:R0:W2:Y:S01]  /*1ff70*/  @!P0 LDG.E.U8 R244, desc[UR56][R6.64] ;  /* 0x0000003806f48981 */ /* 0x0000a2000c1e1100 */
[----:B------:R-:W-:-:S02]  /*1ff80*/  PRMT R242, RZ, 0x7610, R242 ;  /* 0x00007610fff27816 */ /* 0x000fc400000000f2 */
[----:B------:R-:W-:Y:S01]  /*1ff90*/  PRMT R241, RZ, 0x7610, R241 ;  /* 0x00007610fff17816 */ /* 0x000fe200000000f1 */
[----:B------:R-:W2:Y:S01]  /*1ffa0*/  LDL R10, [R1+0x13ec] ;  /* 0x0013ec00010a7983 */ /* 0x000ea20000100800 */
[----:B0-----:R-:W-:Y:S02]  /*1ffb0*/  @!P0 IMAD.MOV.U32 R6, RZ, RZ, R45 ;  /* 0x000000ffff068224 */ /* 0x001fe400078e002d */
[----:B----4-:R-:W-:Y:S02]  /*1ffc0*/  @!P0 IMAD.MOV.U32 R7, RZ, RZ, R9 ;  /* 0x000000ffff078224 */ /* 0x010fe400078e0009 */
[----:B------:R-:W4:Y:S04]  /*1ffd0*/  LDL R9, [R1+0x13f0] ;  /* 0x0013f00001097983 */ /* 0x000f280000100800 */
[----:B------:R3:W4:Y:S02]  /*1ffe0*/  @!P0 LDG.E.U8 R243, desc[UR56][R6.64] ;  /* 0x0000003806f38981 */ /* 0x000724000c1e1100 */
[----:B---3--:R-:W-:-:S02]  /*1fff0*/  @!P0 IMAD.MOV.U32 R6, RZ, RZ, R4 ;  /* 0x000000ffff068224 */ /* 0x008fc400078e0004 */
[----:B--2---:R-:W-:Y:S01]  /*20000*/  @!P0 IMAD.MOV.U32 R7, RZ, RZ, R8 ;  /* 0x000000ffff078224 */ /* 0x004fe200078e0008 */
[----:B------:R-:W2:Y:S04]  /*20010*/  LDL R4, [R1+0x1410] ;  /* 0x0014100001047983 */ /* 0x000ea80000100800 */
[----:B------:R-:W3:Y:S04]  /*20020*/  LDL R8, [R1+0x140c] ;  /* 0x00140c0001087983 */ /* 0x000ee80000100800 */
[----:B------:R0:W4:Y:S02]  /*20030*/  @!P0 LDG.E.U8 R242, desc[UR56][R6.64] ;  /* 0x0000003806f28981 */ /* 0x000124000c1e1100 */
[----:B0-----:R-:W-:-:S02]  /*20040*/  @!P0 IMAD.MOV.U32 R7, RZ, RZ, R24 ;  /* 0x000000ffff078224 */ /* 0x001fc400078e0018 */
[----:B------:R-:W-:-:S05]  /*20050*/  @!P0 IMAD.MOV.U32 R6, RZ, RZ, R11 ;  /* 0x000000ffff068224 */ /* 0x000fca00078e000b */
[----:B------:R2:W4:Y:S02]  /*20060*/  @!P0 LDG.E.U8 R241, desc[UR56][R6.64] ;  /* 0x0000003806f18981 */ /* 0x000524000c1e1100 */
[----:B--2---:R-:W-:Y:S02]  /*20070*/  @!P0 IMAD.MOV.U32 R6, RZ, RZ, R4 ;  /* 0x000000ffff068224 */ /* 0x004fe400078e0004 */
[----:B------:R-:W2:Y:S01]  /*20080*/  LDL R4, [R1+0x13d0] ;  /* 0x0013d00001047983 */ /* 0x000ea20000100800 */
[----:B---3--:R-:W-:-:S03]  /*20090*/  @!P0 IMAD.MOV.U32 R7, RZ, RZ, R8 ;  /* 0x000000ffff078224 */ /* 0x008fc600078e0008 */
[----:B------:R-:W3:Y:S01]  /*200a0*/  LDL R8, [R1+0x13cc] ;  /* 0x0013cc0001087983 */ /* 0x000ee20000100800 */
[----:B------:R-:W-:Y:S02]  /*200b0*/  PRMT R240, RZ, 0x7610, R240 ;  /* 0x00007610fff07816 */ /* 0x000fe400000000f0 */
[----:B------:R-:W-:-:S04]  /*200c0*/  PRMT R239, RZ, 0x7610, R239 ;  /* 0x00007610ffef7816 */ /* 0x000fc800000000ef */
[----:B------:R4:W3:Y:S01]  /*200d0*/  @!P0 LDG.E.U8 R240, desc[UR56][R6.64] ;  /* 0x0000003806f08981 */ /* 0x0008e2000c1e1100 */
[----:B------:R-:W-:Y:S01]  /*200e0*/  PRMT R238, RZ, 0x7610, R238 ;  /* 0x00007610ffee7816 */ /* 0x000fe200000000ee */
[----:B----4-:R-:W-:Y:S02]  /*200f0*/  @!P0 IMAD.MOV.U32 R6, RZ, RZ, R9 ;  /* 0x000000ffff068224 */ /* 0x010fe400078e0009 */
[----:B------:R-:W-:-:S05]  /*20100*/  @!P0 IMAD.MOV.U32 R7, RZ, RZ, R10 ;  /* 0x000000ffff078224 */ /* 0x000fca00078e000a */
[----:B------:R2:W4:Y:S01]  /*20110*/  @!P0 LDG.E.U8 R239, desc[UR56][R6.64] ;  /* 0x0000003806ef8981 */ /* 0x000522000c1e1100 */
[----:B------:R-:W-:-:S03]  /*20120*/  LOP3.LUT R9, R19, 0xffff, RZ, 0xc0, !PT ;  /* 0x0000ffff13097812 */ /* 0x000fc600078ec0ff */
[----:B------:R-:W4:Y:S01]  /*20130*/  LDL.LU R19, [R1+0x2a24] ;  /* 0x002a240001137983 */ /* 0x000f220000300800 */
[----:B--2---:R-:W-:Y:S02]  /*20140*/  @!P0 IMAD.MOV.U32 R6, RZ, RZ, R4 ;  /* 0x000000ffff068224 */ /* 0x004fe400078e0004 */
[----:B---3--:R-:W-:Y:S01]  /*20150*/  @!P0 IMAD.MOV.U32 R7, RZ, RZ, R8 ;  /* 0x000000ffff078224 */ /* 0x008fe200078e0008 */
[----:B------:R-:W-:Y:S02]  /*20160*/  LOP3.LUT R8, R0, 0xffff, RZ, 0xc0, !PT ;  /* 0x0000ffff00087812 */ /* 0x000fe400078ec0ff */
[----:B------:R-:W2:Y:S04]  /*20170*/  LDL.LU R0, [R1+0x2a20] ;  /* 0x002a200001007983 */ /* 0x000ea80000300800 */
[----:B------:R0:W3:Y:S02]  /*20180*/  @!P0 LDG.E.U8 R238, desc[UR56][R6.64] ;  /* 0x0000003806ee8981 */ /* 0x0000e4000c1e1100 */
[----:B0-----:R-:W-:-:S02]  /*20190*/  LOP3.LUT R7, R3, 0xffff, RZ, 0xc0, !PT ;  /* 0x0000ffff03077812 */ /* 0x001fc400078ec0ff */
[----:B------:R-:W-:Y:S01]  /*201a0*/  LOP3.LUT R6, R5, 0xffff, RZ, 0xc0, !PT ;  /* 0x0000ffff05067812 */ /* 0x000fe200078ec0ff */
[----:B------:R-:W3:Y:S03]  /*201b0*/  LDL.LU R3, [R1+0x2a1c] ;  /* 0x002a1c0001037983 */ /* 0x000ee60000300800 */
[----:B------:R-:W-:Y:S01]  /*201c0*/  PRMT R7, R7, 0x3340, R6 ;  /* 0x0000334007077816 */ /* 0x000fe20000000006 */
[----:B------:R-:W3:Y:S01]  /*201d0*/  LDL.LU R5, [R1+0x2a18] ;  /* 0x002a180001057983 */ /* 0x000ee20000300800 */
[----:B------:R-:W-:-:S03]  /*201e0*/  LOP3.LUT R6, R2, 0xffff, RZ, 0xc0, !PT ;  /* 0x0000ffff02067812 */ /* 0x000fc600078ec0ff */
[----:B------:R-:W3:Y:S04]  /*201f0*/  LDL.LU R2, [R1+0x2a14] ;  /* 0x002a140001027983 */ /* 0x000ee80000300800 */
[----:B------:R-:W3:Y:S04]  /*20200*/  LDL R25, [R1+0x13ac] ;  /* 0x0013ac0001197983 */ /* 0x000ee80000100800 */
[----:B------:R-:W3:Y:S01]  /*20210*/  LDL R24, [R1+0x13b0] ;  /* 0x0013b00001187983 */ /* 0x000ee20000100800 */
[----:B------:R-:W-:Y:S02]  /*20220*/  LOP3.LUT R231, R231, 0xffff, RZ, 0xc0, !PT ;  /* 0x0000ffffe7e77812 */ /* 0x000fe400078ec0ff */
[----:B------:R-:W-:-:S02]  /*20230*/  LOP3.LUT R225, R225, 0xffff, RZ, 0xc0, !PT ;  /* 0x0000ffffe1e17812 */ /* 0x000fc400078ec0ff */
[----:B------:R-:W-:Y:S01]  /*20240*/  LOP3.LUT R218, R218, 0xffff, RZ, 0xc0, !PT ;  /* 0x0000ffffdada7812 */ /* 0x000fe200078ec0ff */
[----:B------:R-:W-:Y:S01]  /*20250*/  IMAD.MOV.U32 R133, RZ, RZ, R136 ;  /* 0x000000ffff857224 */ /* 0x000fe200078e0088 */
[----:B------:R-:W-:Y:S01]  /*20260*/  LOP3.LUT R209, R209, 0xffff, RZ, 0xc0, !PT ;  /* 0x0000ffffd1d17812 */ /* 0x000fe200078ec0ff */
[----:B------:R-:W-:Y:S01]  /*20270*/  IMAD.MOV.U32 R136, RZ, RZ, R143 ;  /* 0x000000ffff887224 */ /* 0x000fe200078e008f */
[----:B------:R-:W-:Y:S02]  /*20280*/  LOP3.LUT R199, R199, 0xffff, RZ, 0xc0, !PT ;  /* 0x0000ffffc7c77812 */ /* 0x000fe400078ec0ff */
[----:B------:R-:W-:Y:S02]  /*20290*/  LOP3.LUT R193, R193, 0xffff, RZ, 0xc0, !PT ;  /* 0x0000ffffc1c17812 */ /* 0x000fe400078ec0ff */
[----:B------:R-:W-:Y:S02]  /*202a0*/  LOP3.LUT R181, R181, 0xffff, RZ, 0xc0, !PT ;  /* 0x0000ffffb5b57812 */ /* 0x000fe400078ec0ff */
[----:B------:R-:W-:-:S02]  /*202b0*/  LOP3.LUT R173, R173, 0xffff, RZ, 0xc0, !PT ;  /* 0x0000ffffadad7812 */ /* 0x000fc400078ec0ff */
[----:B------:R-:W-:Y:S02]  /*202c0*/  LOP3.LUT R170, R170, 0xffff, RZ, 0xc0, !PT ;  /* 0x0000ffffaaaa7812 */ /* 0x000fe400078ec0ff */
[----:B------:R-:W-:Y:S02]  /*202d0*/  LOP3.LUT R167, R167, 0xffff, RZ, 0xc0, !PT ;  /* 0x0000ffffa7a77812 */ /* 0x000fe400078ec0ff */
[----:B------:R-:W-:Y:S01]  /*202e0*/  LOP3.LUT R164, R164, 0xffff, RZ, 0xc0, !PT ;  /* 0x0000ffffa4a47812 */ /* 0x000fe200078ec0ff */
[----:B------:R-:W-:Y:S01]  /*202f0*/  IMAD.MOV.U32 R131, RZ, RZ, R134 ;  /* 0x000000ffff837224 */ /* 0x000fe200078e0086 */
[----:B------:R-:W-:Y:S01]  /*20300*/  PRMT R8, R9, 0x3340, R8 ;  /* 0x0000334009087816 */ /* 0x000fe20000000008 */
[----:B------:R-:W-:Y:S01]  /*20310*/  IMAD.MOV.U32 R132, RZ, RZ, R135 ;  /* 0x000000ffff847224 */ /* 0x000fe200078e0087 */
[----:B------:R-:W-:Y:S01]  /*20320*/  PRMT R6, R6, 0x3340, R231 ;  /* 0x0000334006067816 */ /* 0x000fe200000000e7 */
[----:B------:R-:W-:Y:S01]  /*20330*/  IMAD.MOV.U32 R130, RZ, RZ, R148 ;  /* 0x000000ffff827224 */ /* 0x000fe200078e0094 */
[----:B------:R-:W-:Y:S01]  /*20340*/  PRMT R9, R225, 0x3340, R218 ;  /* 0x00003340e1097816 */ /* 0x000fe200000000da */
[----:B------:R-:W-:Y:S01]  /*20350*/  IMAD.MOV.U32 R143, RZ, RZ, R16 ;  /* 0x000000ffff8f7224 */ /* 0x000fe200078e0010 */
[----:B------:R-:W3:Y:S01]  /*20360*/  LDL.LU R4, [R1+0x10fc] ;  /* 0x0010fc0001047983 */ /* 0x000ee20000300800 */
[----:B------:R-:W-:Y:S01]  /*20370*/  IMAD.MOV.U32 R134, RZ, RZ, R138 ;  /* 0x000000ffff867224 */ /* 0x000fe200078e008a */
[----:B------:R-:W-:Y:S01]  /*20380*/  PRMT R199, R209, 0x3340, R199 ;  /* 0x00003340d1c77816 */ /* 0x000fe200000000c7 */
[----:B------:R-:W-:Y:S01]  /*20390*/  IMAD.MOV.U32 R135, RZ, RZ, R140 ;  /* 0x000000ffff877224 */ /* 0x000fe200078e008c */
[----:B------:R-:W-:Y:S01]  /*203a0*/  PRMT R10, R193, 0x3340, R181 ;  /* 0x00003340c10a7816 */ /* 0x000fe200000000b5 */
[----:B----4-:R-:W-:Y:S01]  /*203b0*/  IMAD.MOV.U32 R148, RZ, RZ, R19 ;  /* 0x000000ffff947224 */ /* 0x010fe200078e0013 */
[----:B------:R-:W-:Y:S01]  /*203c0*/  PRMT R170, R173, 0x3340, R170 ;  /* 0x00003340adaa7816 */ /* 0x000fe200000000aa */
[----:B------:R-:W-:Y:S01]  /*203d0*/  IMAD.MOV.U32 R138, RZ, RZ, R144 ;  /* 0x000000ffff8a7224 */ /* 0x000fe200078e0090 */
[----:B------:R-:W-:Y:S01]  /*203e0*/  PRMT R11, R167, 0x3340, R164 ;  /* 0x00003340a70b7816 */ /* 0x000fe200000000a4 */
[----:B------:R-:W-:Y:S01]  /*203f0*/  IMAD.MOV.U32 R140, RZ, RZ, R146 ;  /* 0x000000ffff8c7224 */ /* 0x000fe200078e0092 */
[----:B------:R-:W-:Y:S01]  /*20400*/  PRMT R8, R8, 0x5410, R7 ;  /* 0x0000541008087816 */ /* 0x000fe20000000007 */
[----:B------:R-:W-:Y:S01]  /*20410*/  IMAD.MOV.U32 R144, RZ, RZ, R150 ;  /* 0x000000ffff907224 */ /* 0x000fe200078e0096 */
[----:B------:R-:W-:-:S02]  /*20420*/  PRMT R9, R6, 0x5410, R9 ;  /* 0x0000541006097816 */ /* 0x000fc40000000009 */
[----:B------:R-:W-:Y:S02]  /*20430*/  PRMT R10, R199, 0x5410, R10 ;  /* 0x00005410c70a7816 */ /* 0x000fe4000000000a */
[----:B------:R-:W-:-:S05]  /*20440*/  PRMT R11, R170, 0x5410, R11 ;  /* 0x00005410aa0b7816 */ /* 0x000fca000000000b */
[----:B------:R0:W-:Y:S01]  /*20450*/  STS.128 [R26+UR58+0x4000], R8 ;  /* 0x004000081a007988 */ /* 0x0001e20008000c3a */
[----:B--2---:R-:W-:Y:S02]  /*20460*/  IMAD.MOV.U32 R150, RZ, RZ, R0 ;  /* 0x000000ffff967224 */ /* 0x004fe400078e0000 */
[----:B---3--:R-:W-:Y:S02]  /*20470*/  IMAD.MOV.U32 R19, RZ, RZ, R3 ;  /* 0x000000ffff137224 */ /* 0x008fe400078e0003 */
[----:B------:R-:W-:Y:S02]  /*20480*/  IMAD.MOV.U32 R16, RZ, RZ, R5 ;  /* 0x000000ffff107224 */ /* 0x000fe400078e0005 */
[----:B------:R-:W2:Y:S01]  /*20490*/  LDL.LU R5, [R1+0x10d0] ;  /* 0x0010d00001057983 */ /* 0x000ea20000300800 */
[----:B------:R-:W-:-:S03]  /*204a0*/  IMAD.MOV.U32 R146, RZ, RZ, R2 ;  /* 0x000000ffff927224 */ /* 0x000fc600078e0002 */
[----:B------:R-:W3:Y:S01]  /*204b0*/  LDL.LU R3, [R1+0x10c8] ;  /* 0x0010c80001037983 */ /* 0x000ee20000300800 */
[----:B------:R-:W-:-:S03]  /*204c0*/  @!P0 IMAD.MOV.U32 R7, RZ, RZ, R25 ;  /* 0x000000ffff078224 */ /* 0x000fc600078e0019 */
[----:B------:R-:W4:Y:S01]  /*204d0*/  LDL.LU R2, [R1+0x10ec] ;  /* 0x0010ec0001027983 */ /* 0x000f220000300800 */
[----:B------:R-:W-:-:S03]  /*204e0*/  @!P0 IMAD.MOV.U32 R6, RZ, RZ, R24 ;  /* 0x000000ffff068224 */ /* 0x000fc600078e0018 */
[----:B------:R-:W3:Y:S04]  /*204f0*/  LDL.LU R0, [R1+0x10c0] ;  /* 0x0010c00001007983 */ /* 0x000ee80000300800 */
[----:B------:R-:W2:Y:S04]  /*20500*/  LDL R25, [R1+0x138c] ;  /* 0x00138c0001197983 */ /* 0x000ea80000100800 */
[----:B------:R-:W4:Y:S04]  /*20510*/  LDL R24, [R1+0x1390] ;  /* 0x0013900001187983 */ /* 0x000f280000100800 */
[----:B0-----:R-:W3:Y:S01]  /*20520*/  LDL R8, [R1+0x1370] ;  /* 0x0013700001087983 */ /* 0x001ee20000100800 */
[----:B------:R-:W-:-:S03]  /*20530*/  PRMT R237, RZ, 0x7610, R237 ;  /* 0x00007610ffed7816 */ /* 0x000fc600000000ed */
[----:B------:R-:W3:Y:S01]  /*20540*/  LDL R9, [R1+0x136c] ;  /* 0x00136c0001097983 */ /* 0x000ee20000100800 */
[----:B------:R-:W-:-:S03]  /*20550*/  PRMT R236, RZ, 0x7610, R236 ;  /* 0x00007610ffec7816 */ /* 0x000fc600000000ec */
[----:B------:R2:W3:Y:S01]  /*20560*/  @!P0 LDG.E.U8 R237, desc[UR56][R6.64] ;  /* 0x0000003806ed8981 */ /* 0x0004e2000c1e1100 */
[----:B------:R-:W-:-:S03]  /*20570*/  PRMT R235, RZ, 0x7610, R235 ;  /* 0x00007610ffeb7816 */ /* 0x000fc600000000eb */
[----:B------:R-:W3:Y:S04]  /*20580*/  LDL R11, [R1+0x132c] ;  /* 0x00132c00010b7983 */ /* 0x000ee80000100800 */
[----:B------:R-:W3:Y:S01]  /*20590*/  LDL R10, [R1+0x1330] ;  /* 0x00133000010a7983 */ /* 0x000ee20000100800 */
[----:B--2---:R-:W-:Y:S02]  /*205a0*/  @!P0 IMAD.MOV.U32 R7, RZ, RZ, R25 ;  /* 0x000000ffff078224 */ /* 0x004fe400078e0019 */
[----:B----4-:R-:W-:-:S05]  /*205b0*/  @!P0 IMAD.MOV.U32 R6, RZ, RZ, R24 ;  /* 0x000000ffff068224 */ /* 0x010fca00078e0018 */
[----:B------:R3:W2:Y:S02]  /*205c0*/  @!P0 LDG.E.U8 R236, desc[UR56][R6.64] ;  /* 0x0000003806ec8981 */ /* 0x0006a4000c1e1100 */
[----:B---3--:R-:W-:Y:S02]  /*205d0*/  @!P0 IMAD.MOV.U32 R6, RZ, RZ, R8 ;  /* 0x000000ffff068224 */ /* 0x008fe400078e0008 */
[----:B------:R-:W3:Y:S01]  /*205e0*/  LDL R8, [R1+0x1350] ;  /* 0x0013500001087983 */ /* 0x000ee20000100800 */
[----:B------:R-:W-:-:S03]  /*205f0*/  @!P0 IMAD.MOV.U32 R7, RZ, RZ, R9 ;  /* 0x000000ffff078224 */ /* 0x000fc600078e0009 */
[----:B------:R-:W4:Y:S04]  /*20600*/  LDL R9, [R1+0x134c] ;  /* 0x00134c0001097983 */ /* 0x000f280000100800 */
[----:B------:R3:W2:Y:S01]  /*20610*/  @!P0 LDG.E.U8 R235, desc[UR56][R6.64] ;  /* 0x0000003806eb8981 */ /* 0x0006a2000c1e1100 */
[----:B------:R-:W-:Y:S01]  /*20620*/  PRMT R234, RZ, 0x7610, R234 ;  /* 0x00007610ffea7816 */ /* 0x000fe200000000ea */
[----:B---3--:R-:W-:Y:S02]  /*20630*/  @!P0 IMAD.MOV.U32 R6, RZ, RZ, R8 ;  /* 0x000000ffff068224 */ /* 0x008fe400078e0008 */
[----:B------:R-:W3:Y:S01]  /*20640*/  LDL R8, [R1+0x1310] ;  /* 0x0013100001087983 */ /* 0x000ee20000100800 */
[----:B----4-:R-:W-:Y:S01]  /*20650*/  @!P0 IMAD.MOV.U32 R7, RZ, RZ, R9 ;  /* 0x000000ffff078224 */ /* 0x010fe200078e0009 */
[----:B------:R-:W-:-:S02]  /*20660*/  PRMT R233, RZ, 0x7610, R233 ;  /* 0x00007610ffe97816 */ /* 0x000fc400000000e9 */
[----:B------:R-:W4:Y:S04]  /*20670*/  LDL R9, [R1+0x130c] ;  /* 0x00130c0001097983 */ /* 0x000f280000100800 */
[----:B------:R0:W2:Y:S02]  /*20680*/  @!P0 LDG.E.U8 R234, desc[UR56][R6.64] ;  /* 0x0000003806ea8981 */ /* 0x0000a4000c1e1100 */
[----:B0-----:R-:W-:Y:S02]  /*20690*/  @!P0 IMAD.MOV.U32 R6, RZ, RZ, R10 ;  /* 0x000000ffff068224 */ /* 0x001fe400078e000a */
[----:B------:R-:W-:-:S05]  /*206a0*/  @!P0 IMAD.MOV.U32 R7, RZ, RZ, R11 ;  /* 0x000000ffff078224 */ /* 0x000fca00078e000b */
[----:B------:R3:W2:Y:S02]  /*206b0*/  @!P0 LDG.E.U8 R233, desc[UR56][R6.64] ;  /* 0x0000003806e98981 */ /* 0x0006a4000c1e1100 */
[----:B---3--:R-:W-:Y:S02]  /*206c0*/  @!P0 IMAD.MOV.U32 R6, RZ, RZ, R8 ;  /* 0x000000ffff068224 */ /* 0x008fe400078e0008 */
[----:B------:R-:W3:Y:S01]  /*206d0*/  LDL R8, [R1+0x12f0] ;  /* 0x0012f00001087983 */ /* 0x000ee20000100800 */
[----:B------:R-:W-:Y:S01]  /*206e0*/  PRMT R232, RZ, 0x7610, R232 ;  /* 0x00007610ffe87816 */ /* 0x000fe200000000e8 */
[----:B----4-:R-:W-:Y:S02]  /*206f0*/  @!P0 IMAD.MOV.U32 R7, RZ, RZ, R9 ;  /* 0x000000ffff078224 */ /* 0x010fe400078e0009 */
[----:B------:R-:W4:Y:S04]  /*20700*/  LDL R9, [R1+0x12ec] ;  /* 0x0012ec0001097983 */ /* 0x000f280000100800 */
[----:B------:R3:W2:Y:S02]  /*20710*/  @!P0 LDG.E.U8 R232, desc[UR56][R6.64] ;  /* 0x0000003806e88981 */ /* 0x0006a4000c1e1100 */
[----:B---3--:R-:W-:-:S02]  /*20720*/  @!P0 IMAD.MOV.U32 R6, RZ, RZ, R8 ;  /* 0x000000ffff068224 */ /* 0x008fc400078e0008 */
        /* <DEDUP_REMOVED lines=82> */
[----:B------:R3:W2:Y:S04]  /*20c50*/  @!P0 LDG.E.U8 R218, desc[UR56][R6.64] ;  /* 0x0000003806da8981 */ /* 0x0006a8000c1e1100 */
[----:B------:R-:W2:Y:S01]  /*20c60*/  LDL.LU R34, [R1+0x10cc] ;  /* 0x0010cc0001227983 */ /* 0x000ea20000300800 */
[----:B---3--:R-:W-:-:S03]  /*20c70*/  @!P0 IMAD.MOV.U32 R6, RZ, RZ, R8 ;  /* 0x000000ffff068224 */ /* 0x008fc600078e0008 */
[----:B------:R-:W3:Y:S01]  /*20c80*/  LDL R8, [R1+0x1110] ;  /* 0x0011100001087983 */ /* 0x000ee20000100800 */
[----:B------:R-:W-:Y:S01]  /*20c90*/  PRMT R217, RZ, 0x7610, R217 ;  /* 0x00007610ffd97816 */ /* 0x000fe200000000d9 */
[----:B----4-:R-:W-:Y:S02]  /*20ca0*/  @!P0 IMAD.MOV.U32 R7, RZ, RZ, R9 ;  /* 0x000000ffff078224 */ /* 0x010fe400078e0009 */
[----:B------:R-:W4:Y:S04]  /*20cb0*/  LDL R9, [R1+0x110c] ;  /* 0x00110c0001097983 */ /* 0x000f280000100800 */
[----:B------:R-:W2:Y:S04]  /*20cc0*/  LDL.LU R42, [R1+0x10ac] ;  /* 0x0010ac00012a7983 */ /* 0x000ea80000300800 */
[----:B------:R3:W2:Y:S04]  /*20cd0*/  @!P0 LDG.E.U8 R217, desc[UR56][R6.64] ;  /* 0x0000003806d98981 */ /* 0x0006a8000c1e1100 */
[----:B------:R-:W2:Y:S01]  /*20ce0*/  LDL.LU R31, [R1+0x10b0] ;  /* 0x0010b000011f7983 */ /* 0x000ea20000300800 */
[----:B---3--:R-:W-:-:S03]  /*20cf0*/  @!P0 IMAD.MOV.U32 R6, RZ, RZ, R8 ;  /* 0x000000ffff068224 */ /* 0x008fc600078e0008 */
[----:B------:R-:W3:Y:S01]  /*20d00*/  LDL R8, [R1+0x10f0] ;  /* 0x0010f00001087983 */ /* 0x000ee20000100800 */
[----:B------:R-:W-:Y:S01]  /*20d10*/  PRMT R216, RZ, 0x7610, R216 ;  /* 0x00007610ffd87816 */ /* 0x000fe200000000d8 */
[----:B----4-:R-:W-:Y:S02]  /*20d20*/  @!P0 IMAD.MOV.U32 R7, RZ, RZ, R9 ;  /* 0x000000ffff078224 */ /* 0x010fe400078e0009 */
[----:B------:R-:W4:Y:S04]  /*20d30*/  LDL.LU R50, [R1+0x108c] ;  /* 0x00108c0001327983 */ /* 0x000f280000300800 */
[----:B------:R-:W4:Y:S04]  /*20d40*/  LDL.LU R39, [R1+0x1090] ;  /* 0x0010900001277983 */ /* 0x000f280000300800 */
[----:B------:R3:W4:Y:S04]  /*20d50*/  @!P0 LDG.E.U8 R216, desc[UR56][R6.64] ;  /* 0x0000003806d88981 */ /* 0x000728000c1e1100 */
[----:B------:R-:W4:Y:S01]  /*20d60*/  LDL R9, [R1+0x1c28] ;  /* 0x001c280001097983 */ /* 0x000f220000100800 */
[----:B------:R-:W-:Y:S01]  /*20d70*/  PRMT R215, RZ, 0x7610, R215 ;  /* 0x00007610ffd77816 */ /* 0x000fe200000000d7 */
[----:B---3--:R-:W-:-:S02]  /*20d80*/  @!P0 IMAD.MOV.U32 R6, RZ, RZ, R8 ;  /* 0x000000ffff068224 */ /* 0x008fc400078e0008 */
[----:B------:R-:W3:Y:S04]  /*20d90*/  LDL R8, [R1+0x1c30] ;  /* 0x001c300001087983 */ /* 0x000ee80000100800 */
[----:B------:R-:W3:Y:S04]  /*20da0*/  LDL.LU R47, [R1+0x1070] ;  /* 0x00107000012f7983 */ /* 0x000ee80000300800 */
[----:B------:R-:W3:Y:S01]  /*20db0*/  LDL.LU R25, [R1+0x106c] ;  /* 0x00106c0001197983 */ /* 0x000ee20000300800 */
[----:B------:R-:W-:Y:S01]  /*20dc0*/  @!P0 IMAD.MOV.U32 R7, RZ, RZ, R2 ;  /* 0x000000ffff078224 */ /* 0x000fe200078e0002 */
[----:B------:R-:W-:-:S04]  /*20dd0*/  PRMT R214, RZ, 0x7610, R214 ;  /* 0x00007610ffd67816 */ /* 0x000fc800000000d6 */
[----:B------:R0:W3:Y:S01]  /*20de0*/  @!P0 LDG.E.U8 R215, desc[UR56][R6.64] ;  /* 0x0000003806d78981 */ /* 0x0000e2000c1e1100 */
[----:B------:R-:W-:Y:S01]  /*20df0*/  PRMT R213, RZ, 0x7610, R213 ;  /* 0x00007610ffd57816 */ /* 0x000fe200000000d5 */
[----:B0-----:R-:W-:Y:S02]  /*20e00*/  @!P0 IMAD.MOV.U32 R6, RZ, RZ, R5 ;  /* 0x000000ffff068224 */ /* 0x001fe400078e0005 */
[----:B--2---:R-:W-:-:S05]  /*20e10*/  @!P0 IMAD.MOV.U32 R7, RZ, RZ, R34 ;  /* 0x000000ffff078224 */ /* 0x004fca00078e0022 */
[----:B------:R0:W2:Y:S01]  /*20e20*/  @!P0 LDG.E.U8 R214, desc[UR56][R6.64] ;  /* 0x0000003806d68981 */ /* 0x0000a2000c1e1100 */
[----:B------:R-:W-:Y:S01]  /*20e30*/  PRMT R212, RZ, 0x7610, R212 ;  /* 0x00007610ffd47816 */ /* 0x000fe200000000d4 */
[----:B0-----:R-:W-:Y:S02]  /*20e40*/  @!P0 IMAD.MOV.U32 R6, RZ, RZ, R31 ;  /* 0x000000ffff068224 */ /* 0x001fe400078e001f */
[----:B------:R-:W-:-:S05]  /*20e50*/  @!P0 IMAD.MOV.U32 R7, RZ, RZ, R42 ;  /* 0x000000ffff078224 */ /* 0x000fca00078e002a */
[----:B------:R4:W2:Y:S01]  /*20e60*/  @!P0 LDG.E.U8 R213, desc[UR56][R6.64] ;  /* 0x0000003806d58981 */ /* 0x0008a2000c1e1100 */
[----:B------:R-:W-:Y:S01]  /*20e70*/  PRMT R211, RZ, 0x7610, R211 ;  /* 0x00007610ffd37816 */ /* 0x000fe200000000d3 */
[----:B----4-:R-:W-:Y:S02]  /*20e80*/  @!P0 IMAD.MOV.U32 R6, RZ, RZ, R39 ;  /* 0x000000ffff068224 */ /* 0x010fe400078e0027 */
[----:B------:R-:W-:Y:S01]  /*20e90*/  @!P0 IMAD.MOV.U32 R7, RZ, RZ, R50 ;  /* 0x000000ffff078224 */ /* 0x000fe200078e0032 */
[----:B------:R0:W-:Y:S04]  /*20ea0*/  STL [R1+0x20d0], R2 ;  /* 0x0020d00201007387 */ /* 0x0001e80000100800 */
[----:B------:R3:W4:Y:S04]  /*20eb0*/  @!P0 LDG.E.U8 R212, desc[UR56][R6.64] ;  /* 0x0000003806d48981 */ /* 0x000728000c1e1100 */
[----:B0-----:R-:W2:Y:S04]  /*20ec0*/  LDL.LU R2, [R1+0x1104] ;  /* 0x0011040001027983 */ /* 0x001ea80000300800 */
[----:B------:R0:W-:Y:S04]  /*20ed0*/  STL [R1+0x20d4], R5 ;  /* 0x0020d40501007387 */ /* 0x0001e80000100800 */
[----:B0-----:R-:W4:Y:S01]  /*20ee0*/  LDL.LU R5, [R1+0x10e0] ;  /* 0x0010e00001057983 */ /* 0x001f220000300800 */
[----:B---3--:R-:W-:-:S02]  /*20ef0*/  @!P0 IMAD.MOV.U32 R6, RZ, RZ, R47 ;  /* 0x000000ffff068224 */ /* 0x008fc400078e002f */
[----:B------:R-:W-:-:S05]  /*20f00*/  @!P0 IMAD.MOV.U32 R7, RZ, RZ, R25 ;  /* 0x000000ffff078224 */ /* 0x000fca00078e0019 */
[----:B------:R0:W3:Y:S02]  /*20f10*/  @!P0 LDG.E.U8 R211, desc[UR56][R6.64] ;  /* 0x0000003806d38981 */ /* 0x0000e4000c1e1100 */
[----:B0-----:R-:W-:Y:S02]  /*20f20*/  @!P0 IMAD.MOV.U32 R6, RZ, RZ, R8 ;  /* 0x000000ffff068224 */ /* 0x001fe400078e0008 */
[----:B------:R-:W2:Y:S01]  /*20f30*/  LDL R8, [R1+0x1428] ;  /* 0x0014280001087983 */ /* 0x000ea20000100800 */
[----:B------:R-:W-:-:S03]  /*20f40*/  @!P0 IMAD.MOV.U32 R7, RZ, RZ, R9 ;  /* 0x000000ffff078224 */ /* 0x000fc600078e0009 */
[----:B------:R-:W4:Y:S01]  /*20f50*/  LDL R9, [R1+0x1424] ;  /* 0x0014240001097983 */ /* 0x000f220000100800 */
[----:B------:R-:W-:-:S06]  /*20f60*/  PRMT R210, RZ, 0x7610, R210 ;  /* 0x00007610ffd27816 */ /* 0x000fcc00000000d2 */
[----:B------:R2:W3:Y:S02]  /*20f70*/  @!P0 LDG.E.U8 R210, desc[UR56][R6.64] ;  /* 0x0000003806d28981 */ /* 0x0004e4000c1e1100 */
[----:B--2---:R-:W-:Y:S02]  /*20f80*/  @!P0 IMAD.MOV.U32 R6, RZ, RZ, R8 ;  /* 0x000000ffff068224 */ /* 0x004fe400078e0008 */
[----:B------:R-:W2:Y:S01]  /*20f90*/  LDL R8, [R1+0x1408] ;  /* 0x0014080001087983 */ /* 0x000ea20000100800 */
[----:B----4-:R-:W-:-:S03]  /*20fa0*/  @!P0 IMAD.MOV.U32 R7, RZ, RZ, R9 ;  /* 0x000000ffff078224 */ /* 0x010fc600078e0009 */
        /* <DEDUP_REMOVED lines=127> */
[----:B------:R-:W-:-:S03]  /*217a0*/  PRMT R188, RZ, 0x7610, R188 ;  /* 0x00007610ffbc7816 */ /* 0x000fc600000000bc */
[----:B------:R-:W3:Y:S04]  /*217b0*/  LDL.LU R28, [R1+0x10e4] ;  /* 0x0010e400011c7983 */ /* 0x000ee80000300800 */
[----:B------:R-:W3:Y:S04]  /*217c0*/  LDL R11, [R1+0x1144] ;  /* 0x00114400010b7983 */ /* 0x000ee80000100800 */
[----:B------:R-:W3:Y:S04]  /*217d0*/  LDL R10, [R1+0x1148] ;  /* 0x00114800010a7983 */ /* 0x000ee80000100800 */
[----:B------:R2:W3:Y:S02]  /*217e0*/  @!P0 LDG.E.U8 R188, desc[UR56][R6.64] ;  /* 0x0000003806bc8981 */ /* 0x0004e4000c1e1100 */
[----:B--2---:R-:W-:-:S02]  /*217f0*/  @!P0 IMAD.MOV.U32 R6, RZ, RZ, R8 ;  /* 0x000000ffff068224 */ /* 0x004fc400078e0008 */
[----:B------:R-:W2:Y:S01]  /*21800*/  LDL R8, [R1+0x1128] ;  /* 0x0011280001087983 */ /* 0x000ea20000100800 */
[----:B------:R-:W-:Y:S01]  /*21810*/  PRMT R187, RZ, 0x7610, R187 ;  /* 0x00007610ffbb7816 */ /* 0x000fe200000000bb */
[----:B----4-:R-:W-:Y:S01]  /*21820*/  @!P0 IMAD.MOV.U32 R7, RZ, RZ, R9 ;  /* 0x000000ffff078224 */ /* 0x010fe200078e0009 */
[----:B------:R-:W-:Y:S01]  /*21830*/  PRMT R186, RZ, 0x7610, R186 ;  /* 0x00007610ffba7816 */ /* 0x000fe200000000ba */
[----:B------:R-:W4:Y:S04]  /*21840*/  LDL R9, [R1+0x1124] ;  /* 0x0011240001097983 */ /* 0x000f280000100800 */
[----:B------:R3:W4:Y:S04]  /*21850*/  @!P0 LDG.E.U8 R187, desc[UR56][R6.64] ;  /* 0x0000003806bb8981 */ /* 0x000728000c1e1100 */
[----:B------:R-:W4:Y:S01]  /*21860*/  LDL.LU R36, [R1+0x10c4] ;  /* 0x0010c40001247983 */ /* 0x000f220000300800 */
[----:B---3--:R-:W-:-:S02]  /*21870*/  @!P0 IMAD.MOV.U32 R6, RZ, RZ, R10 ;  /* 0x000000ffff068224 */ /* 0x008fc400078e000a */
[----:B------:R-:W-:-:S05]  /*21880*/  @!P0 IMAD.MOV.U32 R7, RZ, RZ, R11 ;  /* 0x000000ffff078224 */ /* 0x000fca00078e000b */
[----:B------:R2:W3:Y:S02]  /*21890*/  @!P0 LDG.E.U8 R186, desc[UR56][R6.64] ;  /* 0x0000003806ba8981 */ /* 0x0004e4000c1e1100 */
[----:B--2---:R-:W-:Y:S02]  /*218a0*/  @!P0 IMAD.MOV.U32 R6, RZ, RZ, R8 ;  /* 0x000000ffff068224 */ /* 0x004fe400078e0008 */
[----:B------:R-:W2:Y:S01]  /*218b0*/  LDL R8, [R1+0x1108] ;  /* 0x0011080001087983 */ /* 0x000ea20000100800 */
[----:B------:R-:W-:Y:S01]  /*218c0*/  PRMT R185, RZ, 0x7610, R185 ;  /* 0x00007610ffb97816 */ /* 0x000fe200000000b9 */
[----:B----4-:R-:W-:Y:S02]  /*218d0*/  @!P0 IMAD.MOV.U32 R7, RZ, RZ, R9 ;  /* 0x000000ffff078224 */ /* 0x010fe400078e0009 */
[----:B------:R-:W4:Y:S04]  /*218e0*/  LDL.LU R44, [R1+0x10a4] ;  /* 0x0010a400012c7983 */ /* 0x000f280000300800 */
[----:B------:R2:W3:Y:S04]  /*218f0*/  @!P0 LDG.E.U8 R185, desc[UR56][R6.64] ;  /* 0x0000003806b98981 */ /* 0x0004e8000c1e1100 */
[----:B------:R-:W4:Y:S01]  /*21900*/  LDL.LU R33, [R1+0x10a8] ;  /* 0x0010a80001217983 */ /* 0x000f220000300800 */
[----:B--2---:R-:W-:-:S03]  /*21910*/  @!P0 IMAD.MOV.U32 R6, RZ, RZ, R8 ;  /* 0x000000ffff068224 */ /* 0x004fc600078e0008 */
[----:B------:R-:W2:Y:S01]  /*21920*/  LDL R8, [R1+0x10e8] ;  /* 0x0010e80001087983 */ /* 0x000ea20000100800 */
[----:B------:R-:W-:Y:S01]  /*21930*/  PRMT R184, RZ, 0x7610, R184 ;  /* 0x00007610ffb87816 */ /* 0x000fe200000000b8 */
[----:B------:R-:W-:Y:S02]  /*21940*/  @!P0 IMAD.MOV.U32 R7, RZ, RZ, R2 ;  /* 0x000000ffff078224 */ /* 0x000fe400078e0002 */
[----:B------:R-:W3:Y:S04]  /*21950*/  LDL.LU R49, [R1+0x1068] ;  /* 0x0010680001317983 */ /* 0x000ee80000300800 */
[----:B------:R-:W3:Y:S04]  /*21960*/  LDL.LU R41, [R1+0x1088] ;  /* 0x0010880001297983 */ /* 0x000ee80000300800 */
[----:B------:R2:W3:Y:S04]  /*21970*/  @!P0 LDG.E.U8 R184, desc[UR56][R6.64] ;  /* 0x0000003806b88981 */ /* 0x0004e8000c1e1100 */
[----:B------:R0:W-:Y:S01]  /*21980*/  STL [R1+0x20d8], R2 ;  /* 0x0020d80201007387 */ /* 0x0001e20000100800 */
[----:B------:R-:W-:Y:S01]  /*21990*/  PRMT R183, RZ, 0x7610, R183 ;  /* 0x00007610ffb77816 */ /* 0x000fe200000000b7 */
[----:B--2---:R-:W-:-:S02]  /*219a0*/  @!P0 IMAD.MOV.U32 R6, RZ, RZ, R8 ;  /* 0x000000ffff068224 */ /* 0x004fc400078e0008 */
[----:B------:R-:W2:Y:S01]  /*219b0*/  LDL R8, [R1+0x1084] ;  /* 0x0010840001087983 */ /* 0x000ea20000100800 */
[----:B------:R-:W-:Y:S01]  /*219c0*/  @!P0 IMAD.MOV.U32 R7, RZ, RZ, R28 ;  /* 0x000000ffff078224 */ /* 0x000fe200078e001c */
[----:B------:R-:W-:Y:S02]  /*219d0*/  PRMT R182, RZ, 0x7610, R182 ;  /* 0x00007610ffb67816 */ /* 0x000fe400000000b6 */
[----:B0-----:R-:W3:Y:S04]  /*219e0*/  LDL.LU R2, [R1+0x111c] ;  /* 0x00111c0001027983 */ /* 0x001ee80000300800 */
[----:B------:R0:W3:Y:S01]  /*219f0*/  @!P0 LDG.E.U8 R183, desc[UR56][R6.64] ;  /* 0x0000003806b78981 */ /* 0x0000e2000c1e1100 */
[----:B------:R-:W-:-:S03]  /*21a00*/  PRMT R181, RZ, 0x7610, R181 ;  /* 0x00007610ffb57816 */ /* 0x000fc600000000b5 */
[----:B------:R1:W-:Y:S01]  /*21a10*/  STL [R1+0x20dc], R3 ;  /* 0x0020dc0301007387 */ /* 0x0003e20000100800 */
[----:B0-----:R-:W-:Y:S02]  /*21a20*/  @!P0 IMAD.MOV.U32 R6, RZ, RZ, R3 ;  /* 0x000000ffff068224 */ /* 0x001fe400078e0003 */
[----:B------:R-:W-:Y:S01]  /*21a30*/  @!P0 IMAD.MOV.U32 R7, RZ, RZ, R36 ;  /* 0x000000ffff078224 */ /* 0x000fe200078e0024 */
[----:B-1----:R-:W3:Y:S04]  /*21a40*/  LDL.LU R3, [R1+0x1100] ;  /* 0x0011000001037983 */ /* 0x002ee80000300800 */
[----:B------:R4:W3:Y:S04]  /*21a50*/  @!P0 LDG.E.U8 R182, desc[UR56][R6.64] ;  /* 0x0000003806b68981 */ /* 0x0008e8000c1e1100 */
[----:B------:R-:W3:Y:S01]  /*21a60*/  LDL R10, [R1+0x1064] ;  /* 0x00106400010a7983 */ /* 0x000ee20000100800 */
[----:B------:R-:W-:-:S02]  /*21a70*/  PRMT R180, RZ, 0x7610, R180 ;  /* 0x00007610ffb47816 */ /* 0x000fc400000000b4 */
[----:B------:R-:W-:Y:S01]  /*21a80*/  PRMT R179, RZ, 0x7610, R179 ;  /* 0x00007610ffb37816 */ /* 0x000fe200000000b3 */
[----:B------:R-:W3:Y:S01]  /*21a90*/  LDL R9, [R1+0x1c20] ;  /* 0x001c200001097983 */ /* 0x000ee20000100800 */
[----:B----4-:R-:W-:Y:S02]  /*21aa0*/  @!P0 IMAD.MOV.U32 R6, RZ, RZ, R33 ;  /* 0x000000ffff068224 */ /* 0x010fe400078e0021 */
[----:B------:R-:W-:-:S05]  /*21ab0*/  @!P0 IMAD.MOV.U32 R7, RZ, RZ, R44 ;  /* 0x000000ffff078224 */ /* 0x000fca00078e002c */
[----:B------:R2:W4:Y:S02]  /*21ac0*/  @!P0 LDG.E.U8 R181, desc[UR56][R6.64] ;  /* 0x0000003806b58981 */ /* 0x000524000c1e1100 */
[----:B--2---:R-:W-:Y:S02]  /*21ad0*/  @!P0 IMAD.MOV.U32 R7, RZ, RZ, R8 ;  /* 0x000000ffff078224 */ /* 0x004fe400078e0008 */
[----:B------:R-:W2:Y:S01]  /*21ae0*/  LDL R8, [R1+0x1c24] ;  /* 0x001c240001087983 */ /* 0x000ea20000100800 */
[----:B---3--:R-:W-:-:S05]  /*21af0*/  @!P0 IMAD.MOV.U32 R6, RZ, RZ, R41 ;  /* 0x000000ffff068224 */ /* 0x008fca00078e0029 */
[----:B------:R0:W3:Y:S02]  /*21b00*/  @!P0 LDG.E.U8 R180, desc[UR56][R6.64] ;  /* 0x0000003806b48981 */ /* 0x0000e4000c1e1100 */
[----:B0-----:R-:W-:Y:S02]  /*21b10*/  @!P0 IMAD.MOV.U32 R6, RZ, RZ, R49 ;  /* 0x000000ffff068224 */ /* 0x001fe400078e0031 */
[----:B------:R-:W-:-:S05]  /*21b20*/  @!P0 IMAD.MOV.U32 R7, RZ, RZ, R10 ;  /* 0x000000ffff078224 */ /* 0x000fca00078e000a */
[----:B------:R2:W3:Y:S02]  /*21b30*/  @!P0 LDG.E.U8 R179, desc[UR56][R6.64] ;  /* 0x0000003806b38981 */ /* 0x0004e4000c1e1100 */
[----:B--2---:R-:W-:Y:S02]  /*21b40*/  @!P0 IMAD.MOV.U32 R6, RZ, RZ, R8 ;  /* 0x000000ffff068224 */ /* 0x004fe400078e0008 */
[----:B------:R-:W2:Y:S01]  /*21b50*/  LDL R8, [R1+0x1420] ;  /* 0x0014200001087983 */ /* 0x000ea20000100800 */
[----:B------:R-:W-:Y:S01]  /*21b60*/  PRMT R178, RZ, 0x7610, R178 ;  /* 0x00007610ffb27816 */ /* 0x000fe200000000b2 */
[----:B------:R-:W-:Y:S02]  /*21b70*/  @!P0 IMAD.MOV.U32 R7, RZ, RZ, R9 ;  /* 0x000000ffff078224 */ /* 0x000fe400078e0009 */
[----:B------:R-:W4:Y:S04]  /*21b80*/  LDL R9, [R1+0x141c] ;  /* 0x00141c0001097983 */ /* 0x000f280000100800 */
[----:B------:R2:W3:Y:S02]  /*21b90*/  @!P0 LDG.E.U8 R178, desc[UR56][R6.64] ;  /* 0x0000003806b28981 */ /* 0x0004e4000c1e1100 */
[----:B--2---:R-:W-:-:S02]  /*21ba0*/  @!P0 IMAD.MOV.U32 R6, RZ, RZ, R8 ;  /* 0x000000ffff068224 */ /* 0x004fc400078e0008 */
[----:B------:R-:W2:Y:S01]  /*21bb0*/  LDL R8, [R1+0x1400] ;  /* 0x0014000001087983 */ /* 0x000ea20000100800 */
[----:B------:R-:W-:Y:S01]  /*21bc0*/  PRMT R177, RZ, 0x7610, R177 ;  /* 0x00007610ffb17816 */ /* 0x000fe200000000b1 */
[----:B----4-:R-:W-:Y:S02]  /*21bd0*/  @!P0 IMAD.MOV.U32 R7, RZ, RZ, R9 ;  /* 0x000000ffff078224 */ /* 0x010fe400078e0009 */
        /* <DEDUP_REMOVED lines=43> */
[----:B------:R2:W3:Y:S01]  /*21e90*/  @!P0 LDG.E.U8 R170, desc[UR56][R6.64] ;  /* 0x0000003806aa8981 */ /* 0x0004e2000c1e1100 */
[----:B------:R-:W-:Y:S01]  /*21ea0*/  PRMT R169, RZ, 0x7610, R169 ;  /* 0x00007610ffa97816 */ /* 0x000fe200000000a9 */
[----:B--2---:R-:W-:-:S02]  /*21eb0*/  @!P0 IMAD.MOV.U32 R6, RZ, RZ, R8 ;  /* 0x000000ffff068224 */ /* 0x004fc400078e0008 */
[----:B------:R-:W2:Y:S01]  /*21ec0*/  LDL R8, [R1+0x1300] ;  /* 0x0013000001087983 */ /* 0x000ea20000100800 */
[----:B----4-:R-:W-:-:S03]  /*21ed0*/  @!P0 IMAD.MOV.U32 R7, RZ, RZ, R9 ;  /* 0x000000ffff078224 */ /* 0x010fc600078e0009 */
[----:B------:R-:W4:Y:S04]  /*21ee0*/  LDL R9, [R1+0x12fc] ;  /* 0x0012fc0001097983 */ /* 0x000f280000100800 */
[----:B------:R2:W3:Y:S01]  /*21ef0*/  @!P0 LDG.E.U8 R169, desc[UR56][R6.64] ;  /* 0x0000003806a98981 */ /* 0x0004e2000c1e1100 */
[----:B------:R-:W-:Y:S01]  /*21f00*/  PRMT R168, RZ, 0x7610, R168 ;  /* 0x00007610ffa87816 */ /* 0x000fe200000000a8 */
[----:B--2---:R-:W-:Y:S02]  /*21f10*/  @!P0 IMAD.MOV.U32 R6, RZ, RZ, R8 ;  /* 0x000000ffff068224 */ /* 0x004fe400078e0008 */
        /* <DEDUP_REMOVED lines=75> */
[----:B------:R2:W3:Y:S04]  /*223d0*/  @!P0 LDG.E.U8 R156, desc[UR56][R6.64] ;  /* 0x00000038069c8981 */ /* 0x0004e8000c1e1100 */
[----:B------:R-:W3:Y:S01]  /*223e0*/  LDL.LU R30, [R1+0x10dc] ;  /* 0x0010dc00011e7983 */ /* 0x000ee20000300800 */
[----:B--2---:R-:W-:-:S03]  /*223f0*/  @!P0 IMAD.MOV.U32 R6, RZ, RZ, R8 ;  /* 0x000000ffff068224 */ /* 0x004fc600078e0008 */
[----:B------:R-:W2:Y:S01]  /*22400*/  LDL R8, [R1+0x1140] ;  /* 0x0011400001087983 */ /* 0x000ea20000100800 */
[----:B------:R-:W-:Y:S01]  /*22410*/  PRMT R155, RZ, 0x7610, R155 ;  /* 0x00007610ff9b7816 */ /* 0x000fe2000000009b */
[----:B----4-:R-:W-:Y:S02]  /*22420*/  @!P0 IMAD.MOV.U32 R7, RZ, RZ, R9 ;  /* 0x000000ffff078224 */ /* 0x010fe400078e0009 */
[----:B------:R-:W4:Y:S04]  /*22430*/  LDL R9, [R1+0x113c] ;  /* 0x00113c0001097983 */ /* 0x000f280000100800 */
[----:B------:R2:W3:Y:S04]  /*22440*/  @!P0 LDG.E.U8 R155, desc[UR56][R6.64] ;  /* 0x00000038069b8981 */ /* 0x0004e8000c1e1100 */
[----:B------:R-:W3:Y:S01]  /*22450*/  LDL.LU R38, [R1+0x10bc] ;  /* 0x0010bc0001267983 */ /* 0x000ee20000300800 */
[----:B--2---:R-:W-:-:S03]  /*22460*/  @!P0 IMAD.MOV.U32 R6, RZ, RZ, R8 ;  /* 0x000000ffff068224 */ /* 0x004fc600078e0008 */
[----:B------:R-:W2:Y:S04]  /*22470*/  LDL R8, [R1+0x1120] ;  /* 0x0011200001087983 */ /* 0x000ea80000100800 */
[----:B------:R-:W3:Y:S04]  /*22480*/  LDL.LU R46, [R1+0x109c] ;  /* 0x00109c00012e7983 */ /* 0x000ee80000300800 */
[----:B------:R-:W3:Y:S04]  /*22490*/  LDL.LU R43, [R1+0x1080] ;  /* 0x00108000012b7983 */ /* 0x000ee80000300800 */
[----:B------:R-:W3:Y:S04]  /*224a0*/  LDL.LU R35, [R1+0x10a0] ;  /* 0x0010a00001237983 */ /* 0x000ee80000300800 */
[----:B------:R-:W3:Y:S04]  /*224b0*/  LDL.LU R24, [R1+0x107c] ;  /* 0x00107c0001187983 */ /* 0x000ee80000300800 */
[----:B------:R-:W3:Y:S04]  /*224c0*/  LDL.LU R125, [R1+0x104c] ;  /* 0x00104c00017d7983 */ /* 0x000ee80000300800 */
[----:B------:R-:W3:Y:S04]  /*224d0*/  LDL.LU R126, [R1+0x1048] ;  /* 0x00104800017e7983 */ /* 0x000ee80000300800 */
[----:B------:R-:W3:Y:S04]  /*224e0*/  LDL.LU R127, [R1+0x1044] ;  /* 0x00104400017f7983 */ /* 0x000ee80000300800 */
[----:B------:R-:W3:Y:S01]  /*224f0*/  LDL.LU R128, [R1+0x1040] ;  /* 0x0010400001807983 */ /* 0x000ee20000300800 */
[----:B------:R-:W-:Y:S01]  /*22500*/  PRMT R154, RZ, 0x7610, R154 ;  /* 0x00007610ff9a7816 */ /* 0x000fe2000000009a */
[----:B----4-:R-:W-:Y:S01]  /*22510*/  @!P0 IMAD.MOV.U32 R7, RZ, RZ, R9 ;  /* 0x000000ffff078224 */ /* 0x010fe200078e0009 */
[----:B------:R-:W-:-:S04]  /*22520*/  PRMT R153, RZ, 0x7610, R153 ;  /* 0x00007610ff997816 */ /* 0x000fc80000000099 */
[----:B------:R0:W4:Y:S01]  /*22530*/  @!P0 LDG.E.U8 R154, desc[UR56][R6.64] ;  /* 0x00000038069a8981 */ /* 0x000122000c1e1100 */
[----:B------:R-:W-:Y:S01]  /*22540*/  PRMT R152, RZ, 0x7610, R152 ;  /* 0x00007610ff987816 */ /* 0x000fe20000000098 */
[----:B0-----:R-:W-:Y:S01]  /*22550*/  @!P0 IMAD.MOV.U32 R7, RZ, RZ, R2 ;  /* 0x000000ffff078224 */ /* 0x001fe200078e0002 */
[----:B------:R-:W-:Y:S02]  /*22560*/  PRMT R23, RZ, 0x7610, R23 ;  /* 0x00007610ff177816 */ /* 0x000fe40000000017 */
[----:B------:R-:W-:Y:S02]  /*22570*/  PRMT R22, RZ, 0x7610, R22 ;  /* 0x00007610ff167816 */ /* 0x000fe40000000016 */
[----:B------:R-:W-:Y:S02]  /*22580*/  PRMT R13, RZ, 0x7610, R13 ;  /* 0x00007610ff0d7816 */ /* 0x000fe4000000000d */
[----:B------:R-:W-:Y:S01]  /*22590*/  PRMT R12, RZ, 0x7610, R12 ;  /* 0x00007610ff0c7816 */ /* 0x000fe2000000000c */
[----:B--2---:R-:W-:-:S05]  /*225a0*/  @!P0 IMAD.MOV.U32 R6, RZ, RZ, R8 ;  /* 0x000000ffff068224 */ /* 0x004fca00078e0008 */
[----:B------:R0:W2:Y:S02]  /*225b0*/  @!P0 LDG.E.U8 R153, desc[UR56][R6.64] ;  /* 0x0000003806998981 */ /* 0x0000a4000c1e1100 */
[----:B0-----:R-:W-:Y:S02]  /*225c0*/  @!P0 IMAD.MOV.U32 R6, RZ, RZ, R3 ;  /* 0x000000ffff068224 */ /* 0x001fe400078e0003 */
[----:B------:R-:W-:-:S05]  /*225d0*/  @!P0 IMAD.MOV.U32 R7, RZ, RZ, R4 ;  /* 0x000000ffff078224 */ /* 0x000fca00078e0004 */
[----:B------:R0:W2:Y:S02]  /*225e0*/  @!P0 LDG.E.U8 R152, desc[UR56][R6.64] ;  /* 0x0000003806988981 */ /* 0x0000a4000c1e1100 */
[----:B0-----:R-:W-:Y:S02]  /*225f0*/  @!P0 IMAD.MOV.U32 R6, RZ, RZ, R5 ;  /* 0x000000ffff068224 */ /* 0x001fe400078e0005 */
[----:B---3--:R-:W-:-:S05]  /*22600*/  @!P0 IMAD.MOV.U32 R7, RZ, RZ, R30 ;  /* 0x000000ffff078224 */ /* 0x008fca00078e001e */
[----:B------:R0:W3:Y:S01]  /*22610*/  @!P0 LDG.E.U8 R23, desc[UR56][R6.64] ;  /* 0x0000003806178981 */ /* 0x0000e2000c1e1100 */
[----:B------:R-:W-:Y:S02]  /*22620*/  LOP3.LUT R9, R125, 0xffff, RZ, 0xc0, !PT ;  /* 0x0000ffff7d097812 */ /* 0x000fe400078ec0ff */
[----:B------:R-:W-:Y:S01]  /*22630*/  LOP3.LUT R8, R126, 0xffff, RZ, 0xc0, !PT ;  /* 0x0000ffff7e087812 */ /* 0x000fe200078ec0ff */
[----:B------:R-:W4:Y:S04]  /*22640*/  LDL.LU R125, [R1+0x103c] ;  /* 0x00103c00017d7983 */ /* 0x000f280000300800 */
[----:B------:R-:W2:Y:S01]  /*22650*/  LDL.LU R126, [R1+0x1038] ;  /* 0x00103800017e7983 */ /* 0x000ea20000300800 */
[----:B0-----:R-:W-:Y:S02]  /*22660*/  @!P0 IMAD.MOV.U32 R6, RZ, RZ, R0 ;  /* 0x000000ffff068224 */ /* 0x001fe400078e0000 */
[----:B------:R-:W-:-:S05]  /*22670*/  @!P0 IMAD.MOV.U32 R7, RZ, RZ, R38 ;  /* 0x000000ffff078224 */ /* 0x000fca00078e0026 */
[----:B------:R0:W3:Y:S02]  /*22680*/  @!P0 LDG.E.U8 R22, desc[UR56][R6.64] ;  /* 0x0000003806168981 */ /* 0x0000e4000c1e1100 */
[----:B0-----:R-:W-:Y:S02]  /*22690*/  @!P0 IMAD.MOV.U32 R6, RZ, RZ, R35 ;  /* 0x000000ffff068224 */ /* 0x001fe400078e0023 */
[----:B------:R-:W-:-:S05]  /*226a0*/  @!P0 IMAD.MOV.U32 R7, RZ, RZ, R46 ;  /* 0x000000ffff078224 */ /* 0x000fca00078e002e */
[----:B------:R0:W3:Y:S02]  /*226b0*/  @!P0 LDG.E.U8 R13, desc[UR56][R6.64] ;  /* 0x00000038060d8981 */ /* 0x0000e4000c1e1100 */
[----:B0-----:R-:W-:Y:S02]  /*226c0*/  @!P0 IMAD.MOV.U32 R6, RZ, RZ, R43 ;  /* 0x000000ffff068224 */ /* 0x001fe400078e002b */
[----:B------:R-:W-:-:S05]  /*226d0*/  @!P0 IMAD.MOV.U32 R7, RZ, RZ, R24 ;  /* 0x000000ffff078224 */ /* 0x000fca00078e0018 */
[----:B------:R0:W3:Y:S02]  /*226e0*/  @!P0 LDG.E.U8 R12, desc[UR56][R6.64] ;  /* 0x00000038060c8981 */ /* 0x0000e4000c1e1100 */
[----:B0-----:R-:W-:Y:S02]  /*226f0*/  LOP3.LUT R7, R127, 0xffff, RZ, 0xc0, !PT ;  /* 0x0000ffff7f077812 */ /* 0x001fe400078ec0ff */
[----:B------:R-:W-:Y:S01]  /*22700*/  LOP3.LUT R6, R128, 0xffff, RZ, 0xc0, !PT ;  /* 0x0000ffff80067812 */ /* 0x000fe200078ec0ff */
[----:B------:R-:W3:Y:S04]  /*22710*/  LDL.LU R127, [R1+0x1034] ;  /* 0x00103400017f7983 */ /* 0x000ee80000300800 */
[----:B------:R-:W3:Y:S01]  /*22720*/  LDL.LU R128, [R1+0x102c] ;  /* 0x00102c0001807983 */ /* 0x000ee20000300800 */
[----:B------:R-:W-:-:S02]  /*22730*/  PRMT R103, R9, 0x3340, R8 ;  /* 0x0000334009677816 */ /* 0x000fc40000000008 */
[----:B------:R-:W-:Y:S02]  /*22740*/  PRMT R112, R7, 0x3340, R6 ;  /* 0x0000334007707816 */ /* 0x000fe40000000006 */
[----:B----4-:R-:W-:Y:S02]  /*22750*/  LOP3.LUT R9, R125, 0xffff, RZ, 0xc0, !PT ;  /* 0x0000ffff7d097812 */ /* 0x010fe400078ec0ff */
[----:B--2---:R-:W-:Y:S01]  /*22760*/  LOP3.LUT R8, R126, 0xffff, RZ, 0xc0, !PT ;  /* 0x0000ffff7e087812 */ /* 0x004fe200078ec0ff */
[----:B------:R-:W2:Y:S04]  /*22770*/  LDL.LU R125, [R1+0x1024] ;  /* 0x00102400017d7983 */ /* 0x000ea80000300800 */
[----:B------:R-:W4:Y:S01]  /*22780*/  LDL.LU R126, [R1+0x101c] ;  /* 0x00101c00017e7983 */ /* 0x000f220000300800 */
[----:B---3--:R-:W-:-:S02]  /*22790*/  LOP3.LUT R7, R127, 0xffff, RZ, 0xc0, !PT ;  /* 0x0000ffff7f077812 */ /* 0x008fc400078ec0ff */
[----:B------:R-:W-:Y:S01]  /*227a0*/  LOP3.LUT R6, R128, 0xffff, RZ, 0xc0, !PT ;  /* 0x0000ffff80067812 */ /* 0x000fe200078ec0ff */
[----:B------:R-:W3:Y:S04]  /*227b0*/  LDL.LU R127, [R1+0x1010] ;  /* 0x00101000017f7983 */ /* 0x000ee80000300800 */
[----:B------:R-:W3:Y:S01]  /*227c0*/  LDL.LU R128, [R1+0x1004] ;  /* 0x0010040001807983 */ /* 0x000ee20000300800 */
[----:B------:R-:W-:Y:S02]  /*227d0*/  PRMT R85, R9, 0x3340, R8 ;  /* 0x0000334009557816 */ /* 0x000fe40000000008 */
[----:B------:R-:W-:Y:S02]  /*227e0*/  PRMT R94, R7, 0x3340, R6 ;  /* 0x00003340075e7816 */ /* 0x000fe40000000006 */
[----:B--2---:R-:W-:-:S02]  /*227f0*/  LOP3.LUT R9, R125, 0xffff, RZ, 0xc0, !PT ;  /* 0x0000ffff7d097812 */ /* 0x004fc400078ec0ff */
[----:B----4-:R-:W-:Y:S01]  /*22800*/  LOP3.LUT R8, R126, 0xffff, RZ, 0xc0, !PT ;  /* 0x0000ffff7e087812 */ /* 0x010fe200078ec0ff */
[----:B------:R-:W2:Y:S04]  /*22810*/  LDL.LU R125, [R1+0xff8] ;  /* 0x000ff800017d7983 */ /* 0x000ea80000300800 */
[----:B------:R-:W4:Y:S01]  /*22820*/  LDL.LU R126, [R1+0xfe8] ;  /* 0x000fe800017e7983 */ /* 0x000f220000300800 */
[----:B---3--:R-:W-:Y:S02]  /*22830*/  LOP3.LUT R7, R127, 0xffff, RZ, 0xc0, !PT ;  /* 0x0000ffff7f077812 */ /* 0x008fe400078ec0ff */
[----:B------:R-:W-:Y:S01]  /*22840*/  LOP3.LUT R6, R128, 0xffff, RZ, 0xc0, !PT ;  /* 0x0000ffff80067812 */ /* 0x000fe200078ec0ff */
[----:B------:R-:W3:Y:S04]  /*22850*/  LDL.LU R127, [R1+0xfd8] ;  /* 0x000fd800017f7983 */ /* 0x000ee80000300800 */
[----:B------:R-:W2:Y:S01]  /*22860*/  LDL.LU R128, [R1+0xfc4] ;  /* 0x000fc40001807983 */ /* 0x000ea20000300800 */
[----:B------:R-:W-:-:S02]  /*22870*/  PRMT R32, R9, 0x3340, R8 ;  /* 0x0000334009207816 */ /* 0x000fc40000000008 */
[----:B------:R-:W-:Y:S02]  /*22880*/  PRMT R10, R7, 0x3340, R6 ;  /* 0x00003340070a7816 */ /* 0x000fe40000000006 */
[----:B----4-:R-:W-:Y:S02]  /*22890*/  LOP3.LUT R8, R126, 0xffff, RZ, 0xc0, !PT ;  /* 0x0000ffff7e087812 */ /* 0x010fe400078ec0ff */
[----:B------:R-:W4:Y:S01]  /*228a0*/  LDL.LU R126, [R1+0xfcc] ;  /* 0x000fcc00017e7983 */ /* 0x000f220000300800 */
[----:B---3--:R-:W-:Y:S02]  /*228b0*/  LOP3.LUT R7, R127, 0xffff, RZ, 0xc0, !PT ;  /* 0x0000ffff7f077812 */ /* 0x008fe400078ec0ff */
[----:B--2---:R-:W-:Y:S01]  /*228c0*/  LOP3.LUT R6, R128, 0xffff, RZ, 0xc0, !PT ;  /* 0x0000ffff80067812 */ /* 0x004fe200078ec0ff */
[----:B------:R-:W2:Y:S04]  /*228d0*/  LDL.LU R127, [R1+0xfb8] ;  /* 0x000fb800017f7983 */ /* 0x000ea80000300800 */
[----:B------:R-:W3:Y:S01]  /*228e0*/  LDL.LU R128, [R1+0xfa8] ;  /* 0x000fa80001807983 */ /* 0x000ee20000300800 */
[----:B------:R-:W-:-:S02]  /*228f0*/  LOP3.LUT R9, R125, 0xffff, RZ, 0xc0, !PT ;  /* 0x0000ffff7d097812 */ /* 0x000fc400078ec0ff */
[----:B------:R-:W-:Y:S02]  /*22900*/  PRMT R6, R7, 0x3340, R6 ;  /* 0x0000334007067816 */ /* 0x000fe40000000006 */
[----:B------:R-:W-:Y:S02]  /*22910*/  PRMT R11, R9, 0x3340, R8 ;  /* 0x00003340090b7816 */ /* 0x000fe40000000008 */
[----:B------:R-:W-:Y:S02]  /*22920*/  PRMT R8, R103, 0x5410, R112 ;  /* 0x0000541067087816 */ /* 0x000fe40000000070 */
[----:B------:R-:W-:Y:S02]  /*22930*/  PRMT R9, R85, 0x5410, R94 ;  /* 0x0000541055097816 */ /* 0x000fe4000000005e */
[----:B------:R-:W-:Y:S02]  /*22940*/  PRMT R10, R32, 0x5410, R10 ;  /* 0x00005410200a7816 */ /* 0x000fe4000000000a */
[----:B------:R-:W-:-:S05]  /*22950*/  PRMT R11, R11, 0x5410, R6 ;  /* 0x000054100b0b7816 */ /* 0x000fca0000000006 */
[----:B------:R4:W-:Y:S02]  /*22960*/  STS.128 [R26+UR58+0x6000], R8 ;  /* 0x006000081a007988 */ /* 0x0009e40008000c3a */
[----:B----4-:R-:W-:Y:S02]  /*22970*/  LOP3.LUT R9, R126, 0xffff, RZ, 0xc0, !PT ;  /* 0x0000ffff7e097812 */ /* 0x010fe400078ec0ff */
[----:B------:R-:W4:Y:S01]  /*22980*/  LDL.LU R126, [R1+0xf98] ;  /* 0x000f9800017e7983 */ /* 0x000f220000300800 */
[----:B--2---:R-:W-:Y:S02]  /*22990*/  LOP3.LUT R8, R127, 0xffff, RZ, 0xc0, !PT ;  /* 0x0000ffff7f087812 */ /* 0x004fe400078ec0ff */
[----:B---3--:R-:W-:Y:S01]  /*229a0*/  LOP3.LUT R7, R128, 0xffff, RZ, 0xc0, !PT ;  /* 0x0000ffff80077812 */ /* 0x008fe200078ec0ff */
[----:B------:R-:W2:Y:S04]  /*229b0*/  LDL.LU R127, [R1+0xf88] ;  /* 0x000f8800017f7983 */ /* 0x000ea80000300800 */
[----:B------:R-:W3:Y:S01]  /*229c0*/  LDL.LU R128, [R1+0xf78] ;  /* 0x000f780001807983 */ /* 0x000ee20000300800 */
[----:B------:R-:W-:-:S02]  /*229d0*/  PRMT R94, R9, 0x3340, R8 ;  /* 0x00003340095e7816 */ /* 0x000fc40000000008 */
[----:B----4-:R-:W-:-:S04]  /*229e0*/  LOP3.LUT R6, R126, 0xffff, RZ, 0xc0, !PT ;  /* 0x0000ffff7e067812 */ /* 0x010fc800078ec0ff */
[----:B------:R-:W-:Y:S02]  /*229f0*/  PRMT R103, R7, 0x3340, R6 ;  /* 0x0000334007677816 */ /* 0x000fe40000000006 */
[----:B------:R-:W-:Y:S02]  /*22a00*/  LOP3.LUT R7, R18, 0xffff, RZ, 0xc0, !PT ;  /* 0x0000ffff12077812 */ /* 0x000fe400078ec0ff */
[----:B------:R-:W4:Y:S04]  /*22a10*/  LDL.LU R18, [R1+0x2a10] ;  /* 0x002a100001127983 */ /* 0x000f280000300800 */
[----:B------:R-:W4:Y:S04]  /*22a20*/  LDL R32, [R1+0xf18] ;  /* 0x000f180001207983 */ /* 0x000f280000100800 */
[----:B------:R-:W4:Y:S01]  /*22a30*/  LDL.LU R126, [R1+0xff4] ;  /* 0x000ff400017e7983 */ /* 0x000f220000300800 */
[----:B--2---:R-:W-:-:S02]  /*22a40*/  LOP3.LUT R9, R127, 0xffff, RZ, 0xc0, !PT ;  /* 0x0000ffff7f097812 */ /* 0x004fc400078ec0ff */
[----:B---3--:R-:W-:Y:S01]  /*22a50*/  LOP3.LUT R8, R128, 0xffff, RZ, 0xc0, !PT ;  /* 0x0000ffff80087812 */ /* 0x008fe200078ec0ff */
[----:B------:R-:W2:Y:S04]  /*22a60*/  LDL.LU R127, [R1+0xfe4] ;  /* 0x000fe400017f7983 */ /* 0x000ea80000300800 */
[----:B------:R-:W3:Y:S01]  /*22a70*/  LDL.LU R128, [R1+0xfd4] ;  /* 0x000fd40001807983 */ /* 0x000ee20000300800 */
[----:B------:R-:W-:Y:S02]  /*22a80*/  LOP3.LUT R6, R84, 0xffff, RZ, 0xc0, !PT ;  /* 0x0000ffff54067812 */ /* 0x000fe400078ec0ff */
[----:B------:R-:W-:Y:S02]  /*22a90*/  PRMT R84, R9, 0x3340, R8 ;  /* 0x0000334009547816 */ /* 0x000fe40000000008 */
[----:B------:R-:W-:-:S02]  /*22aa0*/  LOP3.LUT R9, R111, 0xffff, RZ, 0xc0, !PT ;  /* 0x0000ffff6f097812 */ /* 0x000fc400078ec0ff */
[----:B------:R-:W-:Y:S02]  /*22ab0*/  LOP3.LUT R8, R110, 0xffff, RZ, 0xc0, !PT ;  /* 0x0000ffff6e087812 */ /* 0x000fe400078ec0ff */
[----:B------:R-:W-:Y:S02]  /*22ac0*/  PRMT R85, R7, 0x3340, R6 ;  /* 0x0000334007557816 */ /* 0x000fe40000000006 */
[----:B------:R-:W-:Y:S02]  /*22ad0*/  LOP3.LUT R7, R109, 0xffff, RZ, 0xc0, !PT ;  /* 0x0000ffff6d077812 */ /* 0x000fe400078ec0ff */
        /* <DEDUP_REMOVED lines=8> */
[----:B------:R-:W-:-:S02]  /*22b60*/  PRMT R6, R7, 0x3340, R6 ;  /* 0x0000334007067816 */ /* 0x000fc40000000006 */
[----:B------:R-:W-:Y:S02]  /*22b70*/  PRMT R8, R94, 0x5410, R103 ;  /* 0x000054105e087816 */ /* 0x000fe40000000067 */
[----:B------:R-:W-:Y:S02]  /*22b80*/  PRMT R9, R84, 0x5410, R85 ;  /* 0x0000541054097816 */ /* 0x000fe40000000055 */
[----:B------:R-:W-:Y:S02]  /*22b90*/  PRMT R10, R26, 0x5410, R10 ;  /* 0x000054101a0a7816 */ /* 0x000fe4000000000a */
[----:B------:R-:W-:-:S05]  /*22ba0*/  PRMT R11, R11, 0x5410, R6 ;  /* 0x000054100b0b7816 */ /* 0x000fca0000000006 */
[----:B----4-:R0:W-:Y:S02]  /*22bb0*/  STS.128 [R32+UR58], R8 ;  /* 0x0000000820007988 */ /* 0x0101e40008000c3a */
[----:B0-----:R-:W-:Y:S02]  /*22bc0*/  LOP3.LUT R9, R126, 0xffff, RZ, 0xc0, !PT ;  /* 0x0000ffff7e097812 */ /* 0x001fe400078ec0ff */
        /* <DEDUP_REMOVED lines=10> */
[----:B------:R-:W4:Y:S01]  /*22c70*/  LDL.LU R125, [R1+0x1018] ;  /* 0x00101800017d7983 */ /* 0x000f220000300800 */
[----:B---3--:R-:W-:-:S03]  /*22c80*/  LOP3.LUT R8, R128, 0xffff, RZ, 0xc0, !PT ;  /* 0x0000ffff80087812 */ /* 0x008fc600078ec0ff */
[----:B------:R-:W3:Y:S01]  /*22c90*/  LDL.LU R128, [R1+0x100c] ;  /* 0x00100c0001807983 */ /* 0x000ee20000300800 */
[----:B--2---:R-:W-:Y:S02]  /*22ca0*/  LOP3.LUT R9, R127, 0xffff, RZ, 0xc0, !PT ;  /* 0x0000ffff7f097812 */ /* 0x004fe400078ec0ff */
[----:B------:R-:W-:Y:S01]  /*22cb0*/  LOP3.LUT R6, R76, 0xffff, RZ, 0xc0, !PT ;  /* 0x0000ffff4c067812 */ /* 0x000fe200078ec0ff */
[----:B------:R-:W2:Y:S04]  /*22cc0*/  LDL.LU R126, [R1+0x1000] ;  /* 0x00100000017e7983 */ /* 0x000ea80000300800 */
[----:B------:R-:W2:Y:S01]  /*22cd0*/  LDL.LU R127, [R1+0xff0] ;  /* 0x000ff000017f7983 */ /* 0x000ea20000300800 */
[----:B------:R-:W-:Y:S02]  /*22ce0*/  PRMT R76, R9, 0x3340, R8 ;  /* 0x00003340094c7816 */ /* 0x000fe40000000008 */
[----:B------:R-:W-:-:S02]  /*22cf0*/  PRMT R84, R7, 0x3340, R6 ;  /* 0x0000334007547816 */ /* 0x000fc40000000006 */
[----:B------:R-:W-:Y:S02]  /*22d00*/  LOP3.LUT R9, R102, 0xffff, RZ, 0xc0, !PT ;  /* 0x0000ffff66097812 */ /* 0x000fe400078ec0ff */
[----:B------:R-:W-:Y:S02]  /*22d10*/  LOP3.LUT R8, R101, 0xffff, RZ, 0xc0, !PT ;  /* 0x0000ffff65087812 */ /* 0x000fe400078ec0ff */
[----:B------:R-:W-:Y:S02]  /*22d20*/  LOP3.LUT R7, R100, 0xffff, RZ, 0xc0, !PT ;  /* 0x0000ffff64077812 */ /* 0x000fe400078ec0ff */
[----:B------:R-:W-:Y:S02]  /*22d30*/  LOP3.LUT R6, R99, 0xffff, RZ, 0xc0, !PT ;  /* 0x0000ffff63067812 */ /* 0x000fe400078ec0ff */
[----:B------:R-:W-:Y:S02]  /*22d40*/  PRMT R26, R9, 0x3340, R8 ;  /* 0x00003340091a7816 */ /* 0x000fe40000000008 */
[----:B------:R-:W-:-:S02]  /*22d50*/  LOP3.LUT R9, R98, 0xffff, RZ, 0xc0, !PT ;  /* 0x0000ffff62097812 */ /* 0x000fc400078ec0ff */
[----:B------:R-:W-:Y:S02]  /*22d60*/  PRMT R10, R7, 0x3340, R6 ;  /* 0x00003340070a7816 */ /* 0x000fe40000000006 */
        /* <DEDUP_REMOVED lines=9> */
[----:B------:R3:W-:Y:S02]  /*22e00*/  STS.128 [R32+UR58+0x2000], R8 ;  /* 0x0020000820007988 */ /* 0x0007e40008000c3a */
[----:B---3--:R-:W-:Y:S02]  /*22e10*/  LOP3.LUT R8, R128, 0xffff, RZ, 0xc0, !PT ;  /* 0x0000ffff80087812 */ /* 0x008fe400078ec0ff */
[----:B------:R-:W3:Y:S01]  /*22e20*/  LDL.LU R128, [R1+0xfe0] ;  /* 0x000fe00001807983 */ /* 0x000ee20000300800 */
[----:B----4-:R-:W-:Y:S02]  /*22e30*/  LOP3.LUT R9, R125, 0xffff, RZ, 0xc0, !PT ;  /* 0x0000ffff7d097812 */ /* 0x010fe400078ec0ff */
[----:B--2---:R-:W-:Y:S02]  /*22e40*/  LOP3.LUT R7, R126, 0xffff, RZ, 0xc0, !PT ;  /* 0x0000ffff7e077812 */ /* 0x004fe400078ec0ff */
[----:B------:R-:W-:Y:S02]  /*22e50*/  LOP3.LUT R6, R127, 0xffff, RZ, 0xc0, !PT ;  /* 0x0000ffff7f067812 */ /* 0x000fe400078ec0ff */
[----:B------:R-:W-:-:S02]  /*22e60*/  PRMT R84, R9, 0x3340, R8 ;  /* 0x0000334009547816 */ /* 0x000fc40000000008 */
[----:B------:R-:W-:Y:S02]  /*22e70*/  LOP3.LUT R8, R18, 0xffff, RZ, 0xc0, !PT ;  /* 0x0000ffff12087812 */ /* 0x000fe400078ec0ff */
[----:B------:R-:W-:Y:S01]  /*22e80*/  PRMT R85, R7, 0x3340, R6 ;  /* 0x0000334007557816 */ /* 0x000fe20000000006 */
[----:B------:R-:W2:Y:S01]  /*22e90*/  LDL.LU R18, [R1+0x2a08] ;  /* 0x002a080001127983 */ /* 0x000ea20000300800 */
[----:B------:R-:W-:-:S03]  /*22ea0*/  LOP3.LUT R7, R21, 0xffff, RZ, 0xc0, !PT ;  /* 0x0000ffff15077812 */ /* 0x000fc600078ec0ff */
[----:B------:R-:W4:Y:S04]  /*22eb0*/  LDL.LU R21, [R1+0x2a04] ;  /* 0x002a040001157983 */ /* 0x000f280000300800 */
[----:B------:R-:W2:Y:S04]  /*22ec0*/  LDL.LU R126, [R1+0x1030] ;  /* 0x00103000017e7983 */ /* 0x000ea80000300800 */
[----:B------:R-:W2:Y:S01]  /*22ed0*/  LDL.LU R127, [R1+0x1028] ;  /* 0x00102800017f7983 */ /* 0x000ea20000300800 */
[----:B------:R-:W-:-:S04]  /*22ee0*/  LOP3.LUT R6, R75, 0xffff, RZ, 0xc0, !PT ;  /* 0x0000ffff4b067812 */ /* 0x000fc800078ec0ff */
[----:B------:R-:W-:Y:S02]  /*22ef0*/  PRMT R76, R7, 0x3340, R6 ;  /* 0x00003340074c7816 */ /* 0x000fe40000000006 */
[----:B------:R-:W-:Y:S02]  /*22f00*/  LOP3.LUT R7, R91, 0xffff, RZ, 0xc0, !PT ;  /* 0x0000ffff5b077812 */ /* 0x000fe400078ec0ff */
[----:B------:R-:W-:Y:S02]  /*22f10*/  LOP3.LUT R6, R90, 0xffff, RZ, 0xc0, !PT ;  /* 0x0000ffff5a067812 */ /* 0x000fe400078ec0ff */
[----:B---3--:R-:W-:Y:S02]  /*22f20*/  LOP3.LUT R9, R128, 0xffff, RZ, 0xc0, !PT ;  /* 0x0000ffff80097812 */ /* 0x008fe400078ec0ff */
[----:B------:R-:W3:Y:S02]  /*22f30*/  LDL.LU R128, [R1+0x1020] ;  /* 0x0010200001807983 */ /* 0x000ee40000300800 */
[----:B------:R-:W-:-:S02]  /*22f40*/  PRMT R75, R9, 0x3340, R8 ;  /* 0x00003340094b7816 */ /* 0x000fc40000000008 */
[----:B------:R-:W-:Y:S02]  /*22f50*/  LOP3.LUT R9, R93, 0xffff, RZ, 0xc0, !PT ;  /* 0x0000ffff5d097812 */ /* 0x000fe400078ec0ff */
[----:B------:R-:W-:Y:S02]  /*22f60*/  LOP3.LUT R8, R92, 0xffff, RZ, 0xc0, !PT ;  /* 0x0000ffff5c087812 */ /* 0x000fe400078ec0ff */
[----:B------:R-:W-:Y:S02]  /*22f70*/  PRMT R10, R7, 0x3340, R6 ;  /* 0x00003340070a7816 */ /* 0x000fe40000000006 */
[----:B------:R-:W-:Y:S02]  /*22f80*/  LOP3.LUT R7, R87, 0xffff, RZ, 0xc0, !PT ;  /* 0x0000ffff57077812 */ /* 0x000fe400078ec0ff */
[----:B------:R-:W-:Y:S02]  /*22f90*/  LOP3.LUT R6, R86, 0xffff, RZ, 0xc0, !PT ;  /* 0x0000ffff56067812 */ /* 0x000fe400078ec0ff */
[----:B------:R-:W-:-:S02]  /*22fa0*/  PRMT R26, R9, 0x3340, R8 ;  /* 0x00003340091a7816 */ /* 0x000fc40000000008 */
[----:B------:R-:W-:Y:S02]  /*22fb0*/  LOP3.LUT R9, R89, 0xffff, RZ, 0xc0, !PT ;  /* 0x0000ffff59097812 */ /* 0x000fe400078ec0ff */
[----:B------:R-:W-:Y:S02]  /*22fc0*/  LOP3.LUT R8, R88, 0xffff, RZ, 0xc0, !PT ;  /* 0x0000ffff58087812 */ /* 0x000fe400078ec0ff */
[----:B------:R-:W-:Y:S02]  /*22fd0*/  PRMT R6, R7, 0x3340, R6 ;  /* 0x0000334007067816 */ /* 0x000fe40000000006 */
[----:B------:R-:W-:Y:S02]  /*22fe0*/  PRMT R11, R9, 0x3340, R8 ;  /* 0x00003340090b7816 */ /* 0x000fe40000000008 */
[----:B------:R-:W-:Y:S02]  /*22ff0*/  PRMT R8, R84, 0x5410, R85 ;  /* 0x0000541054087816 */ /* 0x000fe40000000055 */
[----:B------:R-:W-:-:S02]  /*23000*/  PRMT R9, R75, 0x5410, R76 ;  /* 0x000054104b097816 */ /* 0x000fc4000000004c */
[----:B------:R-:W-:Y:S02]  /*23010*/  PRMT R10, R26, 0x5410, R10 ;  /* 0x000054101a0a7816 */ /* 0x000fe4000000000a */
[----:B------:R-:W-:Y:S02]  /*23020*/  PRMT R11, R11, 0x5410, R6 ;  /* 0x000054100b0b7816 */ /* 0x000fe40000000006 */
[----:B----4-:R-:W-:Y:S02]  /*23030*/  LOP3.LUT R6, R21, 0xffff, RZ, 0xc0, !PT ;  /* 0x0000ffff15067812 */ /* 0x010fe400078ec0ff */
[----:B------:R-:W4:Y:S04]  /*23040*/  LDL.LU R21, [R1+0x2a00] ;  /* 0x002a000001157983 */ /* 0x000f280000300800 */
[----:B------:R2:W-:Y:S02]  /*23050*/  STS.128 [R32+UR58+0x4000], R8 ;  /* 0x0040000820007988 */ /* 0x0005e40008000c3a */
[----:B--2---:R-:W-:-:S02]  /*23060*/  LOP3.LUT R9, R126, 0xffff, RZ, 0xc0, !PT ;  /* 0x0000ffff7e097812 */ /* 0x004fc400078ec0ff */
[----:B------:R-:W-:-:S04]  /*23070*/  LOP3.LUT R8, R127, 0xffff, RZ, 0xc0, !PT ;  /* 0x0000ffff7f087812 */ /* 0x000fc800078ec0ff */
[----:B------:R-:W-:Y:S02]  /*23080*/  PRMT R75, R9, 0x3340, R8 ;  /* 0x00003340094b7816 */ /* 0x000fe40000000008 */
[----:B------:R-:W-:Y:S02]  /*23090*/  LOP3.LUT R9, R18, 0xffff, RZ, 0xc0, !PT ;  /* 0x0000ffff12097812 */ /* 0x000fe400078ec0ff */
[----:B------:R-:W-:Y:S01]  /*230a0*/  LOP3.LUT R8, R15, 0xffff, RZ, 0xc0, !PT ;  /* 0x0000ffff0f087812 */ /* 0x000fe200078ec0ff */
[----:B------:R-:W2:Y:S04]  /*230b0*/  LDL.LU R18, [R1+0x29fc] ;  /* 0x0029fc0001127983 */ /* 0x000ea80000300800 */
[----:B------:R-:W2:Y:S01]  /*230c0*/  LDL.LU R15, [R1+0x29f8] ;  /* 0x0029f800010f7983 */ /* 0x000ea20000300800 */
[----:B------:R-:W-:-:S02]  /*230d0*/  PRMT R26, R9, 0x3340, R8 ;  /* 0x00003340091a7816 */ /* 0x000fc40000000008 */
[----:B------:R-:W-:Y:S02]  /*230e0*/  LOP3.LUT R9, R83, 0xffff, RZ, 0xc0, !PT ;  /* 0x0000ffff53097812 */ /* 0x000fe400078ec0ff */
[----:B------:R-:W-:Y:S01]  /*230f0*/  LOP3.LUT R8, R82, 0xffff, RZ, 0xc0, !PT ;  /* 0x0000ffff52087812 */ /* 0x000fe200078ec0ff */
        /* <DEDUP_REMOVED lines=10> */
[----:B------:R-:W-:Y:S01]  /*231a0*/  STL.64 [R1+0x29a0], R130 ;  /* 0x0029a08201007387 */ /* 0x000fe20000100a00 */
[----:B---3--:R-:W-:-:S04]  /*231b0*/  LOP3.LUT R7, R128, 0xffff, RZ, 0xc0, !PT ;  /* 0x0000ffff80077812 */ /* 0x008fc800078ec0ff */
[----:B------:R-:W-:Y:S02]  /*231c0*/  PRMT R76, R7, 0x3340, R6 ;  /* 0x00003340074c7816 */ /* 0x000fe40000000006 */
[----:B------:R-:W-:Y:S02]  /*231d0*/  LOP3.LUT R7, R129, 0xffff, RZ, 0xc0, !PT ;  /* 0x0000ffff81077812 */ /* 0x000fe400078ec0ff */
[----:B------:R-:W-:-:S04]  /*231e0*/  LOP3.LUT R6, R74, 0xffff, RZ, 0xc0, !PT ;  /* 0x0000ffff4a067812 */ /* 0x000fc800078ec0ff */
[----:B------:R-:W-:Y:S02]  /*231f0*/  PRMT R74, R7, 0x3340, R6 ;  /* 0x00003340074a7816 */ /* 0x000fe40000000006 */
[----:B------:R-:W-:Y:S02]  /*23200*/  LOP3.LUT R6, R73, 0xffff, RZ, 0xc0, !PT ;  /* 0x0000ffff49067812 */ /* 0x000fe400078ec0ff */
[----:B------:R-:W-:Y:S02]  /*23210*/  PRMT R73, R9, 0x3340, R8 ;  /* 0x0000334009497816 */ /* 0x000fe40000000008 */
[----:B------:R-:W-:Y:S02]  /*23220*/  LOP3.LUT R9, R80, 0xffff, RZ, 0xc0, !PT ;  /* 0x0000ffff50097812 */ /* 0x000fe400078ec0ff */
[----:B------:R-:W-:-:S04]  /*23230*/  LOP3.LUT R8, R79, 0xffff, RZ, 0xc0, !PT ;  /* 0x0000ffff4f087812 */ /* 0x000fc800078ec0ff */
[----:B------:R-:W-:Y:S02]  /*23240*/  PRMT R11, R9, 0x3340, R8 ;  /* 0x00003340090b7816 */ /* 0x000fe40000000008 */
[----:B------:R-:W-:Y:S02]  /*23250*/  PRMT R9, R26, 0x5410, R74 ;  /* 0x000054101a097816 */ /* 0x000fe4000000004a */
[----:B------:R-:W0:Y:S01]  /*23260*/  S2R R26, SR_TID.X ;  /* 0x00000000001a7919 */ /* 0x000e220000002100 */
[----:B------:R-:W-:-:S04]  /*23270*/  LOP3.LUT R7, R81, 0xffff, RZ, 0xc0, !PT ;  /* 0x0000ffff51077812 */ /* 0x000fc800078ec0ff */
[----:B------:R-:W-:Y:S02]  /*23280*/  PRMT R10, R7, 0x3340, R6 ;  /* 0x00003340070a7816 */ /* 0x000fe40000000006 */
[----:B------:R-:W-:Y:S02]  /*23290*/  LOP3.LUT R7, R78, 0xffff, RZ, 0xc0, !PT ;  /* 0x0000ffff4e077812 */ /* 0x000fe400078ec0ff */
[----:B------:R-:W-:Y:S01]  /*232a0*/  LOP3.LUT R6, R77, 0xffff, RZ, 0xc0, !PT ;  /* 0x0000ffff4d067812 */ /* 0x000fe200078ec0ff */
[----:B------:R-:W1:Y:S03]  /*232b0*/  S2R R129, SR_TID.X ;  /* 0x0000000000817919 */ /* 0x000e660000002100 */
[----:B------:R-:W-:Y:S02]  /*232c0*/  PRMT R6, R7, 0x3340, R6 ;  /* 0x0000334007067816 */ /* 0x000fe40000000006 */
[----:B------:R-:W-:-:S02]  /*232d0*/  PRMT R8, R75, 0x5410, R76 ;  /* 0x000054104b087816 */ /* 0x000fc4000000004c */
[----:B------:R-:W-:Y:S02]  /*232e0*/  PRMT R10, R73, 0x5410, R10 ;  /* 0x00005410490a7816 */ /* 0x000fe4000000000a */
[----:B------:R-:W-:-:S05]  /*232f0*/  PRMT R11, R11, 0x5410, R6 ;  /* 0x000054100b0b7816 */ /* 0x000fca0000000006 */
[----:B------:R-:W-:Y:S01]  /*23300*/  STS.128 [R32+UR58+0x6000], R8 ;  /* 0x0060000820007988 */ /* 0x000fe20008000c3a */
[----:B0-----:R-:W-:-:S05]  /*23310*/  LOP3.LUT R26, R26, 0x7f, RZ, 0xc0, !PT ;  /* 0x0000007f1a1a7812 */ /* 0x001fca00078ec0ff */
[----:B------:R-:W-:Y:S04]  /*23320*/  STS.U8 [R26+UR58+0x8000], R72 ;  /* 0x008000481a007988 */ /* 0x000fe8000800003a */
        /* <DEDUP_REMOVED lines=22> */
[----:B------:R-:W-:Y:S01]  /*23490*/  STS.U8 [R26+UR58+0xae00], R251 ;  /* 0x00ae00fb1a007988 */ /* 0x000fe2000800003a */
[----:B-1----:R-:W-:-:S03]  /*234a0*/  LOP3.LUT R129, R129, 0x7f, RZ, 0xc0, !PT ;  /* 0x0000007f81817812 */ /* 0x002fc600078ec0ff */
[----:B------:R-:W-:Y:S04]  /*234b0*/  STS.U8 [R26+UR58+0xb000], R250 ;  /* 0x00b000fa1a007988 */ /* 0x000fe8000800003a */
[----:B------:R-:W-:Y:S04]  /*234c0*/  STS.U8 [R26+UR58+0xb200], R249 ;  /* 0x00b200f91a007988 */ /* 0x000fe8000800003a */
[----:B------:R-:W-:Y:S04]  /*234d0*/  STS.U8 [R26+UR58+0xb400], R248 ;  /* 0x00b400f81a007988 */ /* 0x000fe8000800003a */
[----:B------:R-:W-:Y:S01]  /*234e0*/  STS.U8 [R26+UR58+0xb600], R247 ;  /* 0x00b600f71a007988 */ /* 0x000fe2000800003a */
[----:B------:R-:W-:-:S03]  /*234f0*/  LOP3.LUT R6, R129, 0x10, RZ, 0x3c, !PT ;  /* 0x0000001081067812 */ /* 0x000fc600078e3cff */
        /* <DEDUP_REMOVED lines=36> */
[----:B------:R0:W-:Y:S04]  /*23740*/  STS.U8 [R6+UR58+0xbe80], R211 ;  /* 0x00be80d306007988 */ /* 0x0001e8000800003a */
        /* <DEDUP_REMOVED lines=28> */
[----:B0-----:R-:W-:-:S03]  /*23910*/  LOP3.LUT R6, R26, 0x30, RZ, 0x3c, !PT ;  /* 0x000000301a067812 */ /* 0x001fc600078e3cff */
[----:B------:R-:W-:Y:S04]  /*23920*/  STS.U8 [R7+UR58+0xb900], R182 ;  /* 0x00b900b607007988 */ /* 0x000fe8000800003a */
[----:B------:R-:W-:Y:S04]  /*23930*/  STS.U8 [R7+UR58+0xbb00], R181 ;  /* 0x00bb00b507007988 */ /* 0x000fe8000800003a */
[----:B------:R-:W-:Y:S04]  /*23940*/  STS.U8 [R7+UR58+0xbd00], R180 ;  /* 0x00bd00b407007988 */ /* 0x000fe8000800003a */
[----:B------:R-:W-:Y:S04]  /*23950*/  STS.U8 [R7+UR58+0xbf00], R179 ;  /* 0x00bf00b307007988 */ /* 0x000fe8000800003a */
[----:B------:R0:W-:Y:S04]  /*23960*/  STS.U8 [R6+UR58+0xbf80], R52 ;  /* 0x00bf803406007988 */ /* 0x0001e8000800003a */
[----:B0-----:R-:W3:Y:S04]  /*23970*/  LDL.LU.64 R52, [R1+0xc00] ;  /* 0x000c000001347983 */ /* 0x001ee80000300a00 */
[----:B------:R-:W3:Y:S04]  /*23980*/  LDL.LU.64 R54, [R1+0xc08] ;  /* 0x000c080001367983 */ /* 0x000ee80000300a00 */
        /* <DEDUP_REMOVED lines=21> */
[----:B------:R-:W-:Y:S04]  /*23ae0*/  STS.U8 [R6+UR58+0x8180], R178 ;  /* 0x008180b206007988 */ /* 0x000fe8000800003a */
        /* <DEDUP_REMOVED lines=51> */
[----:B------:R0:W-:Y:S04]  /*23e20*/  STS.U8 [R6+UR58+0xb580], R152 ;  /* 0x00b5809806007988 */ /* 0x0001e8000800003a */
[----:B------:R-:W3:Y:S04]  /*23e30*/  LDL.LU.64 R150, [R1+0xd88] ;  /* 0x000d880001967983 */ /* 0x000ee80000300a00 */
        /* <DEDUP_REMOVED lines=15> */
[----:B------:R-:W-:Y:S04]  /*23f30*/  STS.U8 [R6+UR58+0xb980], R22 ;  /* 0x00b9801606007988 */ /* 0x000fe8000800003a */
[----:B------:R-:W-:Y:S04]  /*23f40*/  STS.U8 [R6+UR58+0xbb80], R13 ;  /* 0x00bb800d06007988 */ /* 0x000fe8000800003a */
[----:B------:R-:W-:Y:S01]  /*23f50*/  STS.U8 [R6+UR58+0xbd80], R12 ;  /* 0x00bd800c06007988 */ /* 0x000fe2000800003a */
[----:B------:R0:W-:Y:S06]  /*23f60*/  MEMBAR.ALL.CTA ;  /* 0x0000000000007992 */ /* 0x0001ec0000008000 */
[----:B0-----:R-:W0:Y:S02]  /*23f70*/  FENCE.VIEW.ASYNC.S ;  /* 0x00000000000073c6 */ /* 0x001e240000000000 */
[----:B0-----:R-:W-:Y:S06]  /*23f80*/  BAR.SYNC.DEFER_BLOCKING 0x0 ;  /* 0x0000000000007b1d */ /* 0x001fec0000010000 */
[----:B------:R-:W-:Y:S01]  /*23f90*/  UMOV UR13, 0x80000020 ;  /* 0x80000020000d7882 */ /* 0x000fe20000000000 */
[----:B---3--:R-:W-:-:S06]  /*23fa0*/  WARPGROUP.ARRIVE ;  /* 0x00000000000079c5 */ /* 0x008fcc0000000000 */
[----:B------:R-:W-:Y:S01]  /*23fb0*/  QGMMA.64x256x32.F32.E5M2.E5M2 R52, gdesc[UR12], R52, gsb0 ;  /* 0x03e000000c3479f3 */ /* 0x000fe20008003834 */
[----:B------:R-:W-:Y:S04]  /*23fc0*/  STL [R1+0x2998], R50 ;  /* 0x0029983201007387 */ /* 0x000fe80000100800 */
        /* <DEDUP_REMOVED lines=8> */
[----:B------:R-:W-:Y:S04]  /*24050*/  STL [R1+0x2950], R33 ;  /* 0x0029502101007387 */ /* 0x000fe80000100800 */
[----:B------:R-:W-:Y:S04]  /*24060*/  STL.64 [R1+0x2948], R30 ;  /* 0x0029481e01007387 */ /* 0x000fe80000100a00 */
[----:B------:R-:W-:Y:S04]  /*24070*/  STL.64 [R1+0x2940], R28 ;  /* 0x0029401c01007387 */ /* 0x000fe80000100a00 */
[----:B------:R-:W-:Y:S01]  /*24080*/  STL.64 [R1+0x2938], R24 ;  /* 0x0029381801007387 */ /* 0x000fe20000100a00 */
[----:B------:R-:W-:-:S02]  /*24090*/  WARPGROUP.DEPBAR.LE gsb0, 0x0 ;  /* 0x00008000000079c5 */ /* 0x000fc40000010000 */
[----:B------:R-:W-:-:S06]  /*240a0*/  WARPGROUP.ARRIVE ;  /* 0x00000000000079c5 */ /* 0x000fcc0000000000 */
[----:B------:R-:W-:Y:S03]  /*240b0*/  QGMMA.64x256x32.F32.E5M2.E5M2 R52, gdesc[UR8], R52, gsb0 ;  /* 0x03e00000083479f3 */ /* 0x000fe60008003834 */
[----:B------:R-:W-:Y:S02]  /*240c0*/  WARPGROUP.DEPBAR.LE gsb0, 0x0 ;  /* 0x00008000000079c5 */ /* 0x000fe40000010000 */
        /* <DEDUP_REMOVED lines=49> */
[----:B------:R0:W-:Y:S04]  /*243e0*/  STL.64 [R1+0xd88], R150 ;  /* 0x000d889601007387 */ /* 0x0001e80000100a00 */
        /* <DEDUP_REMOVED lines=14> */
[----:B0-----:R-:W3:Y:S04]  /*244d0*/  LDL.LU.64 R150, [R1+0x29f0] ;  /* 0x0029f00001967983 */ /* 0x001ee80000300a00 */
[----:B------:R-:W4:Y:S04]  /*244e0*/  LDL.LU.64 R148, [R1+0x29e8] ;  /* 0x0029e80001947983 */ /* 0x000f280000300a00 */
[----:B------:R-:W2:Y:S04]  /*244f0*/  LDL.LU.64 R146, [R1+0x29e0] ;  /* 0x0029e00001927983 */ /* 0x000ea80000300a00 */
        /* <DEDUP_REMOVED lines=8> */
[----:B------:R-:W2:Y:S04]  /*24580*/  LDL.LU R50, [R1+0x2998] ;  /* 0x0029980001327983 */ /* 0x000ea80000300800 */
        /* <DEDUP_REMOVED lines=12> */
[----:B------:R-:W2:Y:S04]  /*24650*/  LDL.LU R128, [R1+0x1c5c] ;  /* 0x001c5c0001807983 */ /* 0x000ea80000300800 */
[----:B------:R-:W2:Y:S04]  /*24660*/  LDL.LU R129, [R1+0x1c58] ;  /* 0x001c580001817983 */ /* 0x000ea80000300800 */
[----:B---3--:R-:W-:Y:S04]  /*24670*/  STL.64 [R1+0x2930], R150 ;  /* 0x0029309601007387 */ /* 0x008fe80000100a00 */
[----:B----4-:R-:W-:Y:S04]  /*24680*/  STL.64 [R1+0x2928], R148 ;  /* 0x0029289401007387 */ /* 0x010fe80000100a00 */
[----:B--2---:R-:W-:Y:S04]  /*24690*/  STL.64 [R1+0x2920], R146 ;  /* 0x0029209201007387 */ /* 0x004fe80000100a00 */
        /* <DEDUP_REMOVED lines=47> */
[----:B0-----:R-:W2:Y:S04]  /*24990*/  LDL.LU.64 R128, [R1+0xb30] ;  /* 0x000b300001807983 */ /* 0x001ea80000300a00 */
        /* <DEDUP_REMOVED lines=24> */
[----:B------:R-:W2:Y:S01]  /*24b20*/  LDL.LU.64 R178, [R1+0xbf8] ;  /* 0x000bf80001b27983 */ /* 0x000ea20000300a00 */
[----:B------:R-:W-:Y:S01]  /*24b30*/  UIADD3.64 UR52, UR8, 0xfe, URZ ;  /* 0x000000fe08347897 */ /* 0x000fe2000fffe03f */
[----:B------:R-:W-:Y:S01]  /*24b40*/  UMOV UR54, UR14 ;  /* 0x0000000e00367c82 */ /* 0x000fe20008000000 */
[----:B------:R-:W-:Y:S01]  /*24b50*/  UMOV UR55, UR15 ;  /* 0x0000000f00377c82 */ /* 0x000fe20008000000 */
[----:B------:R-:W-:Y:S01]  /*24b60*/  UIADD3.64 UR48, UR8, 0x100, URZ ;  /* 0x0000010008307897 */ /* 0x000fe2000fffe03f */
[----:B------:R-:W-:Y:S01]  /*24b70*/  UMOV UR50, UR10 ;  /* 0x0000000a00327c82 */ /* 0x000fe20008000000 */
[----:B------:R-:W-:Y:S01]  /*24b80*/  UMOV UR51, UR11 ;  /* 0x0000000b00337c82 */ /* 0x000fe20008000000 */
[----:B--2---:R-:W-:-:S06]  /*24b90*/  WARPGROUP.ARRIVE ;  /* 0x00000000000079c5 */ /* 0x004fcc0000000000 */
        /* <DEDUP_REMOVED lines=82> */
[----:B0-----:R-:W2:Y:S04]  /*250c0*/  LDL.LU.64 R150, [R1+0x2930] ;  /* 0x0029300001967983 */ /* 0x001ea80000300a00 */
[----:B------:R-:W3:Y:S04]  /*250d0*/  LDL.LU.64 R148, [R1+0x2928] ;  /* 0x0029280001947983 */ /* 0x000ee80000300a00 */
[----:B------:R-:W4:Y:S04]  /*250e0*/  LDL.LU.64 R146, [R1+0x2920] ;  /* 0x0029200001927983 */ /* 0x000f280000300a00 */
[----:B------:R-:W2:Y:S04]  /*250f0*/  LDL.LU.64 R144, [R1+0x2918] ;  /* 0x0029180001907983 */ /* 0x000ea80000300a00 */
[----:B------:R-:W3:Y:S04]  /*25100*/  LDL.LU.64 R142, [R1+0x2910] ;  /* 0x00291000018e7983 */ /* 0x000ee80000300a00 */
[----:B------:R-:W4:Y:S04]  /*25110*/  LDL.LU.64 R140, [R1+0x2908] ;  /* 0x00290800018c7983 */ /* 0x000f280000300a00 */
[----:B------:R-:W3:Y:S04]  /*25120*/  LDL.LU.64 R138, [R1+0x2900] ;  /* 0x00290000018a7983 */ /* 0x000ee80000300a00 */
[----:B------:R-:W2:Y:S04]  /*25130*/  LDL.LU.64 R136, [R1+0x28f8] ;  /* 0x0028f80001887983 */ /* 0x000ea80000300a00 */
[----:B------:R-:W4:Y:S04]  /*25140*/  LDL.LU.64 R134, [R1+0x28f0] ;  /* 0x0028f00001867983 */ /* 0x000f280000300a00 */
[----:B------:R-:W3:Y:S04]  /*25150*/  LDL.LU.64 R132, [R1+0x28e8] ;  /* 0x0028e80001847983 */ /* 0x000ee80000300a00 */
[----:B------:R-:W2:Y:S04]  /*25160*/  LDL.LU.64 R130, [R1+0x28e0] ;  /* 0x0028e00001827983 */ /* 0x000ea80000300a00 */
[----:B------:R-:W4:Y:S04]  /*25170*/  LDL.LU.64 R128, [R1+0x28d8] ;  /* 0x0028d80001807983 */ /* 0x000f280000300a00 */
[----:B------:R-:W3:Y:S04]  /*25180*/  LDL.LU R50, [R1+0x28d0] ;  /* 0x0028d00001327983 */ /* 0x000ee80000300800 */
        /* <DEDUP_REMOVED lines=8> */
[----:B------:R-:W3:Y:S04]  /*25210*/  LDL.LU R33, [R1+0x2888] ;  /* 0x0028880001217983 */ /* 0x000ee80000300800 */
[----:B------:R-:W3:Y:S04]  /*25220*/  LDL.LU.64 R30, [R1+0x2880] ;  /* 0x00288000011e7983 */ /* 0x000ee80000300a00 */
[----:B------:R-:W3:Y:S04]  /*25230*/  LDL.LU.64 R28, [R1+0x2878] ;  /* 0x00287800011c7983 */ /* 0x000ee80000300a00 */
[----:B------:R-:W3:Y:S04]  /*25240*/  LDL.LU.64 R24, [R1+0x2870] ;  /* 0x0028700001187983 */ /* 0x000ee80000300a00 */
[----:B------:R-:W3:Y:S04]  /*25250*/  LDL.LU R124, [R1+0x1c54] ;  /* 0x001c5400017c7983 */ /* 0x000ee80000300800 */
[----:B------:R-:W3:Y:S01]  /*25260*/  LDL.LU R125, [R1+0x1c50] ;  /* 0x001c5000017d7983 */ /* 0x000ee20000300800 */
[----:B--2---:R-:W-:-:S02]  /*25270*/  IMAD.MOV.U32 R126, RZ, RZ, R130 ;  /* 0x000000ffff7e7224 */ /* 0x004fc400078e0082 */
[----:B------:R-:W-:Y:S01]  /*25280*/  IMAD.MOV.U32 R127, RZ, RZ, R131 ;  /* 0x000000ffff7f7224 */ /* 0x000fe200078e0083 */
[----:B----4-:R-:W-:Y:S02]  /*25290*/  R2UR UR49, R128 ;  /* 0x00000000803172ca */ /* 0x010fe400000e0000 */
[----:B------:R-:W-:Y:S01]  /*252a0*/  R2UR UR48, R129 ;  /* 0x00000000813072ca */ /* 0x000fe200000e0000 */
[----:B------:R-:W-:Y:S02]  /*252b0*/  IMAD.MOV.U32 R130, RZ, RZ, R134 ;  /* 0x000000ffff827224 */ /* 0x000fe400078e0086 */
[----:B------:R-:W-:Y:S02]  /*252c0*/  IMAD.MOV.U32 R131, RZ, RZ, R135 ;  /* 0x000000ffff837224 */ /* 0x000fe400078e0087 */
[----:B---3--:R-:W-:Y:S02]  /*252d0*/  IMAD.MOV.U32 R128, RZ, RZ, R132 ;  /* 0x000000ffff807224 */ /* 0x008fe400078e0084 */
[----:B------:R-:W-:Y:S01]  /*252e0*/  IMAD.MOV.U32 R129, RZ, RZ, R133 ;  /* 0x000000ffff817224 */ /* 0x000fe200078e0085 */
[----:B------:R-:W-:Y:S04]  /*252f0*/  STL.64 [R1+0x2868], R130 ;  /* 0x0028688201007387 */ /* 0x000fe80000100a00 */
[----:B------:R-:W-:Y:S04]  /*25300*/  STL.64 [R1+0x2860], R128 ;  /* 0x0028608001007387 */ /* 0x000fe80000100a00 */
[----:B------:R-:W-:Y:S04]  /*25310*/  STL.64 [R1+0x2858], R126 ;  /* 0x0028587e01007387 */ /* 0x000fe80000100a00 */
[----:B------:R-:W-:Y:S04]  /*25320*/  STL.64 [R1+0x2850], R124 ;  /* 0x0028507c01007387 */ /* 0x000fe80000100a00 */
        /* <DEDUP_REMOVED lines=13> */
[----:B------:R-:W-:Y:S04]  /*25400*/  STL [R1+0x27e4], R21 ;  /* 0x0027e41501007387 */ /* 0x000fe80000100800 */
[----:B------:R-:W-:Y:S04]  /*25410*/  STL [R1+0x27e0], R18 ;  /* 0x0027e01201007387 */ /* 0x000fe80000100800 */
[----:B------:R-:W-:Y:S04]  /*25420*/  STL [R1+0x27dc], R17 ;  /* 0x0027dc1101007387 */ /* 0x000fe80000100800 */
[----:B------:R-:W-:Y:S04]  /*25430*/  STL [R1+0x27d8], R15 ;  /* 0x0027d80f01007387 */ /* 0x000fe80000100800 */
[----:B------:R0:W-:Y:S01]  /*25440*/  STL.64 [R1+0x27d0], R4 ;  /* 0x0027d00401007387 */ /* 0x0001e20000100a00 */
[----:B------:R-:W-:-:S02]  /*25450*/  IMAD.MOV.U32 R132, RZ, RZ, R136 ;  /* 0x000000ffff847224 */ /* 0x000fc400078e0088 */
[----:B------:R-:W-:Y:S02]  /*25460*/  IMAD.MOV.U32 R134, RZ, RZ, R140 ;  /* 0x000000ffff867224 */ /* 0x000fe400078e008c */
[----:B------:R-:W-:Y:S02]  /*25470*/  IMAD.MOV.U32 R136, RZ, RZ, R144 ;  /* 0x000000ffff887224 */ /* 0x000fe400078e0090 */
[----:B------:R-:W-:Y:S02]  /*25480*/  IMAD.MOV.U32 R140, RZ, RZ, R14 ;  /* 0x000000ffff8c7224 */ /* 0x000fe400078e000e */
[----:B------:R-:W-:Y:S02]  /*25490*/  IMAD.MOV.U32 R133, RZ, RZ, R138 ;  /* 0x000000ffff857224 */ /* 0x000fe400078e008a */
[----:B------:R-:W-:Y:S01]  /*254a0*/  IMAD.MOV.U32 R144, RZ, RZ, R16 ;  /* 0x000000ffff907224 */ /* 0x000fe200078e0010 */
[----:B0-----:R-:W2:Y:S04]  /*254b0*/  LDL.LU.64 R4, [R1+0x800] ;  /* 0x0008000001047983 */ /* 0x001ea80000300a00 */
[----:B------:R-:W2:Y:S04]  /*254c0*/  LDL.LU.64 R6, [R1+0x808] ;  /* 0x0008080001067983 */ /* 0x000ea80000300a00 */
[----:B------:R-:W2:Y:S04]  /*254d0*/  LDL.LU.64 R8, [R1+0x810] ;  /* 0x0008100001087983 */ /* 0x000ea80000300a00 */
[----:B------:R-:W2:Y:S04]  /*254e0*/  LDL.LU.64 R10, [R1+0x818] ;  /* 0x00081800010a7983 */ /* 0x000ea80000300a00 */
[----:B------:R-:W2:Y:S04]  /*254f0*/  LDL.LU.64 R12, [R1+0x820] ;  /* 0x00082000010c7983 */ /* 0x000ea80000300a00 */
[----:B------:R-:W2:Y:S01]  /*25500*/  LDL.LU.64 R14, [R1+0x828] ;  /* 0x00082800010e7983 */ /* 0x000ea20000300a00 */
[----:B------:R-:W-:-:S02]  /*25510*/  IMAD.MOV.U32 R135, RZ, RZ, R143 ;  /* 0x000000ffff877224 */ /* 0x000fc400078e008f */
[----:B------:R-:W-:Y:S01]  /*25520*/  IMAD.MOV.U32 R138, RZ, RZ, R19 ;  /* 0x000000ffff8a7224 */ /* 0x000fe200078e0013 */
[----:B------:R-:W2:Y:S01]  /*25530*/  LDL.LU.64 R16, [R1+0x830] ;  /* 0x0008300001107983 */ /* 0x000ea20000300a00 */
[----:B------:R-:W-:-:S03]  /*25540*/  IMAD.MOV.U32 R143, RZ, RZ, R20 ;  /* 0x000000ffff8f7224 */ /* 0x000fc600078e0014 */
        /* <DEDUP_REMOVED lines=60> */
[----:B--2---:R-:W-:-:S06]  /*25910*/  WARPGROUP.ARRIVE ;  /* 0x00000000000079c5 */ /* 0x004fcc0000000000 */
        /* <DEDUP_REMOVED lines=44> */
[----:B0-----:R-:W2:Y:S04]  /*25be0*/  LDL.LU.64 R130, [R1+0x2868] ;  /* 0x0028680001827983 */ /* 0x001ea80000300a00 */
[----:B------:R-:W3:Y:S04]  /*25bf0*/  LDL.LU.64 R128, [R1+0x2860] ;  /* 0x0028600001807983 */ /* 0x000ee80000300a00 */
[----:B------:R-:W4:Y:S04]  /*25c00*/  LDL.LU.64 R126, [R1+0x2858] ;  /* 0x00285800017e7983 */ /* 0x000f280000300a00 */
[----:B------:R-:W2:Y:S04]  /*25c10*/  LDL.LU.64 R124, [R1+0x2850] ;  /* 0x00285000017c7983 */ /* 0x000ea80000300a00 */
[----:B------:R-:W4:Y:S01]  /*25c20*/  LDL.LU R50, [R1+0x2848] ;  /* 0x0028480001327983 */ /* 0x000f220000300800 */
[----:B------:R-:W-:-:S02]  /*25c30*/  IMAD.MOV.U32 R166, RZ, RZ, R46 ;  /* 0x000000ffffa67224 */ /* 0x000fc400078e002e */
[----:B------:R-:W-:Y:S01]  /*25c40*/  IMAD.MOV.U32 R122, RZ, RZ, R47 ;  /* 0x000000ffff7a7224 */ /* 0x000fe200078e002f */
[----:B------:R-:W4:Y:S01]  /*25c50*/  LDL.LU.64 R48, [R1+0x2840] ;  /* 0x0028400001307983 */ /* 0x000f220000300a00 */
[----:B------:R-:W-:Y:S02]  /*25c60*/  IMAD.MOV.U32 R164, RZ, RZ, R44 ;  /* 0x000000ffffa47224 */ /* 0x000fe400078e002c */
[----:B------:R-:W-:Y:S01]  /*25c70*/  IMAD.MOV.U32 R165, RZ, RZ, R45 ;  /* 0x000000ffffa57224 */ /* 0x000fe200078e002d */
[----:B------:R-:W4:Y:S01]  /*25c80*/  LDL.LU.64 R46, [R1+0x2838] ;  /* 0x00283800012e7983 */ /* 0x000f220000300a00 */
[----:B------:R-:W-:Y:S02]  /*25c90*/  IMAD.MOV.U32 R162, RZ, RZ, R42 ;  /* 0x000000ffffa27224 */ /* 0x000fe400078e002a */
[----:B------:R-:W-:Y:S01]  /*25ca0*/  IMAD.MOV.U32 R163, RZ, RZ, R43 ;  /* 0x000000ffffa37224 */ /* 0x000fe200078e002b */
[----:B------:R-:W4:Y:S01]  /*25cb0*/  LDL.LU.64 R44, [R1+0x2830] ;  /* 0x00283000012c7983 */ /* 0x000f220000300a00 */
        /* <DEDUP_REMOVED lines=12> */
[----:B------:R-:W-:-:S03]  /*25d80*/  IMAD.MOV.U32 R153, RZ, RZ, R33 ;  /* 0x000000ffff997224 */ /* 0x000fc600078e0021 */
[----:B------:R-:W4:Y:S01]  /*25d90*/  LDL.LU.64 R34, [R1+0x2808] ;  /* 0x0028080001227983 */ /* 0x000f220000300a00 */
[----:B------:R-:W-:Y:S02]  /*25da0*/  IMAD.MOV.U32 R168, RZ, RZ, R30 ;  /* 0x000000ffffa87224 */ /* 0x000fe400078e001e */
[----:B------:R-:W-:Y:S01]  /*25db0*/  IMAD.MOV.U32 R167, RZ, RZ, R31 ;  /* 0x000000ffffa77224 */ /* 0x000fe200078e001f */
[----:B------:R-:W4:Y:S01]  /*25dc0*/  LDL.LU R33, [R1+0x2800] ;  /* 0x0028000001217983 */ /* 0x000f220000300800 */
[----:B------:R-:W-:Y:S02]  /*25dd0*/  IMAD.MOV.U32 R170, RZ, RZ, R28 ;  /* 0x000000ffffaa7224 */ /* 0x000fe400078e001c */
[----:B------:R-:W-:Y:S01]  /*25de0*/  IMAD.MOV.U32 R169, RZ, RZ, R29 ;  /* 0x000000ffffa97224 */ /* 0x000fe200078e001d */
[----:B------:R-:W4:Y:S01]  /*25df0*/  LDL.LU.64 R30, [R1+0x27f8] ;  /* 0x0027f800011e7983 */ /* 0x000f220000300a00 */
[----:B------:R-:W-:Y:S02]  /*25e00*/  IMAD.MOV.U32 R174, RZ, RZ, R24 ;  /* 0x000000ffffae7224 */ /* 0x000fe400078e0018 */
[----:B------:R-:W-:Y:S01]  /*25e10*/  IMAD.MOV.U32 R173, RZ, RZ, R25 ;  /* 0x000000ffffad7224 */ /* 0x000fe200078e0019 */
[----:B------:R-:W4:Y:S01]  /*25e20*/  LDL.LU.64 R28, [R1+0x27f0] ;  /* 0x0027f000011c7983 */ /* 0x000f220000300a00 */
[----:B------:R-:W-:-:S03]  /*25e30*/  IMAD.MOV.U32 R177, RZ, RZ, R21 ;  /* 0x000000ffffb17224 */ /* 0x000fc600078e0015 */
[----:B------:R-:W4:Y:S01]  /*25e40*/  LDL.LU.64 R24, [R1+0x27e8] ;  /* 0x0027e80001187983 */ /* 0x000f220000300a00 */
[----:B------:R-:W-:-:S03]  /*25e50*/  IMAD.MOV.U32 R180, RZ, RZ, R18 ;  /* 0x000000ffffb47224 */ /* 0x000fc600078e0012 */
[----:B------:R-:W4:Y:S01]  /*25e60*/  LDL.LU R21, [R1+0x27e4] ;  /* 0x0027e40001157983 */ /* 0x000f220000300800 */
[----:B------:R-:W-:-:S03]  /*25e70*/  IMAD.MOV.U32 R181, RZ, RZ, R17 ;  /* 0x000000ffffb57224 */ /* 0x000fc600078e0011 */
[----:B------:R-:W4:Y:S01]  /*25e80*/  LDL.LU R18, [R1+0x27e0] ;  /* 0x0027e00001127983 */ /* 0x000f220000300800 */
[----:B------:R-:W-:-:S03]  /*25e90*/  IMAD.MOV.U32 R183, RZ, RZ, R15 ;  /* 0x000000ffffb77224 */ /* 0x000fc600078e000f */
[----:B------:R-:W4:Y:S01]  /*25ea0*/  LDL.LU R17, [R1+0x27dc] ;  /* 0x0027dc0001117983 */ /* 0x000f220000300800 */
[----:B------:R-:W-:Y:S02]  /*25eb0*/  IMAD.MOV.U32 R194, RZ, RZ, R4 ;  /* 0x000000ffffc27224 */ /* 0x000fe400078e0004 */
[----:B------:R-:W-:Y:S01]  /*25ec0*/  IMAD.MOV.U32 R193, RZ, RZ, R5 ;  /* 0x000000ffffc17224 */ /* 0x000fe200078e0005 */
[----:B------:R-:W4:Y:S04]  /*25ed0*/  LDL.LU R15, [R1+0x27d8] ;  /* 0x0027d800010f7983 */ /* 0x000f280000300800 */
[----:B------:R-:W4:Y:S04]  /*25ee0*/  LDL.LU.64 R4, [R1+0x27d0] ;  /* 0x0027d00001047983 */ /* 0x000f280000300a00 */
[----:B------:R-:W4:Y:S04]  /*25ef0*/  LDL.LU R121, [R1+0x8b0] ;  /* 0x0008b00001797983 */ /* 0x000f280000300800 */
        /* <DEDUP_REMOVED lines=68> */
[----:B------:R-:W4:Y:S01]  /*26340*/  LDL.LU R52, [R1+0x9c4] ;  /* 0x0009c40001347983 */ /* 0x000f220000300800 */
[----:B------:R-:W-:-:S03]  /*26350*/  IMAD.MOV.U32 R152, RZ, RZ, R32 ;  /* 0x000000ffff987224 */ /* 0x000fc600078e0020 */
        /* <DEDUP_REMOVED lines=32> */
[----:B------:R-:W4:Y:S04]  /*26560*/  LDL.LU R6, [R1+0x9fc] ;  /* 0x0009fc0001067983 */ /* 0x000f280000300800 */
[----:B------:R-:W4:Y:S04]  /*26570*/  LDL.LU R16, [R1+0x27c0] ;  /* 0x0027c00001107983 */ /* 0x000f280000300800 */
[----:B------:R-:W4:Y:S01]  /*26580*/  LDL.LU R123, [R1+0x1c4c] ;  /* 0x001c4c00017b7983 */ /* 0x000f220000300800 */
[----:B--2---:R-:W-:Y:S02]  /*26590*/  R2UR UR53, R124 ;  /* 0x000000007c3572ca */ /* 0x004fe400000e0000 */
[----:B------:R-:W-:Y:S01]  /*265a0*/  R2UR UR52, R125 ;  /* 0x000000007d3472ca */ /* 0x000fe200000e0000 */
[----:B------:R-:W2:Y:S04]  /*265b0*/  LDL.LU R124, [R1+0x1c48] ;  /* 0x001c4800017c7983 */ /* 0x000ea80000300800 */
[----:B------:R-:W2:Y:S04]  /*265c0*/  LDL.LU R125, [R1+0x1c44] ;  /* 0x001c4400017d7983 */ /* 0x000ea80000300800 */
[----:B------:R-:W-:Y:S04]  /*265d0*/  STL.64 [R1+0x27b8], R150 ;  /* 0x0027b89601007387 */ /* 0x000fe80000100a00 */
[----:B------:R-:W-:Y:S04]  /*265e0*/  STL.64 [R1+0x27b0], R148 ;  /* 0x0027b09401007387 */ /* 0x000fe80000100a00 */
[----:B------:R-:W-:Y:S04]  /*265f0*/  STL.64 [R1+0x27a8], R146 ;  /* 0x0027a89201007387 */ /* 0x000fe80000100a00 */
[----:B------:R0:W-:Y:S04]  /*26600*/  STL.64 [R1+0x27a0], R144 ;  /* 0x0027a09001007387 */ /* 0x0001e80000100a00 */
[----:B------:R1:W-:Y:S04]  /*26610*/  STL.64 [R1+0x2798], R142 ;  /* 0x0027988e01007387 */ /* 0x0003e80000100a00 */
[----:B------:R1:W-:Y:S04]  /*26620*/  STL.64 [R1+0x2790], R140 ;  /* 0x0027908c01007387 */ /* 0x0003e80000100a00 */
[----:B------:R1:W-:Y:S04]  /*26630*/  STL.64 [R1+0x2788], R138 ;  /* 0x0027888a01007387 */ /* 0x0003e80000100a00 */
[----:B------:R1:W-:Y:S04]  /*26640*/  STL.64 [R1+0x2780], R136 ;  /* 0x0027808801007387 */ /* 0x0003e80000100a00 */
[----:B------:R1:W-:Y:S04]  /*26650*/  STL.64 [R1+0x2778], R134 ;  /* 0x0027788601007387 */ /* 0x0003e80000100a00 */
[----:B------:R1:W-:Y:S04]  /*26660*/  STL.64 [R1+0x2770], R132 ;  /* 0x0027708401007387 */ /* 0x0003e80000100a00 */
[----:B------:R1:W-:Y:S04]  /*26670*/  STL.64 [R1+0x2768], R130 ;  /* 0x0027688201007387 */ /* 0x0003e80000100a00 */
[----:B---3--:R3:W-:Y:S04]  /*26680*/  STL.64 [R1+0x2760], R128 ;  /* 0x0027608001007387 */ /* 0x0087e80000100a00 */
[----:B----4-:R4:W-:Y:S01]  /*26690*/  STL.64 [R1+0x2758], R126 ;  /* 0x0027587e01007387 */ /* 0x0109e20000100a00 */
[----:B0-----:R-:W-:-:S02]  /*266a0*/  IMAD.MOV.U32 R144, RZ, RZ, R174 ;  /* 0x000000ffff907224 */ /* 0x001fc400078e00ae */
[----:B------:R-:W-:Y:S02]  /*266b0*/  IMAD.MOV.U32 R146, RZ, RZ, R172 ;  /* 0x000000ffff927224 */ /* 0x000fe400078e00ac */
[----:B------:R-:W-:Y:S02]  /*266c0*/  IMAD.MOV.U32 R145, RZ, RZ, R173 ;  /* 0x000000ffff917224 */ /* 0x000fe400078e00ad */
[----:B-1----:R-:W-:Y:S02]  /*266d0*/  IMAD.MOV.U32 R142, RZ, RZ, R176 ;  /* 0x000000ffff8e7224 */ /* 0x002fe400078e00b0 */
[----:B------:R-:W-:Y:S02]  /*266e0*/  IMAD.MOV.U32 R140, RZ, RZ, R178 ;  /* 0x000000ffff8c7224 */ /* 0x000fe400078e00b2 */
[----:B------:R-:W-:Y:S02]  /*266f0*/  IMAD.MOV.U32 R138, RZ, RZ, R180 ;  /* 0x000000ffff8a7224 */ /* 0x000fe400078e00b4 */
[----:B------:R-:W-:-:S02]  /*26700*/  IMAD.MOV.U32 R136, RZ, RZ, R182 ;  /* 0x000000ffff887224 */ /* 0x000fc400078e00b6 */
[----:B------:R-:W-:Y:S02]  /*26710*/  IMAD.MOV.U32 R134, RZ, RZ, R184 ;  /* 0x000000ffff867224 */ /* 0x000fe400078e00b8 */
[----:B------:R-:W-:Y:S02]  /*26720*/  IMAD.MOV.U32 R132, RZ, RZ, R186 ;  /* 0x000000ffff847224 */ /* 0x000fe400078e00ba */
[----:B------:R-:W-:Y:S02]  /*26730*/  IMAD.MOV.U32 R130, RZ, RZ, R188 ;  /* 0x000000ffff827224 */ /* 0x000fe400078e00bc */
[----:B---3--:R-:W-:Y:S02]  /*26740*/  IMAD.MOV.U32 R128, RZ, RZ, R190 ;  /* 0x000000ffff807224 */ /* 0x008fe400078e00be */
[----:B----4-:R-:W-:Y:S02]  /*26750*/  IMAD.MOV.U32 R126, RZ, RZ, R192 ;  /* 0x000000ffff7e7224 */ /* 0x010fe400078e00c0 */
[----:B------:R-:W-:-:S02]  /*26760*/  IMAD.MOV.U32 R127, RZ, RZ, R191 ;  /* 0x000000ffff7f7224 */ /* 0x000fc400078e00bf */
[----:B------:R-:W-:Y:S02]  /*26770*/  IMAD.MOV.U32 R129, RZ, RZ, R189 ;  /* 0x000000ffff817224 */ /* 0x000fe400078e00bd */
[----:B------:R-:W-:Y:S02]  /*26780*/  IMAD.MOV.U32 R131, RZ, RZ, R187 ;  /* 0x000000ffff837224 */ /* 0x000fe400078e00bb */
[----:B------:R-:W-:Y:S02]  /*26790*/  IMAD.MOV.U32 R133, RZ, RZ, R185 ;  /* 0x000000ffff857224 */ /* 0x000fe400078e00b9 */
[----:B------:R-:W-:Y:S02]  /*267a0*/  IMAD.MOV.U32 R135, RZ, RZ, R183 ;  /* 0x000000ffff877224 */ /* 0x000fe400078e00b7 */
[----:B------:R-:W-:Y:S02]  /*267b0*/  IMAD.MOV.U32 R137, RZ, RZ, R181 ;  /* 0x000000ffff897224 */ /* 0x000fe400078e00b5 */
        /* <DEDUP_REMOVED lines=87> */
[----:B------:R-:W-:Y:S01]  /*26d30*/  IMAD.MOV.U32 R248, RZ, RZ, R9 ;  /* 0x000000fffff87224 */ /* 0x000fe200078e0009 */
[----:B------:R-:W-:Y:S01]  /*26d40*/  UIADD3.64 UR4, UR8, 0x200, URZ ;  /* 0x0000020008047897 */ /* 0x000fe2000fffe03f */
[----:B------:R-:W-:Y:S02]  /*26d50*/  IMAD.MOV.U32 R249, RZ, RZ, R8 ;  /* 0x000000fffff97224 */ /* 0x000fe400078e0008 */
[----:B------:R-:W-:Y:S02]  /*26d60*/  IMAD.MOV.U32 R250, RZ, RZ, R7 ;  /* 0x000000fffffa7224 */ /* 0x000fe400078e0007 */
[----:B------:R-:W-:Y:S01]  /*26d70*/  IMAD.MOV.U32 R251, RZ, RZ, R6 ;  /* 0x000000fffffb7224 */ /* 0x000fe200078e0006 */
[----:B------:R-:W-:Y:S01]  /*26d80*/  UMOV UR6, UR10 ;  /* 0x0000000a00067c82 */ /* 0x000fe20008000000 */
[----:B------:R-:W-:Y:S01]  /*26d90*/  UMOV UR7, UR11 ;  /* 0x0000000b00077c82 */ /* 0x000fe20008000000 */
[----:B--2---:R0:W-:Y:S02]  /*26da0*/  STL.64 [R1+0x2750], R124 ;  /* 0x0027507c01007387 */ /* 0x0041e40000100a00 */
[----:B0-----:R-:W-:-:S02]  /*26db0*/  IMAD.MOV.U32 R124, RZ, RZ, R194 ;  /* 0x000000ffff7c7224 */ /* 0x001fc400078e00c2 */
[----:B------:R-:W-:Y:S02]  /*26dc0*/  IMAD.MOV.U32 R125, RZ, RZ, R193 ;  /* 0x000000ffff7d7224 */ /* 0x000fe400078e00c1 */
[----:B------:R-:W-:Y:S02]  /*26dd0*/  IMAD.MOV.U32 R193, RZ, RZ, R96 ;  /* 0x000000ffffc17224 */ /* 0x000fe400078e0060 */
[----:B------:R-:W-:-:S06]  /*26de0*/  IMAD.MOV.U32 R194, RZ, RZ, R95 ;  /* 0x000000ffffc27224 */ /* 0x000fcc00078e005f */
[----:B------:R-:W-:-:S06]  /*26df0*/  WARPGROUP.ARRIVE ;  /* 0x00000000000079c5 */ /* 0x000fcc0000000000 */
[----:B------:R-:W-:Y:S01]  /*26e00*/  QGMMA.64x256x32.F32.E5M2.E5M2 R124, gdesc[UR4], R124, gsb0 ;  /* 0x03e00000047c79f3 */ /* 0x000fe2000800387c */
[----:B------:R-:W-:Y:S04]  /*26e10*/  STL [R1+0x274c], R123 ;  /* 0x00274c7b01007387 */ /* 0x000fe80000100800 */
        /* <DEDUP_REMOVED lines=13> */
[----:B------:R-:W-:-:S03]  /*26ef0*/  WARPGROUP.DEPBAR.LE gsb0, 0x0 ;  /* 0x00008000000079c5 */ /* 0x000fc60000010000 */
        /* <DEDUP_REMOVED lines=78> */
[----:B------:R-:W4:Y:S04]  /*273e0*/  LDL.LU R123, [R1+0x274c] ;  /* 0x00274c00017b7983 */ /* 0x000f280000300800 */
[----:B------:R-:W4:Y:S04]  /*273f0*/  LDL.LU R50, [R1+0x2748] ;  /* 0x0027480001327983 */ /* 0x000f280000300800 */
        /* <DEDUP_REMOVED lines=9> */
[----:B------:R-:W4:Y:S04]  /*27490*/  LDL.LU.64 R30, [R1+0x26f8] ;  /* 0x0026f800011e7983 */ /* 0x000f280000300a00 */
[----:B------:R-:W4:Y:S04]  /*274a0*/  LDL.LU.64 R28, [R1+0x26f0] ;  /* 0x0026f000011c7983 */ /* 0x000f280000300a00 */
[----:B------:R-:W4:Y:S04]  /*274b0*/  LDL.LU.64 R24, [R1+0x26e8] ;  /* 0x0026e80001187983 */ /* 0x000f280000300a00 */
[----:B------:R-:W4:Y:S04]  /*274c0*/  LDL.LU R51, [R1+0x1c40] ;  /* 0x001c400001337983 */ /* 0x000f280000300800 */
[----:B--2---:R-:W-:Y:S04]  /*274d0*/  STL.64 [R1+0x26e0], R150 ;  /* 0x0026e09601007387 */ /* 0x004fe80000100a00 */
[----:B---3--:R-:W-:Y:S04]  /*274e0*/  STL.64 [R1+0x26d8], R148 ;  /* 0x0026d89401007387 */ /* 0x008fe80000100a00 */
[----:B----4-:R-:W-:Y:S04]  /*274f0*/  STL.64 [R1+0x26d0], R146 ;  /* 0x0026d09201007387 */ /* 0x010fe80000100a00 */
        /* <DEDUP_REMOVED lines=44> */
[----:B------:R-:W-:-:S03]  /*277c0*/  R2UR UR7, R123 ;  /* 0x000000007b0772ca */ /* 0x000fc600000e0000 */
[----:B------:R-:W2:Y:S01]  /*277d0*/  LDL.LU.64 R120, [R1+0x710] ;  /* 0x0007100001787983 */ /* 0x000ea20000300a00 */
[----:B------:R-:W-:Y:S02]  /*277e0*/  R2UR UR6, R124 ;  /* 0x000000007c0672ca */ /* 0x000fe400000e0000 */
[----:B------:R-:W-:Y:S01]  /*277f0*/  R2UR UR5, R125 ;  /* 0x000000007d0572ca */ /* 0x000fe200000e0000 */
        /* <DEDUP_REMOVED lines=29> */
[----:B------:R-:W-:Y:S01]  /*279d0*/  UMOV UR18, UR14 ;  /* 0x0000000e00127c82 */ /* 0x000fe20008000000 */
[----:B------:R-:W-:Y:S01]  /*279e0*/  UMOV UR19, UR15 ;  /* 0x0000000f00137c82 */ /* 0x000fe20008000000 */
        /* <DEDUP_REMOVED lines=110> */
[----:B------:R-:W3:Y:S01]  /*280d0*/  LDL.LU.64 R24, [R1+0x2618] ;  /* 0x0026180001187983 */ /* 0x000ee20000300a00 */
[----:B------:R-:W-:Y:S01]  /*280e0*/  R2UR UR4, R51 ;  /* 0x00000000330472ca */ /* 0x000fe200000e0000 */
[----:B--2---:R-:W-:-:S02]  /*280f0*/  IMAD.MOV.U32 R122, RZ, RZ, R151 ;  /* 0x000000ffff7a7224 */ /* 0x004fc400078e0097 */
[----:B----4-:R-:W-:Y:S02]  /*28100*/  IMAD.MOV.U32 R123, RZ, RZ, R146 ;  /* 0x000000ffff7b7224 */ /* 0x010fe400078e0092 */
[----:B---3--:R-:W-:Y:S02]  /*28110*/  IMAD.MOV.U32 R124, RZ, RZ, R141 ;  /* 0x000000ffff7c7224 */ /* 0x008fe400078e008d */
[----:B------:R-:W-:Y:S01]  /*28120*/  IMAD.MOV.U32 R125, RZ, RZ, R137 ;  /* 0x000000ffff7d7224 */ /* 0x000fe200078e0089 */
        /* <DEDUP_REMOVED lines=20> */
[----:B------:R-:W-:Y:S04]  /*28270*/  STL.64 [R1+0x2578], R14 ;  /* 0x0025780e01007387 */ /* 0x000fe80000100a00 */
        /* <DEDUP_REMOVED lines=13> */
[----:B------:R-:W-:-:S03]  /*28350*/  IMAD.MOV.U32 R146, RZ, RZ, R18 ;  /* 0x000000ffff927224 */ /* 0x000fc600078e0012 */
        /* <DEDUP_REMOVED lines=61> */
[----:B--2---:R-:W-:-:S06]  /*28730*/  WARPGROUP.ARRIVE ;  /* 0x00000000000079c5 */ /* 0x004fcc0000000000 */
[----:B------:R-:W-:Y:S03]  /*28740*/  QGMMA.64x256x32.F32.E5M2.E5M2 R4, gdesc[UR24], R4, gsb0 ;  /* 0x03e00000180479f3 */ /* 0x000fe60008003804 */
[----:B------:R-:W-:Y:S02]  /*28750*/  WARPGROUP.DEPBAR.LE gsb0, 0x0 ;  /* 0x00008000000079c5 */ /* 0x000fe40000010000 */
        /* <DEDUP_REMOVED lines=41> */
[----:B------:R1:W-:Y:S01]  /*289f0*/  STL.64 [R1+0x5f8], R130 ;  /* 0x0005f88201007387 */ /* 0x0003e20000100a00 */
[----:B------:R-:W-:-:S02]  /*28a00*/  IMAD.MOV.U32 R166, RZ, RZ, R46 ;  /* 0x000000ffffa67224 */ /* 0x000fc400078e002e */
[----:B------:R-:W-:Y:S02]  /*28a10*/  IMAD.MOV.U32 R167, RZ, RZ, R47 ;  /* 0x000000ffffa77224 */ /* 0x000fe400078e002f */
[----:B------:R-:W-:Y:S02]  /*28a20*/  IMAD.MOV.U32 R164, RZ, RZ, R44 ;  /* 0x000000ffffa47224 */ /* 0x000fe400078e002c */
[----:B------:R-:W-:Y:S02]  /*28a30*/  IMAD.MOV.U32 R165, RZ, RZ, R45 ;  /* 0x000000ffffa57224 */ /* 0x000fe400078e002d */
[----:B0-----:R-:W-:Y:S01]  /*28a40*/  IMAD.MOV.U32 R121, RZ, RZ, R48 ;  /* 0x000000ffff797224 */ /* 0x001fe200078e0030 */
[----:B-1----:R-:W2:Y:S04]  /*28a50*/  LDL.LU.64 R130, [R1+0x2610] ;  /* 0x0026100001827983 */ /* 0x002ea80000300a00 */
[----:B------:R-:W3:Y:S04]  /*28a60*/  LDL.LU.64 R128, [R1+0x2608] ;  /* 0x0026080001807983 */ /* 0x000ee80000300a00 */
[----:B------:R-:W4:Y:S04]  /*28a70*/  LDL.LU.64 R126, [R1+0x2600] ;  /* 0x00260000017e7983 */ /* 0x000f280000300a00 */
[----:B------:R-:W2:Y:S04]  /*28a80*/  LDL.LU.64 R124, [R1+0x25f8] ;  /* 0x0025f800017c7983 */ /* 0x000ea80000300a00 */
[----:B------:R-:W3:Y:S04]  /*28a90*/  LDL.LU.64 R122, [R1+0x25f0] ;  /* 0x0025f000017a7983 */ /* 0x000ee80000300a00 */
[----:B------:R-:W4:Y:S04]  /*28aa0*/  LDL.LU R50, [R1+0x25e8] ;  /* 0x0025e80001327983 */ /* 0x000f280000300800 */
[----:B------:R-:W4:Y:S04]  /*28ab0*/  LDL.LU.64 R48, [R1+0x25e0] ;  /* 0x0025e00001307983 */ /* 0x000f280000300a00 */
        /* <DEDUP_REMOVED lines=31> */
[----:B------:R-:W-:Y:S02]  /*28cb0*/  IMAD.MOV.U32 R185, RZ, RZ, R14 ;  /* 0x000000ffffb97224 */ /* 0x000fe400078e000e */
[----:B------:R-:W-:Y:S01]  /*28cc0*/  IMAD.MOV.U32 R184, RZ, RZ, R15 ;  /* 0x000000ffffb87224 */ /* 0x000fe200078e000f */
[----:B------:R-:W4:Y:S04]  /*28cd0*/  LDL.LU R16, [R1+0x2580] ;  /* 0x0025800001107983 */ /* 0x000f280000300800 */
[----:B------:R-:W2:Y:S01]  /*28ce0*/  LDL.LU.64 R14, [R1+0x2578] ;  /* 0x00257800010e7983 */ /* 0x000ea20000300a00 */
[----:B------:R-:W-:Y:S02]  /*28cf0*/  IMAD.MOV.U32 R195, RZ, RZ, R4 ;  /* 0x000000ffffc37224 */ /* 0x000fe400078e0004 */
[----:B------:R-:W-:-:S02]  /*28d00*/  IMAD.MOV.U32 R194, RZ, RZ, R5 ;  /* 0x000000ffffc27224 */ /* 0x000fc400078e0005 */
        /* <DEDUP_REMOVED lines=104> */
[----:B------:R-:W4:Y:S01]  /*29390*/  LDL.LU R6, [R1+0x5fc] ;  /* 0x0005fc0001067983 */ /* 0x000f220000300800 */
[----:B------:R-:W-:-:S03]  /*293a0*/  IMAD.MOV.U32 R136, RZ, RZ, R144 ;  /* 0x000000ffff887224 */ /* 0x000fc600078e0090 */
[----:B------:R-:W4:Y:S01]  /*293b0*/  LDL.LU R17, [R1+0x2560] ;  /* 0x0025600001117983 */ /* 0x000f220000300800 */
[----:B--2---:R-:W-:-:S03]  /*293c0*/  IMAD.MOV.U32 R144, RZ, RZ, R15 ;  /* 0x000000ffff907224 */ /* 0x004fc600078e000f */
[----:B------:R-:W2:Y:S04]  /*293d0*/  LDL.LU R15, [R1+0x255c] ;  /* 0x00255c00010f7983 */ /* 0x000ea80000300800 */
[----:B------:R-:W3:Y:S01]  /*293e0*/  LDL R196, [R1+0x1c60] ;  /* 0x001c600001c47983 */ /* 0x000ee20000100800 */
[----:B------:R-:W-:-:S05]  /*293f0*/  VIADD R252, R252, 0x1 ;  /* 0x00000001fcfc7836 */ /* 0x000fca0000000000 */
[----:B------:R0:W-:Y:S01]  /*29400*/  STL [R1+0xe68], R252 ;  /* 0x000e68fc01007387 */ /* 0x0001e20000100800 */
[----:B---3--:R-:W-:Y:S01]  /*29410*/  ISETP.NE.U32.AND P0, PT, R252, R196, PT ;  /* 0x000000c4fc00720c */ /* 0x008fe20003f05070 */
[----:B0-----:R-:W-:Y:S02]  /*29420*/  IMAD.MOV.U32 R252, RZ, RZ, R122 ;  /* 0x000000fffffc7224 */ /* 0x001fe400078e007a */
[----:B------:R-:W-:Y:S02]  /*29430*/  IMAD.MOV.U32 R122, RZ, RZ, R123 ;  /* 0x000000ffff7a7224 */ /* 0x000fe400078e007b */
[----:B------:R-:W-:Y:S02]  /*29440*/  IMAD.MOV.U32 R123, RZ, RZ, R124 ;  /* 0x000000ffff7b7224 */ /* 0x000fe400078e007c */
[----:B------:R-:W-:Y:S02]  /*29450*/  IMAD.MOV.U32 R124, RZ, RZ, R125 ;  /* 0x000000ffff7c7224 */ /* 0x000fe400078e007d */
[----:B----4-:R-:W-:-:S02]  /*29460*/  IMAD.MOV.U32 R125, RZ, RZ, R126 ;  /* 0x000000ffff7d7224 */ /* 0x010fc400078e007e */
        /* <DEDUP_REMOVED lines=15> */
[----:B------:R-:W3:Y:S01]  /*29560*/  LDL.LU R14, [R1+0x2558] ;  /* 0x00255800010e7983 */ /* 0x000ee20000300800 */
[----:B------:R-:W-:-:S05]  /*29570*/  IADD3 R252, P2, R252, UR6, RZ ;  /* 0x00000006fcfc7c10 */ /* 0x000fca000ff5e0ff */
[----:B------:R-:W-:Y:S01]  /*29580*/  STL [R1+0x1c14], R252 ;  /* 0x001c14fc01007387 */ /* 0x000fe20000100800 */
[----:B---3--:R-:W-:-:S05]  /*29590*/  IADD3 R14, P3, R14, UR6, RZ ;  /* 0x000000060e0e7c10 */ /* 0x008fca000ff7e0ff */
[----:B------:R0:W-:Y:S04]  /*295a0*/  STL [R1+0x1c0c], R14 ;  /* 0x001c0c0e01007387 */ /* 0x0001e80000100800 */
[----:B0-----:R-:W3:Y:S01]  /*295b0*/  LDL.LU R14, [R1+0x2554] ;  /* 0x00255400010e7983 */ /* 0x001ee20000300800 */
        /* <DEDUP_REMOVED lines=9> */
[----:B------:R-:W-:Y:S01]  /*29650*/  IMAD.MOV.U32 R130, RZ, RZ, R131 ;  /* 0x000000ffff827224 */ /* 0x000fe200078e0083 */
[----:B--2---:R-:W-:Y:S01]  /*29660*/  IADD3 R15, P4, R15, UR6, RZ ;  /* 0x000000060f0f7c10 */ /* 0x004fe2000ff9e0ff */
        /* <DEDUP_REMOVED lines=9> */
[----:B------:R-:W2:Y:S01]  /*29700*/  LDL.LU R16, [R1+0x2550] ;  /* 0x0025500001107983 */ /* 0x000ea20000300800 */
        /* <DEDUP_REMOVED lines=55> */
[----:B------:R-:W-:Y:S01]  /*29a80*/  IMAD.MOV.U32 R251, RZ, RZ, R6 ;  /* 0x000000fffffb7224 */ /* 0x000fe200078e0006 */
[----:B------:R-:W-:Y:S01]  /*29a90*/  UMOV UR30, UR10 ;  /* 0x0000000a001e7c82 */ /* 0x000fe20008000000 */
[----:B------:R-:W-:Y:S01]  /*29aa0*/  UMOV UR31, UR11 ;  /* 0x0000000b001f7c82 */ /* 0x000fe20008000000 */
[----:B---3--:R-:W-:Y:S02]  /*29ab0*/  IADD3.X R14, R14, UR5, RZ, P4, !PT ;  /* 0x000000050e0e7c10 */ /* 0x008fe4000a7fe4ff */
[----:B------:R-:W-:-:S05]  /*29ac0*/  IADD3 R252, P4, R252, UR6, RZ ;  /* 0x00000006fcfc7c10 */ /* 0x000fca000ff9e0ff */
[----:B------:R-:W-:Y:S04]  /*29ad0*/  STL [R1+0x1c04], R252 ;  /* 0x001c04fc01007387 */ /* 0x000fe80000100800 */
[----:B------:R-:W-:Y:S04]  /*29ae0*/  STL.64 [R1+0x2548], R150 ;  /* 0x0025489601007387 */ /* 0x000fe80000100a00 */
        /* <DEDUP_REMOVED lines=12> */
[----:B------:R2:W-:Y:S01]  /*29bb0*/  STL.64 [R1+0x24e0], R124 ;  /* 0x0024e07c01007387 */ /* 0x0005e20000100a00 */
[----:B0-----:R-:W-:-:S02]  /*29bc0*/  IMAD.MOV.U32 R142, RZ, RZ, R177 ;  /* 0x000000ffff8e7224 */ /* 0x001fc400078e00b1 */
[----:B------:R-:W-:Y:S02]  /*29bd0*/  IMAD.MOV.U32 R144, RZ, RZ, R175 ;  /* 0x000000ffff907224 */ /* 0x000fe400078e00af */
[----:B------:R-:W-:Y:S02]  /*29be0*/  IMAD.MOV.U32 R143, RZ, RZ, R176 ;  /* 0x000000ffff8f7224 */ /* 0x000fe400078e00b0 */
[----:B-1----:R-:W-:Y:S02]  /*29bf0*/  IMAD.MOV.U32 R140, RZ, RZ, R179 ;  /* 0x000000ffff8c7224 */ /* 0x002fe400078e00b3 */
[----:B---3--:R-:W-:Y:S02]  /*29c00*/  IMAD.MOV.U32 R138, RZ, RZ, R181 ;  /* 0x000000ffff8a7224 */ /* 0x008fe400078e00b5 */
[----:B----4-:R-:W-:Y:S02]  /*29c10*/  IMAD.MOV.U32 R136, RZ, RZ, R183 ;  /* 0x000000ffff887224 */ /* 0x010fe400078e00b7 */
[----:B--2---:R-:W-:-:S02]  /*29c20*/  IMAD.MOV.U32 R134, RZ, RZ, R185 ;  /* 0x000000ffff867224 */ /* 0x004fc400078e00b9 */
        /* <DEDUP_REMOVED lines=48> */
[----:B------:R-:W-:-:S06]  /*29f30*/  IMAD.MOV.U32 R195, RZ, RZ, R94 ;  /* 0x000000ffffc37224 */ /* 0x000fcc00078e005e */
[----:B------:R-:W-:-:S06]  /*29f40*/  WARPGROUP.ARRIVE ;  /* 0x00000000000079c5 */ /* 0x000fcc0000000000 */
[----:B------:R-:W-:Y:S01]  /*29f50*/  QGMMA.64x256x32.F32.E5M2.E5M2 R124, gdesc[UR28], R124, gsb0 ;  /* 0x03e000001c7c79f3 */ /* 0x000fe2000800387c */
        /* <DEDUP_REMOVED lines=84> */
[----:B------:R-:W2:Y:S04]  /*2a4a0*/  LDL.LU.64 R140, [R1+0x2520] ;  /* 0x00252000018c7983 */ /* 0x000ea80000300a00 */
[----:B------:R-:W3:Y:S04]  /*2a4b0*/  LDL.LU.64 R138, [R1+0x2518] ;  /* 0x00251800018a7983 */ /* 0x000ee80000300a00 */
        /* <DEDUP_REMOVED lines=8> */
[----:B------:R-:W3:Y:S04]  /*2a540*/  LDL.LU R50, [R1+0x24d0] ;  /* 0x0024d00001327983 */ /* 0x000ee80000300800 */
[----:B------:R-:W3:Y:S04]  /*2a550*/  LDL.LU.64 R48, [R1+0x24c8] ;  /* 0x0024c80001307983 */ /* 0x000ee80000300a00 */
[----:B------:R-:W3:Y:S01]  /*2a560*/  LDL.LU.64 R46, [R1+0x24c0] ;  /* 0x0024c000012e7983 */ /* 0x000ee20000300a00 */
[----:B------:R-:W-:-:S03]  /*2a570*/  IADD3 R17, P5, R17, UR6, RZ ;  /* 0x0000000611117c10 */ /* 0x000fc6000ffbe0ff */
[----:B------:R-:W3:Y:S04]  /*2a580*/  LDL.LU.64 R44, [R1+0x24b8] ;  /* 0x0024b800012c7983 */ /* 0x000ee80000300a00 */
[----:B------:R-:W3:Y:S04]  /*2a590*/  LDL.LU.64 R42, [R1+0x24b0] ;  /* 0x0024b000012a7983 */ /* 0x000ee80000300a00 */
[----:B------:R-:W3:Y:S04]  /*2a5a0*/  LDL.LU.64 R40, [R1+0x24a8] ;  /* 0x0024a80001287983 */ /* 0x000ee80000300a00 */
[----:B------:R-:W3:Y:S01]  /*2a5b0*/  LDL.LU.64 R38, [R1+0x24a0] ;  /* 0x0024a00001267983 */ /* 0x000ee20000300a00 */
[----:B------:R-:W-:-:S03]  /*2a5c0*/  IADD3.X R16, R16, UR5, RZ, P5, !PT ;  /* 0x0000000510107c10 */ /* 0x000fc6000affe4ff */
[----:B------:R-:W3:Y:S04]  /*2a5d0*/  LDL.LU.64 R36, [R1+0x2498] ;  /* 0x0024980001247983 */ /* 0x000ee80000300a00 */
[----:B------:R-:W3:Y:S01]  /*2a5e0*/  LDL.LU.64 R34, [R1+0x2490] ;  /* 0x0024900001227983 */ /* 0x000ee20000300a00 */
[----:B------:R-:W-:-:S03]  /*2a5f0*/  IADD3 R18, P5, R18, UR6, RZ ;  /* 0x0000000612127c10 */ /* 0x000fc6000ffbe0ff */
[----:B------:R-:W3:Y:S04]  /*2a600*/  LDL.LU R33, [R1+0x2488] ;  /* 0x0024880001217983 */ /* 0x000ee80000300800 */
[----:B------:R-:W3:Y:S04]  /*2a610*/  LDL.LU.64 R30, [R1+0x2480] ;  /* 0x00248000011e7983 */ /* 0x000ee80000300a00 */
[----:B------:R-:W3:Y:S04]  /*2a620*/  LDL.LU.64 R28, [R1+0x2478] ;  /* 0x00247800011c7983 */ /* 0x000ee80000300a00 */
[----:B------:R-:W3:Y:S04]  /*2a630*/  LDL.LU.64 R24, [R1+0x2470] ;  /* 0x0024700001187983 */ /* 0x000ee80000300a00 */
[----:B------:R0:W-:Y:S04]  /*2a640*/  STL [R1+0x1bfc], R18 ;  /* 0x001bfc1201007387 */ /* 0x0001e80000100800 */
[----:B0-----:R-:W3:Y:S01]  /*2a650*/  LDL.LU R18, [R1+0x246c] ;  /* 0x00246c0001127983 */ /* 0x001ee20000300800 */
[----:B--2---:R-:W-:-:S02]  /*2a660*/  IMAD.MOV.U32 R121, RZ, RZ, R122 ;  /* 0x000000ffff797224 */ /* 0x004fc400078e007a */
[----:B------:R-:W-:Y:S02]  /*2a670*/  IMAD.MOV.U32 R122, RZ, RZ, R123 ;  /* 0x000000ffff7a7224 */ /* 0x000fe400078e007b */
[----:B----4-:R-:W-:Y:S02]  /*2a680*/  IMAD.MOV.U32 R123, RZ, RZ, R124 ;  /* 0x000000ffff7b7224 */ /* 0x010fe400078e007c */
[----:B------:R-:W-:Y:S02]  /*2a690*/  IMAD.MOV.U32 R124, RZ, RZ, R125 ;  /* 0x000000ffff7c7224 */ /* 0x000fe400078e007d */
[----:B---3--:R-:W-:Y:S02]  /*2a6a0*/  IMAD.MOV.U32 R125, RZ, RZ, R126 ;  /* 0x000000ffff7d7224 */ /* 0x008fe400078e007e */
        /* <DEDUP_REMOVED lines=13> */
[----:B------:R-:W2:Y:S01]  /*2a780*/  LDL.LU R20, [R1+0x2468] ;  /* 0x0024680001147983 */ /* 0x000ea20000300800 */
[----:B------:R-:W-:-:S04]  /*2a790*/  IADD3 R19, P6, R19, UR6, RZ ;  /* 0x0000000613137c10 */ /* 0x000fc8000ffde0ff */
[----:B------:R-:W-:Y:S02]  /*2a7a0*/  IADD3.X R18, R18, UR5, RZ, P6, !PT ;  /* 0x0000000512127c10 */ /* 0x000fe4000b7fe4ff */
[----:B------:R-:W-:-:S05]  /*2a7b0*/  IADD3 R121, P6, R121, UR6, RZ ;  /* 0x0000000679797c10 */ /* 0x000fca000ffde0ff */
[----:B------:R0:W-:Y:S01]  /*2a7c0*/  STL [R1+0x1bf4], R121 ;  /* 0x001bf47901007387 */ /* 0x0001e20000100800 */
[----:B------:R-:W-:Y:S01]  /*2a7d0*/  IADD3 R21, P1, R21, UR6, RZ ;  /* 0x0000000615157c10 */ /* 0x000fe2000ff3e0ff */
[----:B0-----:R-:W-:Y:S02]  /*2a7e0*/  IMAD.MOV.U32 R121, RZ, RZ, R122 ;  /* 0x000000ffff797224 */ /* 0x001fe400078e007a */
        /* <DEDUP_REMOVED lines=15> */
[----:B------:R-:W3:Y:S01]  /*2a8e0*/  LDL.LU R138, [R1+0x18e4] ;  /* 0x0018e400018a7983 */ /* 0x000ee20000300800 */
[----:B--2---:R-:W-:-:S02]  /*2a8f0*/  IADD3.X R20, R20, UR5, RZ, P1, !PT ;  /* 0x0000000514147c10 */ /* 0x004fc40008ffe4ff */
[----:B------:R-:W-:-:S05]  /*2a900*/  IADD3 R121, P1, R121, UR6, RZ ;  /* 0x0000000679797c10 */ /* 0x000fca000ff3e0ff */
[----:B------:R0:W-:Y:S04]  /*2a910*/  STL [R1+0x1bec], R121 ;  /* 0x001bec7901007387 */ /* 0x0001e80000100800 */
[----:B0-----:R-:W2:Y:S02]  /*2a920*/  LDL.LU R121, [R1+0x1c10] ;  /* 0x001c100001797983 */ /* 0x001ea40000300800 */
[----:B--2---:R-:W-:-:S05]  /*2a930*/  IADD3.X R121, R121, UR5, RZ, P2, !PT ;  /* 0x0000000579797c10 */ /* 0x004fca00097fe4ff */
[----:B------:R0:W-:Y:S04]  /*2a940*/  STL [R1+0x1c10], R121 ;  /* 0x001c107901007387 */ /* 0x0001e80000100800 */
[----:B0-----:R-:W2:Y:S02]  /*2a950*/  LDL.LU R121, [R1+0x1be4] ;  /* 0x001be40001797983 */ /* 0x001ea40000300800 */
[----:B--2---:R-:W-:-:S05]  /*2a960*/  IADD3 R121, P2, R121, UR6, RZ ;  /* 0x0000000679797c10 */ /* 0x004fca000ff5e0ff */
        /* <DEDUP_REMOVED lines=58> */
[----:B0-----:R-:W2:Y:S01]  /*2ad10*/  LDL.LU R121, [R1+0x1b94] ;  /* 0x001b940001797983 */ /* 0x001ea20000300800 */
        /* <DEDUP_REMOVED lines=16> */
[----:B--2---:R-:W-:-:S05]  /*2ae20*/  IADD3 R121, P6, R121, UR6, RZ ;  /* 0x0000000679797c10 */ /* 0x004fca000ffde0ff */
[----:B------:R-:W-:Y:S04]  /*2ae30*/  STL [R1+0x1b94], R121 ;  /* 0x001b947901007387 */ /* 0x000fe80000100800 */
        /* <DEDUP_REMOVED lines=11> */
[----:B---3--:R0:W-:Y:S04]  /*2aef0*/  STL.64 [R1+0x2408], R138 ;  /* 0x0024088a01007387 */ /* 0x0081e80000100a00 */
        /* <DEDUP_REMOVED lines=104> */
[----:B------:R-:W3:Y:S04]  /*2b580*/  LDL.LU.64 R248, [R1+0x2458] ;  /* 0x0024580001f87983 */ /* 0x000ee80000300a00 */
[----:B------:R-:W4:Y:S04]  /*2b590*/  LDL.LU.64 R246, [R1+0x2450] ;  /* 0x0024500001f67983 */ /* 0x000f280000300a00 */
[----:B------:R-:W2:Y:S04]  /*2b5a0*/  LDL.LU.64 R244, [R1+0x2448] ;  /* 0x0024480001f47983 */ /* 0x000ea80000300a00 */
[----:B------:R-:W3:Y:S04]  /*2b5b0*/  LDL.LU R243, [R1+0x2440] ;  /* 0x0024400001f37983 */ /* 0x000ee80000300800 */
[----:B------:R-:W4:Y:S04]  /*2b5c0*/  LDL.LU.64 R150, [R1+0x2438] ;  /* 0x0024380001967983 */ /* 0x000f280000300a00 */
[----:B------:R-:W2:Y:S01]  /*2b5d0*/  LDL.LU.64 R148, [R1+0x2430] ;  /* 0x0024300001947983 */ /* 0x000ea20000300a00 */
[----:B------:R-:W-:-:S02]  /*2b5e0*/  IMAD.MOV.U32 R72, RZ, RZ, R144 ;  /* 0x000000ffff487224 */ /* 0x000fc400078e0090 */
[----:B------:R-:W-:Y:S01]  /*2b5f0*/  IMAD.MOV.U32 R73, RZ, RZ, R145 ;  /* 0x000000ffff497224 */ /* 0x000fe200078e0091 */
[----:B------:R-:W2:Y:S01]  /*2b600*/  LDL.LU.64 R146, [R1+0x2428] ;  /* 0x0024280001927983 */ /* 0x000ea20000300a00 */
[----:B------:R-:W-:Y:S02]  /*2b610*/  IMAD.MOV.U32 R70, RZ, RZ, R142 ;  /* 0x000000ffff467224 */ /* 0x000fe400078e008e */
[----:B------:R-:W-:Y:S01]  /*2b620*/  IMAD.MOV.U32 R71, RZ, RZ, R143 ;  /* 0x000000ffff477224 */ /* 0x000fe200078e008f */
[----:B------:R-:W2:Y:S01]  /*2b630*/  LDL.LU.64 R144, [R1+0x2420] ;  /* 0x0024200001907983 */ /* 0x000ea20000300a00 */
[----:B------:R-:W-:Y:S02]  /*2b640*/  IMAD.MOV.U32 R68, RZ, RZ, R140 ;  /* 0x000000ffff447224 */ /* 0x000fe400078e008c */
[----:B------:R-:W-:Y:S01]  /*2b650*/  IMAD.MOV.U32 R69, RZ, RZ, R141 ;  /* 0x000000ffff457224 */ /* 0x000fe200078e008d */
[----:B------:R-:W2:Y:S01]  /*2b660*/  LDL.LU.64 R142, [R1+0x2418] ;  /* 0x00241800018e7983 */ /* 0x000ea20000300a00 */
[----:B------:R-:W-:-:S02]  /*2b670*/  IMAD.MOV.U32 R66, RZ, RZ, R138 ;  /* 0x000000ffff427224 */ /* 0x000fc400078e008a */
[----:B------:R-:W-:Y:S01]  /*2b680*/  IMAD.MOV.U32 R67, RZ, RZ, R139 ;  /* 0x000000ffff437224 */ /* 0x000fe200078e008b */
[----:B------:R-:W2:Y:S01]  /*2b690*/  LDL.LU.64 R140, [R1+0x2410] ;  /* 0x00241000018c7983 */ /* 0x000ea20000300a00 */
[----:B------:R-:W-:-:S03]  /*2b6a0*/  IMAD.MOV.U32 R53, RZ, RZ, R125 ;  /* 0x000000ffff357224 */ /* 0x000fc600078e007d */
[----:B------:R-:W2:Y:S01]  /*2b6b0*/  LDL.LU.64 R138, [R1+0x2408] ;  /* 0x00240800018a7983 */ /* 0x000ea20000300a00 */
[----:B------:R-:W-:-:S03]  /*2b6c0*/  IMAD.MOV.U32 R54, RZ, RZ, R126 ;  /* 0x000000ffff367224 */ /* 0x000fc600078e007e */
[----:B------:R-:W2:Y:S01]  /*2b6d0*/  LDL.LU R125, [R1+0x324] ;  /* 0x00032400017d7983 */ /* 0x000ea20000300800 */
        /* <DEDUP_REMOVED lines=97> */
[----:B------:R-:W2:Y:S04]  /*2bcf0*/  LDL.LU R174, [R1+0x3e8] ;  /* 0x0003e80001ae7983 */ /* 0x000ea80000300800 */
        /* <DEDUP_REMOVED lines=9> */
[----:B------:R-:W3:Y:S02]  /*2bd90*/  LDL.LU R242, [R1+0x1bb8] ;  /* 0x001bb80001f27983 */ /* 0x000ee40000300800 */
[----:B---3--:R-:W-:-:S05]  /*2bda0*/  IADD3.X R242, R242, UR5, RZ, P1, !PT ;  /* 0x00000005f2f27c10 */ /* 0x008fca0008ffe4ff */
[----:B------:R0:W-:Y:S04]  /*2bdb0*/  STL [R1+0x1bb8], R242 ;  /* 0x001bb8f201007387 */ /* 0x0001e80000100800 */
[----:B0-----:R-:W3:Y:S02]  /*2bdc0*/  LDL.LU R242, [R1+0x1b8c] ;  /* 0x001b8c0001f27983 */ /* 0x001ee40000300800 */
[----:B---3--:R-:W-:-:S05]  /*2bdd0*/  IADD3 R242, P1, R242, UR6, RZ ;  /* 0x00000006f2f27c10 */ /* 0x008fca000ff3e0ff */
[----:B------:R0:W-:Y:S04]  /*2bde0*/  STL [R1+0x1b8c], R242 ;  /* 0x001b8cf201007387 */ /* 0x0001e80000100800 */
[----:B0-----:R-:W3:Y:S02]  /*2bdf0*/  LDL.LU R242, [R1+0x1bb0] ;  /* 0x001bb00001f27983 */ /* 0x001ee40000300800 */
        /* <DEDUP_REMOVED lines=452> */
[----:B0-----:R-:W3:Y:S01]  /*2da40*/  LDL.LU R242, [R1+0x192c] ;  /* 0x00192c0001f27983 */ /* 0x001ee20000300800 */
[----:B------:R-:W-:Y:S01]  /*2da50*/  IADD3.X R243, R243, UR5, RZ, P6, !PT ;  /* 0x00000005f3f37c10 */ /* 0x000fe2000b7fe4ff */
[----:B------:R-:W-:Y:S02]  /*2da60*/  IMAD.MOV.U32 R52, RZ, RZ, R124 ;  /* 0x000000ffff347224 */ /* 0x000fe400078e007c */
[----:B------:R-:W-:Y:S02]  /*2da70*/  IMAD.MOV.U32 R118, RZ, RZ, R190 ;  /* 0x000000ffff767224 */ /* 0x000fe400078e00be */
[----:B------:R-:W-:-:S02]  /*2da80*/  IMAD.MOV.U32 R119, RZ, RZ, R191 ;  /* 0x000000ffff777224 */ /* 0x000fc400078e00bf */
[----:B------:R-:W-:Y:S02]  /*2da90*/  IMAD.MOV.U32 R120, RZ, RZ, R192 ;  /* 0x000000ffff787224 */ /* 0x000fe400078e00c0 */
[----:B------:R-:W-:Y:S02]  /*2daa0*/  IMAD.MOV.U32 R121, RZ, RZ, R193 ;  /* 0x000000ffff797224 */ /* 0x000fe400078e00c1 */
[----:B------:R-:W-:Y:S02]  /*2dab0*/  IMAD.MOV.U32 R122, RZ, RZ, R194 ;  /* 0x000000ffff7a7224 */ /* 0x000fe400078e00c2 */
[----:B------:R-:W-:Y:S02]  /*2dac0*/  IMAD.MOV.U32 R123, RZ, RZ, R195 ;  /* 0x000000ffff7b7224 */ /* 0x000fe400078e00c3 */
[----:B------:R-:W-:Y:S01]  /*2dad0*/  IMAD.MOV.U32 R124, RZ, RZ, R196 ;  /* 0x000000ffff7c7224 */ /* 0x000fe200078e00c4 */
[----:B------:R-:W-:Y:S01]  /*2dae0*/  UMOV UR38, UR10 ;  /* 0x0000000a00267c82 */ /* 0x000fe20008000000 */
[----:B------:R-:W-:Y:S01]  /*2daf0*/  UMOV UR39, UR11 ;  /* 0x0000000b00277c82 */ /* 0x000fe20008000000 */
[----:B---3--:R-:W-:-:S05]  /*2db00*/  IADD3 R242, P5, R242, UR6, RZ ;  /* 0x00000006f2f27c10 */ /* 0x008fca000ffbe0ff */
[----:B------:R-:W-:Y:S04]  /*2db10*/  STL [R1+0x192c], R242 ;  /* 0x00192cf201007387 */ /* 0x000fe80000100800 */
[----:B------:R0:W-:Y:S04]  /*2db20*/  STL [R1+0x1950], R243 ;  /* 0x001950f301007387 */ /* 0x0001e80000100800 */
[----:B0-----:R-:W3:Y:S04]  /*2db30*/  LDL.LU R243, [R1+0x1924] ;  /* 0x0019240001f37983 */ /* 0x001ee80000300800 */
[----:B----4-:R0:W-:Y:S04]  /*2db40*/  STL.64 [R1+0x23f0], R150 ;  /* 0x0023f09601007387 */ /* 0x0101e80000100a00 */
[----:B--2---:R1:W-:Y:S04]  /*2db50*/  STL.64 [R1+0x23e8], R148 ;  /* 0x0023e89401007387 */ /* 0x0043e80000100a00 */
[----:B------:R-:W-:Y:S04]  /*2db60*/  STL.64 [R1+0x23e0], R146 ;  /* 0x0023e09201007387 */ /* 0x000fe80000100a00 */
[----:B------:R-:W-:Y:S04]  /*2db70*/  STL.64 [R1+0x23d8], R144 ;  /* 0x0023d89001007387 */ /* 0x000fe80000100a00 */
[----:B------:R2:W-:Y:S04]  /*2db80*/  STL.64 [R1+0x23d0], R142 ;  /* 0x0023d08e01007387 */ /* 0x0005e80000100a00 */
[----:B------:R4:W-:Y:S04]  /*2db90*/  STL.64 [R1+0x23c8], R140 ;  /* 0x0023c88c01007387 */ /* 0x0009e80000100a00 */
[----:B------:R4:W-:Y:S01]  /*2dba0*/  STL.64 [R1+0x23c0], R138 ;  /* 0x0023c08a01007387 */ /* 0x0009e20000100a00 */
[----:B0-----:R-:W-:-:S02]  /*2dbb0*/  IMAD.MOV.U32 R150, RZ, RZ, R177 ;  /* 0x000000ffff967224 */ /* 0x001fc400078e00b1 */
[----:B-1----:R-:W-:Y:S02]  /*2dbc0*/  IMAD.MOV.U32 R148, RZ, RZ, R179 ;  /* 0x000000ffff947224 */ /* 0x002fe400078e00b3 */
[----:B------:R-:W-:Y:S02]  /*2dbd0*/  IMAD.MOV.U32 R149, RZ, RZ, R178 ;  /* 0x000000ffff957224 */ /* 0x000fe400078e00b2 */
[----:B------:R-:W-:Y:S02]  /*2dbe0*/  IMAD.MOV.U32 R151, RZ, RZ, R176 ;  /* 0x000000ffff977224 */ /* 0x000fe400078e00b0 */
[----:B--2---:R-:W-:Y:S02]  /*2dbf0*/  IMAD.MOV.U32 R142, RZ, RZ, R185 ;  /* 0x000000ffff8e7224 */ /* 0x004fe400078e00b9 */
        /* <DEDUP_REMOVED lines=12> */
[----:B------:R-:W-:-:S06]  /*2dcc0*/  IMAD.MOV.U32 R179, RZ, RZ, R12 ;  /* 0x000000ffffb37224 */ /* 0x000fcc00078e000c */
[----:B------:R-:W-:-:S06]  /*2dcd0*/  WARPGROUP.ARRIVE ;  /* 0x00000000000079c5 */ /* 0x000fcc0000000000 */
[----:B------:R-:W-:Y:S01]  /*2dce0*/  QGMMA.64x256x32.F32.E5M2.E5M2 R52, gdesc[UR36], R52, gsb0 ;  /* 0x03e00000243479f3 */ /* 0x000fe20008003834 */
        /* <DEDUP_REMOVED lines=11> */
[----:B------:R-:W-:-:S03]  /*2dda0*/  IADD3.X R244, R244, UR5, RZ, P1, !PT ;  /* 0x00000005f4f47c10 */ /* 0x000fc60008ffe4ff */
[----:B------:R-:W-:Y:S01]  /*2ddb0*/  STL.64 [R1+0x2360], R28 ;  /* 0x0023601c01007387 */ /* 0x000fe20000100a00 */
[----:B------:R-:W-:-:S03]  /*2ddc0*/  IADD3 R245, P1, R245, UR6, RZ ;  /* 0x00000006f5f57c10 */ /* 0x000fc6000ff3e0ff */
[----:B------:R-:W-:Y:S01]  /*2ddd0*/  STL.64 [R1+0x2358], R26 ;  /* 0x0023581a01007387 */ /* 0x000fe20000100a00 */
[----:B------:R-:W-:-:S03]  /*2dde0*/  IADD3.X R246, R246, UR5, RZ, P2, !PT ;  /* 0x00000005f6f67c10 */ /* 0x000fc600097fe4ff */
[----:B------:R-:W-:Y:S01]  /*2ddf0*/  STL.64 [R1+0x2350], R24 ;  /* 0x0023501801007387 */ /* 0x000fe20000100a00 */
[----:B------:R-:W-:Y:S02]  /*2de00*/  IADD3 R247, P2, R247, UR6, RZ ;  /* 0x00000006f7f77c10 */ /* 0x000fe4000ff5e0ff */
[----:B------:R-:W-:Y:S02]  /*2de10*/  IADD3.X R248, R248, UR5, RZ, P3, !PT ;  /* 0x00000005f8f87c10 */ /* 0x000fe40009ffe4ff */
[----:B------:R-:W-:Y:S02]  /*2de20*/  IADD3 R249, P3, R249, UR6, RZ ;  /* 0x00000006f9f97c10 */ /* 0x000fe4000ff7e0ff */
[----:B------:R-:W-:Y:S02]  /*2de30*/  IADD3.X R250, R250, UR5, RZ, P4, !PT ;  /* 0x00000005fafa7c10 */ /* 0x000fe4000a7fe4ff */
[----:B------:R-:W-:Y:S02]  /*2de40*/  IADD3 R251, P4, R251, UR6, RZ ;  /* 0x00000006fbfb7c10 */ /* 0x000fe4000ff9e0ff */
[----:B------:R-:W-:-:S02]  /*2de50*/  IADD3.X R252, R252, UR5, RZ, P5, !PT ;  /* 0x00000005fcfc7c10 */ /* 0x000fc4000affe4ff */
[----:B------:R-:W-:Y:S02]  /*2de60*/  IADD3 R8, P5, R8, UR6, RZ ;  /* 0x0000000608087c10 */ /* 0x000fe4000ffbe0ff */
[----:B------:R-:W-:Y:S02]  /*2de70*/  IADD3.X R11, R11, UR5, RZ, P1, !PT ;  /* 0x000000050b0b7c10 */ /* 0x000fe40008ffe4ff */
[----:B------:R-:W-:Y:S02]  /*2de80*/  IADD3 R6, P1, R6, UR6, RZ ;  /* 0x0000000606067c10 */ /* 0x000fe4000ff3e0ff */
[----:B------:R-:W-:Y:S02]  /*2de90*/  IADD3.X R7, R7, UR5, RZ, P2, !PT ;  /* 0x0000000507077c10 */ /* 0x000fe400097fe4ff */
[----:B---3--:R-:W-:-:S05]  /*2dea0*/  IADD3 R243, P6, R243, UR6, RZ ;  /* 0x00000006f3f37c10 */ /* 0x008fca000ffde0ff */
[----:B------:R-:W-:Y:S04]  /*2deb0*/  STL [R1+0x1924], R243 ;  /* 0x001924f301007387 */ /* 0x000fe80000100800 */
[----:B------:R-:W-:Y:S04]  /*2dec0*/  STL [R1+0x1948], R244 ;  /* 0x001948f401007387 */ /* 0x000fe80000100800 */
[----:B------:R-:W-:Y:S04]  /*2ded0*/  STL [R1+0x191c], R245 ;  /* 0x00191cf501007387 */ /* 0x000fe80000100800 */
[----:B------:R-:W-:Y:S04]  /*2dee0*/  STL [R1+0x1940], R246 ;  /* 0x001940f601007387 */ /* 0x000fe80000100800 */
[----:B------:R-:W-:Y:S04]  /*2def0*/  STL [R1+0x1914], R247 ;  /* 0x001914f701007387 */ /* 0x000fe80000100800 */
[----:B------:R-:W-:Y:S04]  /*2df00*/  STL [R1+0x1938], R248 ;  /* 0x001938f801007387 */ /* 0x000fe80000100800 */
[----:B------:R-:W-:Y:S01]  /*2df10*/  STL [R1+0x190c], R249 ;  /* 0x00190cf901007387 */ /* 0x000fe20000100800 */
[----:B------:R-:W-:-:S03]  /*2df20*/  IADD3.X R9, R9, UR5, RZ, P6, !PT ;  /* 0x0000000509097c10 */ /* 0x000fc6000b7fe4ff */
[----:B------:R-:W-:Y:S01]  /*2df30*/  STL [R1+0x1930], R250 ;  /* 0x001930fa01007387 */ /* 0x000fe20000100800 */
[----:B------:R-:W-:-:S03]  /*2df40*/  IADD3 R10, P6, R10, UR6, RZ ;  /* 0x000000060a0a7c10 */ /* 0x000fc6000ffde0ff */
[----:B------:R-:W-:Y:S04]  /*2df50*/  STL [R1+0x1904], R251 ;  /* 0x001904fb01007387 */ /* 0x000fe80000100800 */
[----:B------:R-:W-:Y:S04]  /*2df60*/  STL [R1+0x1928], R252 ;  /* 0x001928fc01007387 */ /* 0x000fe80000100800 */
[----:B------:R-:W-:Y:S04]  /*2df70*/  STL [R1+0x18fc], R8 ;  /* 0x0018fc0801007387 */ /* 0x000fe80000100800 */
[----:B------:R-:W-:Y:S04]  /*2df80*/  STL [R1+0x1920], R9 ;  /* 0x0019200901007387 */ /* 0x000fe80000100800 */
[----:B------:R-:W-:Y:S04]  /*2df90*/  STL [R1+0x18f4], R10 ;  /* 0x0018f40a01007387 */ /* 0x000fe80000100800 */
[----:B------:R-:W-:Y:S01]  /*2dfa0*/  STL [R1+0x1918], R11 ;  /* 0x0019180b01007387 */ /* 0x000fe20000100800 */
[----:B------:R-:W-:-:S03]  /*2dfb0*/  WARPGROUP.DEPBAR.LE gsb0, 0x0 ;  /* 0x00008000000079c5 */ /* 0x000fc60000010000 */
[----:B------:R-:W-:Y:S04]  /*2dfc0*/  STL.64 [R1+0x200], R52 ;  /* 0x0002003401007387 */ /* 0x000fe80000100a00 */
[----:B------:R-:W-:Y:S04]  /*2dfd0*/  STL [R1+0x18ec], R6 ;  /* 0x0018ec0601007387 */ /* 0x000fe80000100800 */
        /* <DEDUP_REMOVED lines=70> */
[----:B------:R-:W2:Y:S04]  /*2e440*/  LDL.LU.64 R138, [R1+0x23c0] ;  /* 0x0023c000018a7983 */ /* 0x000ea80000300a00 */
        /* <DEDUP_REMOVED lines=13> */
[----:B------:R-:W3:Y:S01]  /*2e520*/  LDL.LU.64 R24, [R1+0x2350] ;  /* 0x0023500001187983 */ /* 0x000ee20000300a00 */
[----:B--2---:R-:W-:-:S02]  /*2e530*/  IADD3 R138, P2, R138, UR6, RZ ;  /* 0x000000068a8a7c10 */ /* 0x004fc4000ff5e0ff */
[----:B------:R-:W-:Y:S02]  /*2e540*/  IADD3.X R139, R139, UR5, RZ, P3, !PT ;  /* 0x000000058b8b7c10 */ /* 0x000fe40009ffe4ff */
[----:B----4-:R-:W-:Y:S02]  /*2e550*/  IADD3 R140, P3, R140, UR6, RZ ;  /* 0x000000068c8c7c10 */ /* 0x010fe4000ff7e0ff */
[----:B------:R-:W-:Y:S02]  /*2e560*/  IADD3.X R141, R141, UR5, RZ, P4, !PT ;  /* 0x000000058d8d7c10 */ /* 0x000fe4000a7fe4ff */
[----:B---3--:R-:W-:Y:S01]  /*2e570*/  IADD3 R142, P4, R142, UR6, RZ ;  /* 0x000000068e8e7c10 */ /* 0x008fe2000ff9e0ff */
[----:B------:R-:W-:Y:S01]  /*2e580*/  STL [R1+0x18e4], R138 ;  /* 0x0018e48a01007387 */ /* 0x000fe20000100800 */
[----:B------:R-:W-:-:S03]  /*2e590*/  IADD3.X R143, R143, UR5, RZ, P5, !PT ;  /* 0x000000058f8f7c10 */ /* 0x000fc6000affe4ff */
[----:B------:R0:W-:Y:S01]  /*2e5a0*/  STL [R1+0x1908], R139 ;  /* 0x0019088b01007387 */ /* 0x0001e20000100800 */
[----:B------:R-:W-:-:S03]  /*2e5b0*/  IADD3 R144, P5, R144, UR6, RZ ;  /* 0x0000000690907c10 */ /* 0x000fc6000ffbe0ff */
        /* <DEDUP_REMOVED lines=10> */
[----:B------:R3:W-:Y:S04]  /*2e660*/  STL [R1+0x18f0], R145 ;  /* 0x0018f09101007387 */ /* 0x0007e80000100800 */
[----:B------:R-:W-:Y:S04]  /*2e670*/  STL [R1+0x18c4], R146 ;  /* 0x0018c49201007387 */ /* 0x000fe80000100800 */
[----:B------:R4:W-:Y:S04]  /*2e680*/  STL [R1+0x18e8], R147 ;  /* 0x0018e89301007387 */ /* 0x0009e80000100800 */
[----:B------:R-:W-:Y:S04]  /*2e690*/  STL [R1+0x18bc], R148 ;  /* 0x0018bc9401007387 */ /* 0x000fe80000100800 */
[----:B------:R4:W-:Y:S04]  /*2e6a0*/  STL [R1+0x18e0], R149 ;  /* 0x0018e09501007387 */ /* 0x0009e80000100800 */
[----:B------:R-:W4:Y:S01]  /*2e6b0*/  LDL.LU R228, [R1+0x18b4] ;  /* 0x0018b40001e47983 */ /* 0x000f220000300800 */
[----:B------:R-:W-:-:S02]  /*2e6c0*/  IMAD.MOV.U32 R6, RZ, RZ, R25 ;  /* 0x000000ffff067224 */ /* 0x000fc400078e0019 */
[----:B------:R-:W-:Y:S02]  /*2e6d0*/  IMAD.MOV.U32 R11, RZ, RZ, R24 ;  /* 0x000000ffff0b7224 */ /* 0x000fe400078e0018 */
[----:B------:R-:W-:Y:S02]  /*2e6e0*/  IMAD.MOV.U32 R231, RZ, RZ, R27 ;  /* 0x000000ffffe77224 */ /* 0x000fe400078e001b */
[----:B------:R-:W-:Y:S01]  /*2e6f0*/  IMAD.MOV.U32 R7, RZ, RZ, R26 ;  /* 0x000000ffff077224 */ /* 0x000fe200078e001a */
[----:B------:R-:W4:Y:S01]  /*2e700*/  LDL.LU.64 R24, [R1] ;  /* 0x0000000001187983 */ /* 0x000f220000300a00 */
        /* <DEDUP_REMOVED lines=80> */
[----:B0-----:R-:W4:Y:S04]  /*2ec10*/  LDL.LU.64 R138, [R1+0x1c8] ;  /* 0x0001c800018a7983 */ /* 0x001f280000300a00 */
[----:B-1----:R-:W4:Y:S04]  /*2ec20*/  LDL.LU.64 R140, [R1+0x1d0] ;  /* 0x0001d000018c7983 */ /* 0x002f280000300a00 */
[----:B--2---:R-:W2:Y:S04]  /*2ec30*/  LDL.LU.64 R142, [R1+0x1d8] ;  /* 0x0001d800018e7983 */ /* 0x004ea80000300a00 */
[----:B---3--:R-:W2:Y:S04]  /*2ec40*/  LDL.LU.64 R144, [R1+0x1e0] ;  /* 0x0001e00001907983 */ /* 0x008ea80000300a00 */
[----:B----4-:R-:W2:Y:S01]  /*2ec50*/  LDL.LU.64 R146, [R1+0x1e8] ;  /* 0x0001e80001927983 */ /* 0x010ea20000300a00 */
[----:B------:R-:W-:-:S02]  /*2ec60*/  IMAD.MOV.U32 R230, RZ, RZ, R150 ;  /* 0x000000ffffe67224 */ /* 0x000fc400078e0096 */
[----:B------:R-:W-:Y:S01]  /*2ec70*/  IMAD.MOV.U32 R229, RZ, RZ, R151 ;  /* 0x000000ffffe57224 */ /* 0x000fe200078e0097 */
[----:B------:R-:W2:Y:S04]  /*2ec80*/  LDL.LU.64 R148, [R1+0x1f0] ;  /* 0x0001f00001947983 */ /* 0x000ea80000300a00 */
[----:B------:R-:W2:Y:S01]  /*2ec90*/  LDL.LU.64 R150, [R1+0x1f8] ;  /* 0x0001f80001967983 */ /* 0x000ea20000300a00 */
[----:B------:R-:W-:-:S05]  /*2eca0*/  IADD3 R228, P2, R228, UR6, RZ ;  /* 0x00000006e4e47c10 */ /* 0x000fca000ff5e0ff */
        /* <DEDUP_REMOVED lines=42> */
[----:B------:R0:W-:Y:S02]  /*2ef50*/  STL [R1+0x187c], R228 ;  /* 0x00187ce401007387 */ /* 0x0001e40000100800 */
        /* <DEDUP_REMOVED lines=23> */
[----:B------:R-:W-:Y:S01]  /*2f0d0*/  IMAD.MOV.U32 R251, RZ, RZ, R252 ;  /* 0x000000fffffb7224 */ /* 0x000fe200078e00fc */
[----:B------:R-:W-:Y:S01]  /*2f0e0*/  IADD3.X R228, R228, UR5, RZ, P4, !PT ;  /* 0x00000005e4e47c10 */ /* 0x000fe2000a7fe4ff */
[----:B------:R-:W-:Y:S02]  /*2f0f0*/  IMAD.MOV.U32 R252, RZ, RZ, R8 ;  /* 0x000000fffffc7224 */ /* 0x000fe400078e0008 */
[----:B------:R-:W-:Y:S02]  /*2f100*/  IMAD.MOV.U32 R8, RZ, RZ, R9 ;  /* 0x000000ffff087224 */ /* 0x000fe400078e0009 */
[----:B------:R-:W-:Y:S02]  /*2f110*/  IMAD.MOV.U32 R9, RZ, RZ, R10 ;  /* 0x000000ffff097224 */ /* 0x000fe400078e000a */
[----:B------:R-:W3:Y:S04]  /*2f120*/  LDL.LU R10, [R1+0x1084] ;  /* 0x00108400010a7983 */ /* 0x000ee80000300800 */
[----:B------:R0:W-:Y:S04]  /*2f130*/  STL [R1+0x18a0], R228 ;  /* 0x0018a0e401007387 */ /* 0x0001e80000100800 */
[----:B0-----:R-:W4:Y:S02]  /*2f140*/  LDL.LU R228, [R1+0x1874] ;  /* 0x0018740001e47983 */ /* 0x001f240000300800 */
[----:B----4-:R-:W-:-:S05]  /*2f150*/  IADD3 R228, P4, R228, UR6, RZ ;  /* 0x00000006e4e47c10 */ /* 0x010fca000ff9e0ff */
[----:B------:R0:W-:Y:S04]  /*2f160*/  STL [R1+0x1874], R228 ;  /* 0x001874e401007387 */ /* 0x0001e80000100800 */
[----:B0-----:R-:W4:Y:S02]  /*2f170*/  LDL.LU R228, [R1+0x1898] ;  /* 0x0018980001e47983 */ /* 0x001f240000300800 */
[----:B----4-:R-:W-:-:S05]  /*2f180*/  IADD3.X R228, R228, UR5, RZ, P5, !PT ;  /* 0x00000005e4e47c10 */ /* 0x010fca000affe4ff */
        /* <DEDUP_REMOVED lines=496> */
[----:B0-----:R-:W4:Y:S01]  /*31090*/  LDL.LU R228, [R1+0x1600] ;  /* 0x0016000001e47983 */ /* 0x001f220000300800 */
[----:B--2---:R-:W-:Y:S01]  /*310a0*/  WARPGROUP.ARRIVE ;  /* 0x00000000000079c5 */ /* 0x004fe20000000000 */
[----:B------:R-:W-:Y:S01]  /*310b0*/  UMOV UR42, UR14 ;  /* 0x0000000e002a7c82 */ /* 0x000fe20008000000 */
[----:B------:R-:W-:-:S04]  /*310c0*/  UMOV UR43, UR15 ;  /* 0x0000000f002b7c82 */ /* 0x000fc80008000000 */
[----:B------:R-:W-:Y:S01]  /*310d0*/  QGMMA.64x256x32.F32.E5M2.E5M2 R24, gdesc[UR40], R24, gsb0 ;  /* 0x03e00000281879f3 */ /* 0x000fe20008003818 */
[----:B----4-:R-:W-:-:S05]  /*310e0*/  IADD3.X R228, R228, UR5, RZ, P4, !PT ;  /* 0x00000005e4e47c10 */ /* 0x010fca000a7fe4ff */
[----:B------:R0:W-:Y:S04]  /*310f0*/  STL [R1+0x1600], R228 ;  /* 0x001600e401007387 */ /* 0x0001e80000100800 */
[----:B0-----:R-:W2:Y:S01]  /*31100*/  LDL.LU R228, [R1+0x15d4] ;  /* 0x0015d40001e47983 */ /* 0x001ea20000300800 */
[----:B------:R-:W-:Y:S02]  /*31110*/  WARPGROUP.DEPBAR.LE gsb0, 0x0 ;  /* 0x00008000000079c5 */ /* 0x000fe40000010000 */
[----:B------:R-:W-:Y:S01]  /*31120*/  WARPGROUP.ARRIVE ;  /* 0x00000000000079c5 */ /* 0x000fe20000000000 */
[----:B------:R-:W-:Y:S01]  /*31130*/  UMOV UR46, UR10 ;  /* 0x0000000a002e7c82 */ /* 0x000fe20008000000 */
[----:B------:R-:W-:-:S13]  /*31140*/  UMOV UR47, UR11 ;  /* 0x0000000b002f7c82 */ /* 0x000fda0008000000 */
[----:B------:R-:W-:Y:S01]  /*31150*/  QGMMA.64x256x32.F32.E5M2.E5M2 R24, gdesc[UR44], R24, gsb0 ;  /* 0x03e000002c1879f3 */ /* 0x000fe20008003818 */
[----:B--2---:R-:W-:-:S05]  /*31160*/  IADD3 R228, P4, R228, UR6, RZ ;  /* 0x00000006e4e47c10 */ /* 0x004fca000ff9e0ff */
[----:B------:R0:W-:Y:S04]  /*31170*/  STL [R1+0x15d4], R228 ;  /* 0x0015d4e401007387 */ /* 0x0001e80000100800 */
[----:B0-----:R-:W2:Y:S01]  /*31180*/  LDL.LU R228, [R1+0x15f8] ;  /* 0x0015f80001e47983 */ /* 0x001ea20000300800 */
[----:B------:R-:W-:Y:S02]  /*31190*/  WARPGROUP.DEPBAR.LE gsb0, 0x0 ;  /* 0x00008000000079c5 */ /* 0x000fe40000010000 */
[----:B--2---:R-:W-:-:S05]  /*311a0*/  IADD3.X R228, R228, UR5, RZ, P5, !PT ;  /* 0x00000005e4e47c10 */ /* 0x004fca000affe4ff */
[----:B------:R-:W-:Y:S04]  /*311b0*/  STL [R1+0x15f8], R228 ;  /* 0x0015f8e401007387 */ /* 0x000fe80000100800 */
[----:B------:R-:W-:Y:S04]  /*311c0*/  STL.64 [R1], R24 ;  /* 0x0000001801007387 */ /* 0x000fe80000100a00 */
        /* <DEDUP_REMOVED lines=64> */
[----:B------:R-:W4:Y:S04]  /*315d0*/  LDL.LU.64 R148, [R1+0x2340] ;  /* 0x0023400001947983 */ /* 0x000f280000300a00 */
[----:B------:R-:W2:Y:S04]  /*315e0*/  LDL.LU.64 R146, [R1+0x2338] ;  /* 0x0023380001927983 */ /* 0x000ea80000300a00 */
        /* <DEDUP_REMOVED lines=87> */
[----:B---3--:R-:W-:Y:S02]  /*31b60*/  IMAD.MOV.U32 R9, RZ, RZ, R10 ;  /* 0x000000ffff097224 */ /* 0x008fe400078e000a */
[----:B------:R-:W-:Y:S01]  /*31b70*/  IMAD.MOV.U32 R10, RZ, RZ, R11 ;  /* 0x000000ffff0a7224 */ /* 0x000fe200078e000b */
[----:B----4-:R-:W-:Y:S02]  /*31b80*/  IADD3 R125, P5, R125, UR6, RZ ;  /* 0x000000067d7d7c10 */ /* 0x010fe4000ffbe0ff */
[----:B--2---:R-:W-:Y:S02]  /*31b90*/  IADD3.X R126, R126, UR5, RZ, P6, !PT ;  /* 0x000000057e7e7c10 */ /* 0x004fe4000b7fe4ff */
[----:B------:R-:W-:Y:S02]  /*31ba0*/  IADD3 R127, P6, R127, UR6, RZ ;  /* 0x000000067f7f7c10 */ /* 0x000fe4000ffde0ff */
[----:B------:R-:W-:Y:S01]  /*31bb0*/  IADD3.X R128, R128, UR5, RZ, P1, !PT ;  /* 0x0000000580807c10 */ /* 0x000fe20008ffe4ff */
[----:B------:R0:W-:Y:S01]  /*31bc0*/  STL [R1+0x15cc], R125 ;  /* 0x0015cc7d01007387 */ /* 0x0001e20000100800 */
[----:B------:R-:W-:-:S02]  /*31bd0*/  IADD3 R129, P1, R129, UR6, RZ ;  /* 0x0000000681817c10 */ /* 0x000fc4000ff3e0ff */
[----:B------:R-:W-:Y:S02]  /*31be0*/  IADD3.X R130, R130, UR5, RZ, P2, !PT ;  /* 0x0000000582827c10 */ /* 0x000fe400097fe4ff */
[----:B------:R-:W-:Y:S01]  /*31bf0*/  IADD3 R131, P2, R131, UR6, RZ ;  /* 0x0000000683837c10 */ /* 0x000fe2000ff5e0ff */
[----:B0-----:R-:W2:Y:S04]  /*31c00*/  LDL.LU R125, [R1+0x2148] ;  /* 0x00214800017d7983 */ /* 0x001ea80000300800 */
[----:B------:R0:W-:Y:S01]  /*31c10*/  STL [R1+0x15f0], R126 ;  /* 0x0015f07e01007387 */ /* 0x0001e20000100800 */
[----:B------:R-:W-:Y:S02]  /*31c20*/  IADD3.X R132, R132, UR5, RZ, P3, !PT ;  /* 0x0000000584847c10 */ /* 0x000fe40009ffe4ff */
[----:B------:R-:W-:Y:S01]  /*31c30*/  IADD3 R133, P3, R133, UR6, RZ ;  /* 0x0000000685857c10 */ /* 0x000fe2000ff7e0ff */
[----:B0-----:R-:W2:Y:S04]  /*31c40*/  LDL.LU R126, [R1+0x2144] ;  /* 0x00214400017e7983 */ /* 0x001ea80000300800 */
[----:B------:R0:W-:Y:S01]  /*31c50*/  STL [R1+0x15c4], R127 ;  /* 0x0015c47f01007387 */ /* 0x0001e20000100800 */
[----:B------:R-:W-:-:S03]  /*31c60*/  IADD3.X R134, R134, UR5, RZ, P4, !PT ;  /* 0x0000000586867c10 */ /* 0x000fc6000a7fe4ff */
[----:B0-----:R-:W2:Y:S04]  /*31c70*/  LDL.LU R127, [R1+0x2140] ;  /* 0x00214000017f7983 */ /* 0x001ea80000300800 */
[----:B------:R0:W-:Y:S01]  /*31c80*/  STL [R1+0x15e8], R128 ;  /* 0x0015e88001007387 */ /* 0x0001e20000100800 */
[----:B------:R-:W-:-:S03]  /*31c90*/  IADD3 R135, P4, R135, UR6, RZ ;  /* 0x0000000687877c10 */ /* 0x000fc6000ff9e0ff */
        /* <DEDUP_REMOVED lines=52> */
[----:B------:R0:W-:Y:S04]  /*31fe0*/  STL [R1+0x15a0], R146 ;  /* 0x0015a09201007387 */ /* 0x0001e80000100800 */
        /* <DEDUP_REMOVED lines=549> */
[----:B------:R-:W-:Y:S01]  /*34240*/  IADD3 R228, P2, R228, UR7, RZ ;  /* 0x00000007e4e47c10 */ /* 0x000fe2000ff5e0ff */
[----:B------:R-:W-:Y:S02]  /*34250*/  IMAD.MOV.U32 R9, RZ, RZ, R10 ;  /* 0x000000ffff097224 */ /* 0x000fe400078e000a */
[----:B---3--:R-:W-:Y:S02]  /*34260*/  IMAD.MOV.U32 R10, RZ, RZ, R11 ;  /* 0x000000ffff0a7224 */ /* 0x008fe400078e000b */
[----:B------:R-:W-:-:S02]  /*34270*/  IMAD.MOV.U32 R11, RZ, RZ, R6 ;  /* 0x000000ffff0b7224 */ /* 0x000fc400078e0006 */
[----:B------:R-:W3:Y:S04]  /*34280*/  LDL.LU R6, [R1+0x1064] ;  /* 0x0010640001067983 */ /* 0x000ee80000300800 */
        /* <DEDUP_REMOVED lines=350> */
[----:B----4-:R-:W-:Y:S02]  /*35870*/  IADD3.X R228, R228, UR4, RZ, P1, !PT ;  /* 0x00000004e4e47c10 */ /* 0x010fe40008ffe4ff */
[----:B------:R-:W-:-:S03]  /*35880*/  IADD3 R3, P1, R3, UR7, RZ ;  /* 0x0000000703037c10 */ /* 0x000fc6000ff3e0ff */
[----:B------:R-:W-:Y:S04]  /*35890*/  STL [R1+0x112c], R228 ;  /* 0x00112ce401007387 */ /* 0x000fe80000100800 */
[----:B------:R0:W-:Y:S04]  /*358a0*/  STL [R1+0x1100], R3 ;  /* 0x0011000301007387 */ /* 0x0001e80000100800 */
[----:B0-----:R-:W4:Y:S04]  /*358b0*/  LDL.LU R3, [R1+0x20dc] ;  /* 0x0020dc0001037983 */ /* 0x001f280000300800 */
[----:B------:R-:W2:Y:S02]  /*358c0*/  LDL.LU R228, [R1+0x1124] ;  /* 0x0011240001e47983 */ /* 0x000ea40000300800 */
[----:B--2---:R-:W-:-:S05]  /*358d0*/  IADD3.X R228, R228, UR4, RZ, P2, !PT ;  /* 0x00000004e4e47c10 */ /* 0x004fca00097fe4ff */
[----:B------:R0:W-:Y:S04]  /*358e0*/  STL [R1+0x1124], R228 ;  /* 0x001124e401007387 */ /* 0x0001e80000100800 */
[----:B0-----:R-:W2:Y:S01]  /*358f0*/  LDL.LU R228, [R1+0x10f8] ;  /* 0x0010f80001e47983 */ /* 0x001ea20000300800 */
[----:B------:R-:W-:Y:S02]  /*35900*/  IADD3.X R2, R2, UR4, RZ, P3, !PT ;  /* 0x0000000402027c10 */ /* 0x000fe40009ffe4ff */
[----:B--2---:R-:W-:-:S05]  /*35910*/  IADD3 R228, P2, R228, UR7, RZ ;  /* 0x00000007e4e47c10 */ /* 0x004fca000ff5e0ff */
[----:B------:R-:W-:Y:S04]  /*35920*/  STL [R1+0x10f8], R228 ;  /* 0x0010f8e401007387 */ /* 0x000fe80000100800 */
[----:B------:R0:W-:Y:S04]  /*35930*/  STL [R1+0x111c], R2 ;  /* 0x00111c0201007387 */ /* 0x0001e80000100800 */
[----:B0-----:R-:W2:Y:S04]  /*35940*/  LDL.LU R2, [R1+0x20d8] ;  /* 0x0020d80001027983 */ /* 0x001ea80000300800 */
[----:B------:R-:W3:Y:S02]  /*35950*/  LDL.LU R228, [R1+0x10f0] ;  /* 0x0010f00001e47983 */ /* 0x000ee40000300800 */
        /* <DEDUP_REMOVED lines=8> */
[----:B0-----:R-:W3:Y:S01]  /*359e0*/  LDL.LU R228, [R1+0x110c] ;  /* 0x00110c0001e47983 */ /* 0x001ee20000300800 */
[----:B--2---:R-:W-:Y:S02]  /*359f0*/  IADD3.X R2, R2, UR4, RZ, P6, !PT ;  /* 0x0000000402027c10 */ /* 0x004fe4000b7fe4ff */
[----:B---3--:R-:W-:Y:S02]  /*35a00*/  IADD3.X R228, R228, UR4, RZ, P5, !PT ;  /* 0x00000004e4e47c10 */ /* 0x008fe4000affe4ff */
[----:B------:R-:W-:-:S03]  /*35a10*/  IADD3 R5, P5, R5, UR7, RZ ;  /* 0x0000000705057c10 */ /* 0x000fc6000ffbe0ff */
[----:B------:R-:W-:Y:S04]  /*35a20*/  STL [R1+0x110c], R228 ;  /* 0x00110ce401007387 */ /* 0x000fe80000100800 */
[----:B------:R0:W-:Y:S04]  /*35a30*/  STL [R1+0x10e0], R5 ;  /* 0x0010e00501007387 */ /* 0x0001e80000100800 */
[----:B0-----:R-:W2:Y:S04]  /*35a40*/  LDL.LU R5, [R1+0x20d4] ;  /* 0x0020d40001057983 */ /* 0x001ea80000300800 */
[----:B------:R0:W-:Y:S04]  /*35a50*/  STL [R1+0x1104], R2 ;  /* 0x0011040201007387 */ /* 0x0001e80000100800 */
[----:B0-----:R-:W3:Y:S04]  /*35a60*/  LDL.LU R2, [R1+0x20d0] ;  /* 0x0020d00001027983 */ /* 0x001ee80000300800 */
[----:B------:R-:W4:Y:S01]  /*35a70*/  LDL.LU R228, [R1+0x10d8] ;  /* 0x0010d80001e47983 */ /* 0x000f220000300800 */
[----:B------:R-:W-:Y:S01]  /*35a80*/  IADD3.X R4, R4, UR4, RZ, P1, !PT ;  /* 0x0000000404047c10 */ /* 0x000fe20008ffe4ff */
[----:B------:R-:W-:Y:S01]  /*35a90*/  WARPGROUP.ARRIVE ;  /* 0x00000000000079c5 */ /* 0x000fe20000000000 */
[----:B------:R-:W-:Y:S01]  /*35aa0*/  UMOV UR50, UR14 ;  /* 0x0000000e00327c82 */ /* 0x000fe20008000000 */
[----:B------:R-:W-:-:S04]  /*35ab0*/  UMOV UR51, UR15 ;  /* 0x0000000f00337c82 */ /* 0x000fc80008000000 */
[----:B------:R-:W-:Y:S01]  /*35ac0*/  QGMMA.64x256x32.F32.E5M2.E5M2 R24, gdesc[UR48], R24, gsb0 ;  /* 0x03e00000301879f3 */ /* 0x000fe20008003818 */
[----:B------:R-:W-:Y:S01]  /*35ad0*/  UMOV UR54, UR10 ;  /* 0x0000000a00367c82 */ /* 0x000fe20008000000 */
[----:B------:R-:W-:Y:S01]  /*35ae0*/  UMOV UR55, UR11 ;  /* 0x0000000b00377c82 */ /* 0x000fe20008000000 */
[----:B----4-:R-:W-:-:S05]  /*35af0*/  IADD3 R228, P6, R228, UR7, RZ ;  /* 0x00000007e4e47c10 */ /* 0x010fca000ffde0ff */
[----:B------:R-:W-:Y:S04]  /*35b00*/  STL [R1+0x10d8], R228 ;  /* 0x0010d8e401007387 */ /* 0x000fe80000100800 */
[----:B------:R0:W-:Y:S04]  /*35b10*/  STL [R1+0x10fc], R4 ;  /* 0x0010fc0401007387 */ /* 0x0001e80000100800 */
[----:B0-----:R-:W4:Y:S01]  /*35b20*/  LDL.LU R4, [R1+0x20cc] ;  /* 0x0020cc0001047983 */ /* 0x001f220000300800 */
[----:B------:R-:W-:Y:S02]  /*35b30*/  WARPGROUP.DEPBAR.LE gsb0, 0x0 ;  /* 0x00008000000079c5 */ /* 0x000fe40000010000 */
[----:B------:R-:W-:-:S09]  /*35b40*/  WARPGROUP.ARRIVE ;  /* 0x00000000000079c5 */ /* 0x000fd20000000000 */
[----:B------:R-:W-:Y:S01]  /*35b50*/  QGMMA.64x256x32.F32.E5M2.E5M2 R24, gdesc[UR52], R24, gsb0 ;  /* 0x03e00000341879f3 */ /* 0x000fe20008003818 */
[----:B--2---:R-:W-:Y:S02]  /*35b60*/  IADD3 R5, P1, R5, UR7, RZ ;  /* 0x0000000705057c10 */ /* 0x004fe4000ff3e0ff */
[----:B---3--:R-:W-:Y:S02]  /*35b70*/  IADD3.X R2, R2, UR4, RZ, P3, !PT ;  /* 0x0000000402027c10 */ /* 0x008fe40009ffe4ff */
[----:B------:R-:W-:Y:S01]  /*35b80*/  IADD3 R0, P3, R0, UR7, RZ ;  /* 0x0000000700007c10 */ /* 0x000fe2000ff7e0ff */
[----:B------:R0:W-:Y:S01]  /*35b90*/  STL [R1+0x10d0], R5 ;  /* 0x0010d00501007387 */ /* 0x0001e20000100800 */
[----:B------:R-:W-:Y:S02]  /*35ba0*/  IADD3.X R229, R229, UR4, RZ, P4, !PT ;  /* 0x00000004e5e57c10 */ /* 0x000fe4000a7fe4ff */
[----:B------:R-:W-:Y:S02]  /*35bb0*/  IADD3 R230, P4, R230, UR7, RZ ;  /* 0x00000007e6e67c10 */ /* 0x000fe4000ff9e0ff */
[----:B------:R-:W-:Y:S01]  /*35bc0*/  IADD3.X R231, R231, UR4, RZ, P5, !PT ;  /* 0x00000004e7e77c10 */ /* 0x000fe2000affe4ff */
[----:B0-----:R0:W5:Y:S01]  /*35bd0*/  LDL.LU R5, [R1+0x20c8] ;  /* 0x0020c80001057983 */ /* 0x0011620000300800 */
[----:B------:R-:W-:-:S02]  /*35be0*/  IADD3 R232, P5, R232, UR7, RZ ;  /* 0x00000007e8e87c10 */ /* 0x000fc4000ffbe0ff */
[----:B------:R-:W-:Y:S02]  /*35bf0*/  IADD3.X R233, R233, UR4, RZ, P6, !PT ;  /* 0x00000004e9e97c10 */ /* 0x000fe4000b7fe4ff */
[----:B------:R-:W-:Y:S02]  /*35c00*/  IADD3 R234, P6, R234, UR7, RZ ;  /* 0x00000007eaea7c10 */ /* 0x000fe4000ffde0ff */
[----:B------:R-:W-:Y:S02]  /*35c10*/  IADD3.X R235, R235, UR4, RZ, P1, !PT ;  /* 0x00000004ebeb7c10 */ /* 0x000fe40008ffe4ff */
[----:B------:R-:W-:Y:S02]  /*35c20*/  IADD3 R236, P1, R236, UR7, RZ ;  /* 0x00000007ecec7c10 */ /* 0x000fe4000ff3e0ff */
[----:B------:R-:W-:Y:S02]  /*35c30*/  IADD3.X R239, R239, UR4, RZ, P3, !PT ;  /* 0x00000004efef7c10 */ /* 0x000fe40009ffe4ff */
        /* <DEDUP_REMOVED lines=12> */
[----:B------:R-:W-:-:S02]  /*35d00*/  IADD3.X R9, R9, UR4, RZ, P5, !PT ;  /* 0x0000000409097c10 */ /* 0x000fc4000affe4ff */
[----:B------:R-:W-:Y:S02]  /*35d10*/  IADD3.X R10, R10, UR4, RZ, P6, !PT ;  /* 0x000000040a0a7c10 */ /* 0x000fe4000b7fe4ff */
[----:B------:R-:W-:Y:S02]  /*35d20*/  IADD3.X R7, R7, UR4, RZ, P3, !PT ;  /* 0x0000000407077c10 */ /* 0x000fe40009ffe4ff */
[----:B------:R-:W-:Y:S02]  /*35d30*/  IADD3.X R11, R11, UR4, RZ, P1, !PT ;  /* 0x000000040b0b7c10 */ /* 0x000fe40008ffe4ff */
[----:B----4-:R-:W-:Y:S02]  /*35d40*/  IADD3.X R4, R4, UR4, RZ, P2, !PT ;  /* 0x0000000404047c10 */ /* 0x010fe400097fe4ff */
[----:B------:R-:W-:-:S03]  /*35d50*/  IADD3 R3, P2, R3, UR7, RZ ;  /* 0x0000000703037c10 */ /* 0x000fc6000ff5e0ff */
[----:B------:R1:W-:Y:S04]  /*35d60*/  STL [R1+0x10f4], R4 ;  /* 0x0010f40401007387 */ /* 0x0003e80000100800 */
[----:B-1----:R0:W5:Y:S04]  /*35d70*/  LDL.LU R4, [R1+0x20c4] ;  /* 0x0020c40001047983 */ /* 0x0021680000300800 */
[----:B------:R1:W-:Y:S01]  /*35d80*/  STL [R1+0x10c8], R3 ;  /* 0x0010c80301007387 */ /* 0x0003e20000100800 */
[----:B------:R-:W-:-:S03]  /*35d90*/  IADD3.X R237, R237, UR4, RZ, P2, !PT ;  /* 0x00000004eded7c10 */ /* 0x000fc600097fe4ff */
[----:B-1----:R0:W5:Y:S04]  /*35da0*/  LDL.LU R3, [R1+0x20c0] ;  /* 0x0020c00001037983 */ /* 0x0021680000300800 */
[----:B------:R1:W-:Y:S01]  /*35db0*/  STL [R1+0x10ec], R2 ;  /* 0x0010ec0201007387 */ /* 0x0003e20000100800 */
[----:B------:R-:W-:-:S03]  /*35dc0*/  IADD3 R238, P2, R238, UR7, RZ ;  /* 0x00000007eeee7c10 */ /* 0x000fc6000ff5e0ff */
[----:B-1----:R0:W5:Y:S04]  /*35dd0*/  LDL.LU R2, [R1+0x20bc] ;  /* 0x0020bc0001027983 */ /* 0x0021680000300800 */
[----:B------:R1:W-:Y:S04]  /*35de0*/  STL [R1+0x10c0], R0 ;  /* 0x0010c00001007387 */ /* 0x0003e80000100800 */
[----:B-1----:R0:W5:Y:S04]  /*35df0*/  LDL.LU R0, [R1+0x20b8] ;  /* 0x0020b80001007983 */ /* 0x0021680000300800 */
[----:B------:R0:W-:Y:S04]  /*35e00*/  STL [R1+0x10e4], R229 ;  /* 0x0010e4e501007387 */ /* 0x0001e80000100800 */
        /* <DEDUP_REMOVED lines=14> */
[----:B------:R0:W-:Y:S01]  /*35ef0*/  STL [R1+0x1080], R244 ;  /* 0x001080f401007387 */ /* 0x0001e20000100800 */
[----:B------:R-:W-:-:S03]  /*35f00*/  IADD3.X R249, R249, UR4, RZ, P2, !PT ;  /* 0x00000004f9f97c10 */ /* 0x000fc600097fe4ff */
[----:B------:R0:W-:Y:S01]  /*35f10*/  STL [R1+0x10a4], R245 ;  /* 0x0010a4f501007387 */ /* 0x0001e20000100800 */
[----:B------:R-:W-:-:S03]  /*35f20*/  IADD3 R250, P2, R250, UR7, RZ ;  /* 0x00000007fafa7c10 */ /* 0x000fc6000ff5e0ff */
        /* <DEDUP_REMOVED lines=9> */
[----:B------:R0:W-:Y:S04]  /*35fc0*/  STL [R1+0x107c], R9 ;  /* 0x00107c0901007387 */ /* 0x0001e80000100800 */
[----:B------:R0:W-:Y:S04]  /*35fd0*/  STL [R1+0x1074], R10 ;  /* 0x0010740a01007387 */ /* 0x0001e80000100800 */
[----:B------:R0:W-:Y:S04]  /*35fe0*/  STL [R1+0x105c], R7 ;  /* 0x00105c0701007387 */ /* 0x0001e80000100800 */
[----:B------:R0:W-:Y:S04]  /*35ff0*/  STL [R1+0x106c], R11 ;  /* 0x00106c0b01007387 */ /* 0x0001e80000100800 */
[----:B------:R0:W-:Y:S01]  /*36000*/  STL [R1+0x1064], R6 ;  /* 0x0010640601007387 */ /* 0x0001e20000100800 */
[----:B------:R-:W-:-:S02]  /*36010*/  WARPGROUP.DEPBAR.LE gsb0, 0x0 ;  /* 0x00008000000079c5 */ /* 0x000fc40000010000 */
[----:B------:R-:W-:Y:S05]  /*36020*/  @P0 BRA `(.L_x_2) ;  /* 0xfffffdf400cc0947 */ /* 0x000fea000383ffff */
.L_x_1:
[----:B------:R-:W2:Y:S01]  /*36030*/  LDL.LU R177, [R1+0xc08] ;  /* 0x000c080001b17983 */ /* 0x000ea20000300800 */
[----:B------:R-:W-:Y:S01]  /*36040*/  F2FP.SATFINITE.E5M2.F32.PACK_AB_MERGE_C R24, R25, R24, RZ ;  /* 0x000000181918723e */ /* 0x000fe200048060ff */
[----:B------:R-:W-:Y:S01]  /*36050*/  ULDC.64 UR10, c[0x0][0x228] ;  /* 0x00008a00000a7ab9 */ /* 0x000fe20000000a00 */
[----:B------:R-:W-:Y:S01]  /*36060*/  F2FP.SATFINITE.E5M2.F32.PACK_AB_MERGE_C R26, R27, R26, RZ ;  /* 0x0000001a1b1a723e */ /* 0x000fe200048060ff */
[----:B------:R-:W2:Y:S01]  /*36070*/  LDL.LU R176, [R1+0xc0c] ;  /* 0x000c0c0001b07983 */ /* 0x000ea20000300800 */
[----:B------:R-:W-:Y:S01]  /*36080*/  ULDC.64 UR8, c[0x0][0x228] ;  /* 0x00008a0000087ab9 */ /* 0x000fe20000000a00 */
[----:B------:R-:W-:Y:S01]  /*36090*/  ULDC UR4, c[0x0][0x248] ;  /* 0x0000920000047ab9 */ /* 0x000fe20000000800 */
[----:B------:R-:W-:Y:S01]  /*360a0*/  ULDC UR5, c[0x0][0x248] ;  /* 0x0000920000057ab9 */ /* 0x000fe20000000800 */
[----:B------:R-:W3:Y:S01]  /*360b0*/  LDL.LU R175, [R1+0xc10] ;  /* 0x000c100001af7983 */ /* 0x000ee20000300800 */
[----:B------:R-:W-:Y:S01]  /*360c0*/  ULDC UR6, c[0x0][0x248] ;  /* 0x0000920000067ab9 */ /* 0x000fe20000000800 */
[----:B------:R-:W-:Y:S01]  /*360d0*/  ULDC UR13, c[0x0][0x248] ;  /* 0x00009200000d7ab9 */ /* 0x000fe20000000800 */
[----:B------:R-:W-:Y:S01]  /*360e0*/  ULDC UR14, c[0x0][0x248] ;  /* 0x00009200000e7ab9 */ /* 0x000fe20000000800 */
[----:B------:R-:W3:Y:S01]  /*360f0*/  LDL.LU R174, [R1+0xc14] ;  /* 0x000c140001ae7983 */ /* 0x000ee20000300800 */
[----:B------:R-:W-:Y:S01]  /*36100*/  ULDC UR15, c[0x0][0x248] ;  /* 0x00009200000f7ab9 */ /* 0x000fe20000000800 */
[----:B------:R-:W-:Y:S01]  /*36110*/  ULDC UR17, c[0x0][0x248] ;  /* 0x0000920000117ab9 */ /* 0x000fe20000000800 */
[----:B------:R-:W-:Y:S01]  /*36120*/  ULDC UR18, c[0x0][0x248] ;  /* 0x0000920000127ab9 */ /* 0x000fe20000000800 */
[----:B------:R-:W4:Y:S01]  /*36130*/  LDL.LU R173, [R1+0xc18] ;  /* 0x000c180001ad7983 */ /* 0x000f220000300800 */
        /* <DEDUP_REMOVED lines=39> */
[----:B------:R-:W2:Y:S01]  /*363b0*/  LDL.LU R163, [R1+0xc48] ;  /* 0x000c480001a37983 */ /* 0x000ea20000300800 */
        /* <DEDUP_REMOVED lines=27> */
[----:B0-----:R-:W4:Y:S04]  /*36570*/  LDL.LU R11, [R1+0xc88] ;  /* 0x000c8800010b7983 */ /* 0x001f280000300800 */
[----:B------:R-:W4:Y:S04]  /*36580*/  LDL.LU R10, [R1+0xc8c] ;  /* 0x000c8c00010a7983 */ /* 0x000f280000300800 */
[----:B------:R-:W4:Y:S04]  /*36590*/  LDL.LU R9, [R1+0xc90] ;  /* 0x000c900001097983 */ /* 0x000f280000300800 */
[----:B------:R-:W4:Y:S04]  /*365a0*/  LDL.LU R8, [R1+0xc94] ;  /* 0x000c940001087983 */ /* 0x000f280000300800 */
[----:B------:R-:W4:Y:S04]  /*365b0*/  LDL.LU R7, [R1+0xc44] ;  /* 0x000c440001077983 */ /* 0x000f280000300800 */
[----:B-1----:R-:W4:Y:S04]  /*365c0*/  LDL.LU R6, [R1+0xc40] ;  /* 0x000c400001067983 */ /* 0x002f280000300800 */
[----:B------:R-:W4:Y:S04]  /*365d0*/  LDL.LU R179, [R1+0xc00] ;  /* 0x000c000001b37983 */ /* 0x000f280000300800 */
[----:B------:R-:W4:Y:S04]  /*365e0*/  LDL.LU R178, [R1+0xc04] ;  /* 0x000c040001b27983 */ /* 0x000f280000300800 */
        /* <DEDUP_REMOVED lines=51> */
[----:B------:R-:W-:Y:S01]  /*36920*/  STL [R1+0x21bc], R137 ;  /* 0x0021bc8901007387 */ /* 0x000fe20000100800 */
[----:B--2---:R-:W-:-:S03]  /*36930*/  IMAD.MOV.U32 R199, RZ, RZ, R163 ;  /* 0x000000ffffc77224 */ /* 0x004fc600078e00a3 */
[----:B------:R-:W-:Y:S01]  /*36940*/  STL [R1+0x21b8], R136 ;  /* 0x0021b88801007387 */ /* 0x000fe20000100800 */
[----:B---3--:R-:W-:-:S03]  /*36950*/  IMAD.MOV.U32 R198, RZ, RZ, R162 ;  /* 0x000000ffffc67224 */ /* 0x008fc600078e00a2 */
[----:B------:R-:W-:Y:S01]  /*36960*/  STL [R1+0x21b4], R139 ;  /* 0x0021b48b01007387 */ /* 0x000fe20000100800 */
[----:B----4-:R-:W-:-:S03]  /*36970*/  IMAD.MOV.U32 R197, RZ, RZ, R161 ;  /* 0x000000ffffc57224 */ /* 0x010fc600078e00a1 */
[----:B------:R-:W-:Y:S01]  /*36980*/  STL [R1+0x21b0], R138 ;  /* 0x0021b08a01007387 */ /* 0x000fe20000100800 */
[----:B------:R-:W-:-:S03]  /*36990*/  IMAD.MOV.U32 R196, RZ, RZ, R160 ;  /* 0x000000ffffc47224 */ /* 0x000fc600078e00a0 */
        /* <DEDUP_REMOVED lines=24> */
[----:B-----5:R0:W-:Y:S01]  /*36b20*/  STL [R1+0x217c], R0 ;  /* 0x00217c0001007387 */ /* 0x0201e20000100800 */
[----:B------:R-:W-:-:S03]  /*36b30*/  IMAD.MOV.U32 R183, RZ, RZ, R11 ;  /* 0x000000ffffb77224 */ /* 0x000fc600078e000b */
[----:B------:R-:W-:Y:S01]  /*36b40*/  STL [R1+0x20fc], R2 ;  /* 0x0020fc0201007387 */ /* 0x000fe20000100800 */
[----:B------:R-:W-:-:S03]  /*36b50*/  IMAD.MOV.U32 R182, RZ, RZ, R10 ;  /* 0x000000ffffb67224 */ /* 0x000fc600078e000a */
[----:B------:R1:W-:Y:S01]  /*36b60*/  STL [R1+0x20f8], R3 ;  /* 0x0020f80301007387 */ /* 0x0003e20000100800 */
[----:B------:R-:W-:Y:S01]  /*36b70*/  IMAD.MOV.U32 R181, RZ, RZ, R9 ;  /* 0x000000ffffb57224 */ /* 0x000fe200078e0009 */
[----:B0-----:R-:W-:Y:S02]  /*36b80*/  F2FP.SATFINITE.E5M2.F32.PACK_AB_MERGE_C R0, R176, R177, RZ ;  /* 0x000000b1b000723e */ /* 0x001fe400048060ff */
[----:B------:R-:W-:Y:S01]  /*36b90*/  STL [R1+0x20f4], R4 ;  /* 0x0020f40401007387 */ /* 0x000fe20000100800 */
[----:B------:R-:W-:-:S03]  /*36ba0*/  IMAD.MOV.U32 R180, RZ, RZ, R8 ;  /* 0x000000ffffb47224 */ /* 0x000fc600078e0008 */
[----:B------:R-:W-:Y:S01]  /*36bb0*/  STL [R1+0x20f0], R221 ;  /* 0x0020f0dd01007387 */ /* 0x000fe20000100800 */
[----:B------:R-:W-:Y:S01]  /*36bc0*/  IMAD.MOV.U32 R200, RZ, RZ, R7 ;  /* 0x000000ffffc87224 */ /* 0x000fe200078e0007 */
[----:B-1----:R-:W-:Y:S02]  /*36bd0*/  F2FP.SATFINITE.E5M2.F32.PACK_AB_MERGE_C R3, R174, R175, RZ ;  /* 0x000000afae03723e */ /* 0x002fe400048060ff */
[----:B------:R-:W-:Y:S01]  /*36be0*/  STL [R1+0x20ec], R5 ;  /* 0x0020ec0501007387 */ /* 0x000fe20000100800 */
[----:B------:R-:W-:-:S03]  /*36bf0*/  IMAD.MOV.U32 R201, RZ, RZ, R6 ;  /* 0x000000ffffc97224 */ /* 0x000fc600078e0006 */
[----:B------:R-:W-:Y:S04]  /*36c00*/  STL [R1+0x20e8], R243 ;  /* 0x0020e8f301007387 */ /* 0x000fe80000100800 */
[----:B------:R-:W-:Y:S01]  /*36c10*/  STL [R1+0x20e4], R242 ;  /* 0x0020e4f201007387 */ /* 0x000fe20000100800 */
[----:B------:R-:W-:-:S03]  /*36c20*/  F2FP.SATFINITE.E5M2.F32.PACK_AB_MERGE_C R2, R178, R179, RZ ;  /* 0x000000b3b202723e */ /* 0x000fc600048060ff */
        /* <DEDUP_REMOVED lines=11> */
[----:B------:R0:W-:Y:S04]  /*36ce0*/  STL [R1+0xe5c], R2 ;  /* 0x000e5c0201007387 */ /* 0x0001e80000100800 */
[----:B------:R1:W-:Y:S04]  /*36cf0*/  STL [R1+0xe58], R0 ;  /* 0x000e580001007387 */ /* 0x0003e80000100800 */
[----:B------:R2:W-:Y:S01]  /*36d00*/  STL [R1+0xe54], R3 ;  /* 0x000e540301007387 */ /* 0x0005e20000100800 */
[----:B0-----:R-:W-:-:S02]  /*36d10*/  F2FP.SATFINITE.E5M2.F32.PACK_AB_MERGE_C R2, R172, R173, RZ ;  /* 0x000000adac02723e */ /* 0x001fc400048060ff */
[----:B-1----:R-:W-:-:S03]  /*36d20*/  F2FP.SATFINITE.E5M2.F32.PACK_AB_MERGE_C R0, R170, R171, RZ ;  /* 0x000000abaa00723e */ /* 0x002fc600048060ff */
[----:B------:R0:W-:Y:S01]  /*36d30*/  STL [R1+0xe50], R2 ;  /* 0x000e500201007387 */ /* 0x0001e20000100800 */
[----:B--2---:R-:W-:-:S03]  /*36d40*/  F2FP.SATFINITE.E5M2.F32.PACK_AB_MERGE_C R3, R168, R169, RZ ;  /* 0x000000a9a803723e */ /* 0x004fc600048060ff */
[----:B------:R1:W-:Y:S04]  /*36d50*/  STL [R1+0xe4c], R0 ;  /* 0x000e4c0001007387 */ /* 0x0003e80000100800 */
[----:B------:R-:W-:Y:S01]  /*36d60*/  STL [R1+0xe48], R3 ;  /* 0x000e480301007387 */ /* 0x000fe20000100800 */
[----:B0-----:R-:W-:Y:S02]  /*36d70*/  F2FP.SATFINITE.E5M2.F32.PACK_AB_MERGE_C R2, R166, R167, RZ ;  /* 0x000000a7a602723e */ /* 0x001fe400048060ff */
[----:B-1----:R-:W-:-:S03]  /*36d80*/  F2FP.SATFINITE.E5M2.F32.PACK_AB_MERGE_C R0, R164, R165, RZ ;  /* 0x000000a5a400723e */ /* 0x002fc600048060ff */
[----:B------:R0:W-:Y:S04]  /*36d90*/  STL [R1+0xe44], R2 ;  /* 0x000e440201007387 */ /* 0x0001e80000100800 */
[----:B------:R1:W-:Y:S04]  /*36da0*/  STL [R1+0xe40], R0 ;  /* 0x000e400001007387 */ /* 0x0003e80000100800 */
[----:B------:R-:W2:Y:S04]  /*36db0*/  LDL.LU R179, [R1+0xc98] ;  /* 0x000c980001b37983 */ /* 0x000ea80000300800 */
[----:B------:R-:W2:Y:S04]  /*36dc0*/  LDL.LU R178, [R1+0xc9c] ;  /* 0x000c9c0001b27983 */ /* 0x000ea80000300800 */
[----:B------:R-:W3:Y:S04]  /*36dd0*/  LDL.LU R177, [R1+0xca0] ;  /* 0x000ca00001b17983 */ /* 0x000ee80000300800 */
[----:B------:R-:W3:Y:S04]  /*36de0*/  LDL.LU R176, [R1+0xca4] ;  /* 0x000ca40001b07983 */ /* 0x000ee80000300800 */
        /* <DEDUP_REMOVED lines=34> */
[----:B0-----:R-:W-:-:S02]  /*37010*/  F2FP.SATFINITE.E5M2.F32.PACK_AB_MERGE_C R2, R200, R201, RZ ;  /* 0x000000c9c802723e */ /* 0x001fc400048060ff */
[----:B-1----:R-:W-:Y:S02]  /*37020*/  F2FP.SATFINITE.E5M2.F32.PACK_AB_MERGE_C R0, R198, R199, RZ ;  /* 0x000000c7c600723e */ /* 0x002fe400048060ff */
[----:B------:R-:W-:Y:S01]  /*37030*/  F2FP.SATFINITE.E5M2.F32.PACK_AB_MERGE_C R3, R196, R197, RZ ;  /* 0x000000c5c403723e */ /* 0x000fe200048060ff */
[----:B------:R0:W-:Y:S04]  /*37040*/  STL [R1+0xe38], R2 ;  /* 0x000e380201007387 */ /* 0x0001e80000100800 */
[----:B------:R1:W-:Y:S04]  /*37050*/  STL [R1+0xe3c], R0 ;  /* 0x000e3c0001007387 */ /* 0x0003e80000100800 */
[----:B------:R1:W-:Y:S01]  /*37060*/  STL [R1+0xe34], R3 ;  /* 0x000e340301007387 */ /* 0x0003e20000100800 */
[----:B0-----:R-:W-:-:S02]  /*37070*/  F2FP.SATFINITE.E5M2.F32.PACK_AB_MERGE_C R2, R194, R195, RZ ;  /* 0x000000c3c202723e */ /* 0x001fc400048060ff */
[----:B-1----:R-:W-:-:S03]  /*37080*/  F2FP.SATFINITE.E5M2.F32.PACK_AB_MERGE_C R0, R192, R193, RZ ;  /* 0x000000c1c000723e */ /* 0x002fc600048060ff */
[----:B------:R0:W-:Y:S01]  /*37090*/  STL [R1+0xe30], R2 ;  /* 0x000e300201007387 */ /* 0x0001e20000100800 */
[----:B------:R-:W-:-:S03]  /*370a0*/  F2FP.SATFINITE.E5M2.F32.PACK_AB_MERGE_C R3, R190, R191, RZ ;  /* 0x000000bfbe03723e */ /* 0x000fc600048060ff */
[----:B------:R1:W-:Y:S04]  /*370b0*/  STL [R1+0xe2c], R0 ;  /* 0x000e2c0001007387 */ /* 0x0003e80000100800 */
[----:B------:R1:W-:Y:S01]  /*370c0*/  STL [R1+0xe28], R3 ;  /* 0x000e280301007387 */ /* 0x0003e20000100800 */
[----:B0-----:R-:W-:Y:S02]  /*370d0*/  F2FP.SATFINITE.E5M2.F32.PACK_AB_MERGE_C R2, R188, R189, RZ ;  /* 0x000000bdbc02723e */ /* 0x001fe400048060ff */
[----:B-1----:R-:W-:-:S03]  /*370e0*/  F2FP.SATFINITE.E5M2.F32.PACK_AB_MERGE_C R0, R186, R187, RZ ;  /* 0x000000bbba00723e */ /* 0x002fc600048060ff */
[----:B------:R0:W-:Y:S01]  /*370f0*/  STL [R1+0xe24], R2 ;  /* 0x000e240201007387 */ /* 0x0001e20000100800 */
[----:B------:R-:W-:-:S03]  /*37100*/  F2FP.SATFINITE.E5M2.F32.PACK_AB_MERGE_C R3, R184, R185, RZ ;  /* 0x000000b9b803723e */ /* 0x000fc600048060ff */
[----:B------:R1:W-:Y:S04]  /*37110*/  STL [R1+0xe20], R0 ;  /* 0x000e200001007387 */ /* 0x0003e80000100800 */
[----:B------:R2:W-:Y:S01]  /*37120*/  STL [R1+0xe1c], R3 ;  /* 0x000e1c0301007387 */ /* 0x0005e20000100800 */
[----:B0-----:R-:W-:Y:S02]  /*37130*/  F2FP.SATFINITE.E5M2.F32.PACK_AB_MERGE_C R2, R182, R183, RZ ;  /* 0x000000b7b602723e */ /* 0x001fe400048060ff */
[----:B-1----:R-:W-:-:S03]  /*37140*/  F2FP.SATFINITE.E5M2.F32.PACK_AB_MERGE_C R0, R180, R181, RZ ;  /* 0x000000b5b400723e */ /* 0x002fc600048060ff */
[----:B------:R3:W-:Y:S04]  /*37150*/  STL [R1+0xe18], R2 ;  /* 0x000e180201007387 */ /* 0x0007e80000100800 */
[----:B------:R4:W-:Y:S01]  /*37160*/  STL [R1+0xe14], R0 ;  /* 0x000e140001007387 */ /* 0x0009e20000100800 */
[----:B--2---:R-:W-:-:S05]  /*37170*/  F2FP.SATFINITE.E5M2.F32.PACK_AB_MERGE_C R3, R178, R179, RZ ;  /* 0x000000b3b203723e */ /* 0x004fca00048060ff */
[----:B------:R0:W-:Y:S01]  /*37180*/  STL [R1+0xe10], R3 ;  /* 0x000e100301007387 */ /* 0x0001e20000100800 */
[----:B---3--:R-:W-:-:S05]  /*37190*/  F2FP.SATFINITE.E5M2.F32.PACK_AB_MERGE_C R2, R176, R177, RZ ;  /* 0x000000b1b002723e */ /* 0x008fca00048060ff */
[----:B------:R1:W-:Y:S01]  /*371a0*/  STL [R1+0xe0c], R2 ;  /* 0x000e0c0201007387 */ /* 0x0003e20000100800 */
[----:B----4-:R-:W-:-:S05]  /*371b0*/  F2FP.SATFINITE.E5M2.F32.PACK_AB_MERGE_C R0, R174, R175, RZ ;  /* 0x000000afae00723e */ /* 0x010fca00048060ff */
[----:B------:R2:W-:Y:S01]  /*371c0*/  STL [R1+0xe08], R0 ;  /* 0x000e080001007387 */ /* 0x0005e20000100800 */
[----:B0-----:R-:W-:-:S05]  /*371d0*/  F2FP.SATFINITE.E5M2.F32.PACK_AB_MERGE_C R3, R172, R173, RZ ;  /* 0x000000adac03723e */ /* 0x001fca00048060ff */
[----:B------:R0:W-:Y:S01]  /*371e0*/  STL [R1+0xe04], R3 ;  /* 0x000e040301007387 */ /* 0x0001e20000100800 */
[----:B-1----:R-:W-:-:S05]  /*371f0*/  F2FP.SATFINITE.E5M2.F32.PACK_AB_MERGE_C R2, R170, R171, RZ ;  /* 0x000000abaa02723e */ /* 0x002fca00048060ff */
[----:B------:R1:W-:Y:S01]  /*37200*/  STL [R1+0xe00], R2 ;  /* 0x000e000201007387 */ /* 0x0003e20000100800 */
[----:B--2---:R-:W-:-:S05]  /*37210*/  F2FP.SATFINITE.E5M2.F32.PACK_AB_MERGE_C R0, R168, R169, RZ ;  /* 0x000000a9a800723e */ /* 0x004fca00048060ff */
        /* <DEDUP_REMOVED lines=17> */
[----:B--2---:R-:W-:Y:S02]  /*37330*/  F2FP.SATFINITE.E5M2.F32.PACK_AB_MERGE_C R0, R22, R23, RZ ;  /* 0x000000171600723e */ /* 0x004fe400048060ff */
[----:B------:R-:W-:-:S05]  /*37340*/  F2FP.SATFINITE.E5M2.F32.PACK_AB_MERGE_C R235, R12, R13, RZ ;  /* 0x0000000d0ceb723e */ /* 0x000fca00048060ff */
[----:B------:R-:W-:Y:S01]  /*37350*/  STL [R1+0x2158], R235 ;  /* 0x002158eb01007387 */ /* 0x000fe20000100800 */
[----:B0-----:R-:W-:-:S03]  /*37360*/  F2FP.SATFINITE.E5M2.F32.PACK_AB_MERGE_C R3, R10, R11, RZ ;  /* 0x0000000b0a03723e */ /* 0x001fc600048060ff */
[----:B------:R0:W-:Y:S04]  /*37370*/  STL [R1+0xc80], R0 ;  /* 0x000c800001007387 */ /* 0x0001e80000100800 */
[----:B------:R2:W-:Y:S01]  /*37380*/  STL [R1+0xc70], R3 ;  /* 0x000c700301007387 */ /* 0x0005e20000100800 */
[----:B-1----:R-:W-:-:S03]  /*37390*/  F2FP.SATFINITE.E5M2.F32.PACK_AB_MERGE_C R2, R8, R9, RZ ;  /* 0x000000090802723e */ /* 0x002fc600048060ff */
[----:B------:R-:W2:Y:S04]  /*373a0*/  LDL.LU R203, [R1+0xd30] ;  /* 0x000d300001cb7983 */ /* 0x000ea80000300800 */
[----:B------:R1:W-:Y:S01]  /*373b0*/  STL [R1+0xc68], R2 ;  /* 0x000c680201007387 */ /* 0x0003e20000100800 */
[----:B0-----:R-:W-:-:S03]  /*373c0*/  F2FP.SATFINITE.E5M2.F32.PACK_AB_MERGE_C R0, R6, R7, RZ ;  /* 0x000000070600723e */ /* 0x001fc600048060ff */
[----:B------:R-:W2:Y:S04]  /*373d0*/  LDL.LU R202, [R1+0xd34] ;  /* 0x000d340001ca7983 */ /* 0x000ea80000300800 */
[----:B------:R0:W-:Y:S04]  /*373e0*/  STL [R1+0xc64], R0 ;  /* 0x000c640001007387 */ /* 0x0001e80000100800 */
[----:B------:R-:W1:Y:S04]  /*373f0*/  LDL.LU R201, [R1+0xd38] ;  /* 0x000d380001c97983 */ /* 0x000e680000300800 */
[----:B------:R-:W1:Y:S04]  /*37400*/  LDL.LU R200, [R1+0xd3c] ;  /* 0x000d3c0001c87983 */ /* 0x000e680000300800 */
[----:B------:R-:W0:Y:S04]  /*37410*/  LDL.LU R199, [R1+0xd40] ;  /* 0x000d400001c77983 */ /* 0x000e280000300800 */
[----:B------:R-:W0:Y:S04]  /*37420*/  LDL.LU R198, [R1+0xd44] ;  /* 0x000d440001c67983 */ /* 0x000e280000300800 */
        /* <DEDUP_REMOVED lines=56> */
[----:B--2---:R-:W-:-:S05]  /*377b0*/  F2FP.SATFINITE.E5M2.F32.PACK_AB_MERGE_C R3, R202, R203, RZ ;  /* 0x000000cbca03723e */ /* 0x004fca00048060ff */
[----:B------:R3:W-:Y:S01]  /*377c0*/  STL [R1+0xc60], R3 ;  /* 0x000c600301007387 */ /* 0x0007e20000100800 */
[----:B-1----:R-:W-:-:S05]  /*377d0*/  F2FP.SATFINITE.E5M2.F32.PACK_AB_MERGE_C R2, R200, R201, RZ ;  /* 0x000000c9c802723e */ /* 0x002fca00048060ff */
[----:B------:R4:W-:Y:S01]  /*377e0*/  STL [R1+0xc5c], R2 ;  /* 0x000c5c0201007387 */ /* 0x0009e20000100800 */
[----:B0-----:R-:W-:-:S05]  /*377f0*/  F2FP.SATFINITE.E5M2.F32.PACK_AB_MERGE_C R0, R198, R199, RZ ;  /* 0x000000c7c600723e */ /* 0x001fca00048060ff */
[----:B------:R0:W-:Y:S01]  /*37800*/  STL [R1+0xc54], R0 ;  /* 0x000c540001007387 */ /* 0x0001e20000100800 */
[----:B---3--:R-:W-:Y:S02]  /*37810*/  F2FP.SATFINITE.E5M2.F32.PACK_AB_MERGE_C R3, R196, R197, RZ ;  /* 0x000000c5c403723e */ /* 0x008fe400048060ff */
[----:B----4-:R-:W-:-:S03]  /*37820*/  F2FP.SATFINITE.E5M2.F32.PACK_AB_MERGE_C R2, R194, R195, RZ ;  /* 0x000000c3c202723e */ /* 0x010fc600048060ff */
[----:B------:R1:W-:Y:S04]  /*37830*/  STL [R1+0xc58], R3 ;  /* 0x000c580301007387 */ /* 0x0003e80000100800 */
[----:B------:R2:W-:Y:S01]  /*37840*/  STL [R1+0xc50], R2 ;  /* 0x000c500201007387 */ /* 0x0005e20000100800 */
[----:B0-----:R-:W-:-:S05]  /*37850*/  F2FP.SATFINITE.E5M2.F32.PACK_AB_MERGE_C R0, R192, R193, RZ ;  /* 0x000000c1c000723e */ /* 0x001fca00048060ff */
[----:B------:R0:W-:Y:S01]  /*37860*/  STL [R1+0xc4c], R0 ;  /* 0x000c4c0001007387 */ /* 0x0001e20000100800 */
[----:B-1----:R-:W-:Y:S02]  /*37870*/  F2FP.SATFINITE.E5M2.F32.PACK_AB_MERGE_C R3, R190, R191, RZ ;  /* 0x000000bfbe03723e */ /* 0x002fe400048060ff */
[----:B--2---:R-:W-:-:S03]  /*37880*/  F2FP.SATFINITE.E5M2.F32.PACK_AB_MERGE_C R2, R188, R189, RZ ;  /* 0x000000bdbc02723e */ /* 0x004fc600048060ff */
        /* <DEDUP_REMOVED lines=30> */
[----:B------:R-:W-:Y:S04]  /*37a70*/  STL [R1+0xc0c], R3 ;  /* 0x000c0c0301007387 */ /* 0x000fe80000100800 */
[----:B------:R1:W-:Y:S01]  /*37a80*/  STL [R1+0xc08], R2 ;  /* 0x000c080201007387 */ /* 0x0003e20000100800 */
[----:B0-----:R-:W-:-:S05]  /*37a90*/  F2FP.SATFINITE.E5M2.F32.PACK_AB_MERGE_C R0, R156, R157, RZ ;  /* 0x0000009d9c00723e */ /* 0x001fca00048060ff */
[----:B------:R0:W-:Y:S01]  /*37aa0*/  STL [R1+0xc04], R0 ;  /* 0x000c040001007387 */ /* 0x0001e20000100800 */
[----:B-1----:R-:W-:-:S05]  /*37ab0*/  F2FP.SATFINITE.E5M2.F32.PACK_AB_MERGE_C R2, R22, R23, RZ ;  /* 0x000000171602723e */ /* 0x002fca00048060ff */
[----:B------:R1:W-:Y:S01]  /*37ac0*/  STL [R1+0xcf4], R2 ;  /* 0x000cf40201007387 */ /* 0x0003e20000100800 */
[----:B0-----:R-:W-:-:S05]  /*37ad0*/  F2FP.SATFINITE.E5M2.F32.PACK_AB_MERGE_C R0, R12, R13, RZ ;  /* 0x0000000d0c00723e */ /* 0x001fca00048060ff */
[----:B------:R0:W-:Y:S01]  /*37ae0*/  STL [R1+0xcfc], R0 ;  /* 0x000cfc0001007387 */ /* 0x0001e20000100800 */
[----:B------:R-:W-:-:S05]  /*37af0*/  F2FP.SATFINITE.E5M2.F32.PACK_AB_MERGE_C R3, R10, R11, RZ ;  /* 0x0000000b0a03723e */ /* 0x000fca00048060ff */
[----:B------:R-:W-:Y:S01]  /*37b00*/  STL [R1+0xcf0], R3 ;  /* 0x000cf00301007387 */ /* 0x000fe20000100800 */
[----:B-1----:R-:W-:-:S03]  /*37b10*/  F2FP.SATFINITE.E5M2.F32.PACK_AB_MERGE_C R2, R8, R9, RZ ;  /* 0x000000090802723e */ /* 0x002fc600048060ff */
[----:B------:R-:W2:Y:S04]  /*37b20*/  LDL.LU R204, [R1+0xa28] ;  /* 0x000a280001cc7983 */ /* 0x000ea80000300800 */
[----:B------:R-:W-:Y:S01]  /*37b30*/  STL [R1+0xcf8], R2 ;  /* 0x000cf80201007387 */ /* 0x000fe20000100800 */
[----:B0-----:R-:W-:-:S03]  /*37b40*/  F2FP.SATFINITE.E5M2.F32.PACK_AB_MERGE_C R0, R6, R7, RZ ;  /* 0x000000070600723e */ /* 0x001fc600048060ff */
[----:B------:R-:W2:Y:S04]  /*37b50*/  LDL.LU R202, [R1+0xa2c] ;  /* 0x000a2c0001ca7983 */ /* 0x000ea80000300800 */
[----:B------:R2:W-:Y:S04]  /*37b60*/  STL [R1+0xcd8], R0 ;  /* 0x000cd80001007387 */ /* 0x0005e80000100800 */
        /* <DEDUP_REMOVED lines=42> */
[----:B------:R-:W-:-:S03]  /*37e10*/  F2FP.SATFINITE.E5M2.F32.PACK_AB_MERGE_C R4, R154, R155, RZ ;  /* 0x0000009b9a04723e */ /* 0x000fc600048060ff */
[----:B------:R-:W4:Y:S04]  /*37e20*/  LDL.LU R159, [R1+0xad8] ;  /* 0x000ad800019f7983 */ /* 0x000f280000300800 */
[----:B------:R-:W4:Y:S01]  /*37e30*/  LDL.LU R158, [R1+0xadc] ;  /* 0x000adc00019e7983 */ /* 0x000f220000300800 */
[----:B------:R-:W-:-:S03]  /*37e40*/  F2FP.SATFINITE.E5M2.F32.PACK_AB_MERGE_C R203, R152, R153, RZ ;  /* 0x0000009998cb723e */ /* 0x000fc600048060ff */
        /* <DEDUP_REMOVED lines=73> */
[----:B------:R-:W-:Y:S01]  /*382e0*/  STL [R1+0xaec], R3 ;  /* 0x000aec0301007387 */ /* 0x000fe20000100800 */
[----:B--2---:R-:W-:-:S03]  /*382f0*/  F2FP.SATFINITE.E5M2.F32.PACK_AB_MERGE_C R2, R8, R9, RZ ;  /* 0x000000090802723e */ /* 0x004fc600048060ff */
[----:B------:R-:W2:Y:S04]  /*38300*/  LDL.LU R204, [R1+0xb20] ;  /* 0x000b200001cc7983 */ /* 0x000ea80000300800 */
[----:B------:R2:W-:Y:S01]  /*38310*/  STL [R1+0xa64], R2 ;  /* 0x000a640201007387 */ /* 0x0005e20000100800 */
[----:B0-----:R-:W-:-:S03]  /*38320*/  F2FP.SATFINITE.E5M2.F32.PACK_AB_MERGE_C R0, R6, R7, RZ ;  /* 0x000000070600723e */ /* 0x001fc600048060ff */
[----:B------:R-:W2:Y:S04]  /*38330*/  LDL.LU R202, [R1+0xb24] ;  /* 0x000b240001ca7983 */ /* 0x000ea80000300800 */
[----:B------:R0:W-:Y:S04]  /*38340*/  STL [R1+0xae8], R0 ;  /* 0x000ae80001007387 */ /* 0x0001e80000100800 */
        /* <DEDUP_REMOVED lines=62> */
[----:B0-----:R-:W-:-:S05]  /*38730*/  F2FP.SATFINITE.E5M2.F32.PACK_AB_MERGE_C R0, R200, R201, RZ ;  /* 0x000000c9c800723e */ /* 0x001fca00048060ff */
        /* <DEDUP_REMOVED lines=177> */
[----:B--2---:R-:W-:-:S03]  /*39250*/  F2FP.SATFINITE.E5M2.F32.PACK_AB_MERGE_C R2, R8, R9, RZ ;  /* 0x000000090802723e */ /* 0x004fc600048060ff */
[----:B------:R-:W1:Y:S04]  /*39260*/  LDL.LU R205, [R1+0x910] ;  /* 0x0009100001cd7983 */ /* 0x000e680000300800 */
[----:B------:R2:W-:Y:S01]  /*39270*/  STL [R1+0x874], R2 ;  /* 0x0008740201007387 */ /* 0x0005e20000100800 */
[----:B0-----:R-:W-:-:S03]  /*39280*/  F2FP.SATFINITE.E5M2.F32.PACK_AB_MERGE_C R0, R6, R7, RZ ;  /* 0x000000070600723e */ /* 0x001fc600048060ff */
[----:B------:R-:W1:Y:S04]  /*39290*/  LDL.LU R204, [R1+0x914] ;  /* 0x0009140001cc7983 */ /* 0x000e680000300800 */
[----:B------:R0:W-:Y:S04]  /*392a0*/  STL [R1+0x870], R0 ;  /* 0x0008700001007387 */ /* 0x0001e80000100800 */
[----:B------:R-:W2:Y:S04]  /*392b0*/  LDL.LU R202, [R1+0x918] ;  /* 0x0009180001ca7983 */ /* 0x000ea80000300800 */
[----:B------:R-:W2:Y:S04]  /*392c0*/  LDL.LU R200, [R1+0x91c] ;  /* 0x00091c0001c87983 */ /* 0x000ea80000300800 */
        /* <DEDUP_REMOVED lines=58> */
[----:B-1----:R-:W-:-:S05]  /*39670*/  F2FP.SATFINITE.E5M2.F32.PACK_AB_MERGE_C R3, R204, R205, RZ ;  /* 0x000000cdcc03723e */ /* 0x002fca00048060ff */
[----:B------:R3:W-:Y:S01]  /*39680*/  STL [R1+0x86c], R3 ;  /* 0x00086c0301007387 */ /* 0x0007e20000100800 */
[----:B--2---:R-:W-:Y:S02]  /*39690*/  F2FP.SATFINITE.E5M2.F32.PACK_AB_MERGE_C R2, R200, R202, RZ ;  /* 0x000000cac802723e */ /* 0x004fe400048060ff */
[----:B0-----:R-:W-:-:S03]  /*396a0*/  F2FP.SATFINITE.E5M2.F32.PACK_AB_MERGE_C R0, R198, R199, RZ ;  /* 0x000000c7c600723e */ /* 0x001fc600048060ff */
[----:B------:R4:W-:Y:S04]  /*396b0*/  STL [R1+0x868], R2 ;  /* 0x0008680201007387 */ /* 0x0009e80000100800 */
[----:B------:R0:W-:Y:S01]  /*396c0*/  STL [R1+0x864], R0 ;  /* 0x0008640001007387 */ /* 0x0001e20000100800 */
[----:B---3--:R-:W-:Y:S02]  /*396d0*/  F2FP.SATFINITE.E5M2.F32.PACK_AB_MERGE_C R3, R196, R197, RZ ;  /* 0x000000c5c403723e */ /* 0x008fe400048060ff */
[----:B----4-:R-:W-:-:S03]  /*396e0*/  F2FP.SATFINITE.E5M2.F32.PACK_AB_MERGE_C R2, R194, R195, RZ ;  /* 0x000000c3c202723e */ /* 0x010fc600048060ff */
[----:B------:R1:W-:Y:S01]  /*396f0*/  STL [R1+0x860], R3 ;  /* 0x0008600301007387 */ /* 0x0003e20000100800 */
[----:B0-----:R-:W-:-:S03]  /*39700*/  F2FP.SATFINITE.E5M2.F32.PACK_AB_MERGE_C R0, R192, R193, RZ ;  /* 0x000000c1c000723e */ /* 0x001fc600048060ff */
[----:B------:R0:W-:Y:S04]  /*39710*/  STL [R1+0x85c], R2 ;  /* 0x00085c0201007387 */ /* 0x0001e80000100800 */
[----:B------:R2:W-:Y:S01]  /*39720*/  STL [R1+0x858], R0 ;  /* 0x0008580001007387 */ /* 0x0005e20000100800 */
[----:B-1----:R-:W-:Y:S02]  /*39730*/  F2FP.SATFINITE.E5M2.F32.PACK_AB_MERGE_C R3, R190, R191, RZ ;  /* 0x000000bfbe03723e */ /* 0x002fe400048060ff */
[----:B0-----:R-:W-:-:S03]  /*39740*/  F2FP.SATFINITE.E5M2.F32.PACK_AB_MERGE_C R2, R188, R189, RZ ;  /* 0x000000bdbc02723e */ /* 0x001fc600048060ff */
[----:B------:R0:W-:Y:S01]  /*39750*/  STL [R1+0x850], R3 ;  /* 0x0008500301007387 */ /* 0x0001e20000100800 */
[----:B--2---:R-:W-:-:S03]  /*39760*/  F2FP.SATFINITE.E5M2.F32.PACK_AB_MERGE_C R0, R186, R187, RZ ;  /* 0x000000bbba00723e */ /* 0x004fc600048060ff */
[----:B------:R1:W-:Y:S04]  /*39770*/  STL [R1+0x854], R2 ;  /* 0x0008540201007387 */ /* 0x0003e80000100800 */
[----:B------:R2:W-:Y:S01]  /*39780*/  STL [R1+0x84c], R0 ;  /* 0x00084c0001007387 */ /* 0x0005e20000100800 */
[----:B0-----:R-:W-:Y:S02]  /*39790*/  F2FP.SATFINITE.E5M2.F32.PACK_AB_MERGE_C R3, R184, R185, RZ ;  /* 0x000000b9b803723e */ /* 0x001fe400048060ff */
[----:B-1----:R-:W-:-:S03]  /*397a0*/  F2FP.SATFINITE.E5M2.F32.PACK_AB_MERGE_C R2, R182, R183, RZ ;  /* 0x000000b7b602723e */ /* 0x002fc600048060ff */
        /* <DEDUP_REMOVED lines=30> */
[----:B------:R-:W-:Y:S01]  /*39990*/  STL [R1+0x80c], R3 ;  /* 0x00080c0301007387 */ /* 0x000fe20000100800 */
[----:B--2---:R-:W-:-:S03]  /*399a0*/  F2FP.SATFINITE.E5M2.F32.PACK_AB_MERGE_C R0, R22, R23, RZ ;  /* 0x000000171600723e */ /* 0x004fc600048060ff */
[----:B------:R-:W-:Y:S04]  /*399b0*/  STL [R1+0x808], R2 ;  /* 0x0008080201007387 */ /* 0x000fe80000100800 */
[----:B------:R0:W-:Y:S04]  /*399c0*/  STL [R1+0x804], R0 ;  /* 0x0008040001007387 */ /* 0x0001e80000100800 */
[----:B------:R-:W2:Y:S04]  /*399d0*/  LDL.LU R204, [R1+0x608] ;  /* 0x0006080001cc7983 */ /* 0x000ea80000300800 */
[----:B------:R-:W2:Y:S01]  /*399e0*/  LDL.LU R200, [R1+0x60c] ;  /* 0x00060c0001c87983 */ /* 0x000ea20000300800 */
[----:B0-----:R-:W-:-:S05]  /*399f0*/  F2FP.SATFINITE.E5M2.F32.PACK_AB_MERGE_C R0, R6, R7, RZ ;  /* 0x000000070600723e */ /* 0x001fca00048060ff */
        /* <DEDUP_REMOVED lines=115> */
[----:B------:R-:W-:Y:S01]  /*3a130*/  STL [R1+0x6b4], R2 ;  /* 0x0006b40201007387 */ /* 0x000fe20000100800 */
[----:B0-----:R-:W-:Y:S02]  /*3a140*/  F2FP.SATFINITE.E5M2.F32.PACK_AB_MERGE_C R0, R10, R11, RZ ;  /* 0x0000000b0a00723e */ /* 0x001fe400048060ff */
[----:B------:R-:W-:-:S05]  /*3a150*/  F2FP.SATFINITE.E5M2.F32.PACK_AB_MERGE_C R238, R8, R9, RZ ;  /* 0x0000000908ee723e */ /* 0x000fca00048060ff */
        /* <DEDUP_REMOVED lines=8> */
[----:B------:R-:W0:Y:S04]  /*3a1e0*/  LDL.LU R179, [R1+0x708] ;  /* 0x0007080001b37983 */ /* 0x000e280000300800 */
[----:B------:R-:W0:Y:S04]  /*3a1f0*/  LDL.LU R178, [R1+0x70c] ;  /* 0x00070c0001b27983 */ /* 0x000e280000300800 */
        /* <DEDUP_REMOVED lines=39> */
[----:B------:R-:W-:Y:S01]  /*3a470*/  STL [R1+0x64c], R2 ;  /* 0x00064c0201007387 */ /* 0x000fe20000100800 */
[----:B0-----:R-:W-:Y:S02]  /*3a480*/  F2FP.SATFINITE.E5M2.F32.PACK_AB_MERGE_C R0, R178, R179, RZ ;  /* 0x000000b3b200723e */ /* 0x001fe400048060ff */
[----:B----4-:R-:W-:-:S05]  /*3a490*/  F2FP.SATFINITE.E5M2.F32.PACK_AB_MERGE_C R237, R176, R177, RZ ;  /* 0x000000b1b0ed723e */ /* 0x010fca00048060ff */
[----:B------:R0:W-:Y:S04]  /*3a4a0*/  STL [R1+0x2154], R237 ;  /* 0x002154ed01007387 */ /* 0x0001e80000100800 */
[----:B------:R1:W-:Y:S01]  /*3a4b0*/  STL [R1+0x6c0], R0 ;  /* 0x0006c00001007387 */ /* 0x0003e20000100800 */
[----:B0-----:R-:W-:Y:S02]  /*3a4c0*/  F2FP.SATFINITE.E5M2.F32.PACK_AB_MERGE_C R237, R172, R173, RZ ;  /* 0x000000adaced723e */ /* 0x001fe400048060ff */
[----:B-1----:R-:W-:-:S03]  /*3a4d0*/  F2FP.SATFINITE.E5M2.F32.PACK_AB_MERGE_C R0, R174, R175, RZ ;  /* 0x000000afae00723e */ /* 0x002fc600048060ff */
[----:B------:R0:W-:Y:S01]  /*3a4e0*/  STL [R1+0x215c], R237 ;  /* 0x00215ced01007387 */ /* 0x0001e20000100800 */
[----:B------:R-:W-:-:S03]  /*3a4f0*/  F2FP.SATFINITE.E5M2.F32.PACK_AB_MERGE_C R236, R170, R171, RZ ;  /* 0x000000abaaec723e */ /* 0x000fc600048060ff */
[----:B------:R1:W-:Y:S01]  /*3a500*/  STL [R1+0x6b8], R0 ;  /* 0x0006b80001007387 */ /* 0x0003e20000100800 */
[----:B0-----:R-:W-:-:S03]  /*3a510*/  F2FP.SATFINITE.E5M2.F32.PACK_AB_MERGE_C R237, R168, R169, RZ ;  /* 0x000000a9a8ed723e */ /* 0x001fc600048060ff */
[----:B------:R0:W-:Y:S01]  /*3a520*/  STL [R1+0x2160], R236 ;  /* 0x002160ec01007387 */ /* 0x0001e20000100800 */
[----:B------:R-:W-:-:S03]  /*3a530*/  F2FP.SATFINITE.E5M2.F32.PACK_AB_MERGE_C R235, R166, R167, RZ ;  /* 0x000000a7a6eb723e */ /* 0x000fc600048060ff */
[----:B------:R-:W-:Y:S01]  /*3a540*/  STL [R1+0x2164], R237 ;  /* 0x002164ed01007387 */ /* 0x000fe20000100800 */
[----:B------:R-:W-:-:S03]  /*3a550*/  F2FP.SATFINITE.E5M2.F32.PACK_AB_MERGE_C R234, R164, R165, RZ ;  /* 0x000000a5a4ea723e */ /* 0x000fc600048060ff */
[----:B------:R-:W-:Y:S04]  /*3a560*/  STL [R1+0x2168], R235 ;  /* 0x002168eb01007387 */ /* 0x000fe80000100800 */
[----:B------:R-:W-:Y:S01]  /*3a570*/  STL [R1+0x216c], R234 ;  /* 0x00216cea01007387 */ /* 0x000fe20000100800 */
[----:B-1----:R-:W-:Y:S02]  /*3a580*/  F2FP.SATFINITE.E5M2.F32.PACK_AB_MERGE_C R0, R162, R163, RZ ;  /* 0x000000a3a200723e */ /* 0x002fe400048060ff */
[----:B------:R-:W-:-:S05]  /*3a590*/  F2FP.SATFINITE.E5M2.F32.PACK_AB_MERGE_C R233, R160, R161, RZ ;  /* 0x000000a1a0e9723e */ /* 0x000fca00048060ff */
[----:B------:R-:W-:Y:S04]  /*3a5a0*/  STL [R1+0x2170], R233 ;  /* 0x002170e901007387 */ /* 0x000fe80000100800 */
[----:B------:R1:W-:Y:S01]  /*3a5b0*/  STL [R1+0x6ac], R0 ;  /* 0x0006ac0001007387 */ /* 0x0003e20000100800 */
[----:B0-----:R-:W-:Y:S02]  /*3a5c0*/  F2FP.SATFINITE.E5M2.F32.PACK_AB_MERGE_C R236, R156, R157, RZ ;  /* 0x0000009d9cec723e */ /* 0x001fe400048060ff */
[----:B-1----:R-:W-:-:S03]  /*3a5d0*/  F2FP.SATFINITE.E5M2.F32.PACK_AB_MERGE_C R0, R158, R159, RZ ;  /* 0x0000009f9e00723e */ /* 0x002fc600048060ff */
[----:B------:R-:W-:Y:S01]  /*3a5e0*/  STL [R1+0x2174], R236 ;  /* 0x002174ec01007387 */ /* 0x000fe20000100800 */
[----:B------:R-:W-:-:S03]  /*3a5f0*/  F2FP.SATFINITE.E5M2.F32.PACK_AB_MERGE_C R232, R154, R155, RZ ;  /* 0x0000009b9ae8723e */ /* 0x000fc600048060ff */
[----:B------:R0:W-:Y:S04]  /*3a600*/  STL [R1+0x6a4], R0 ;  /* 0x0006a40001007387 */ /* 0x0001e80000100800 */
[----:B------:R-:W-:Y:S01]  /*3a610*/  STL [R1+0x2178], R232 ;  /* 0x002178e801007387 */ /* 0x000fe20000100800 */
[----:B------:R-:W-:-:S05]  /*3a620*/  F2FP.SATFINITE.E5M2.F32.PACK_AB_MERGE_C R2, R10, R11, RZ ;  /* 0x0000000b0a02723e */ /* 0x000fca00048060ff */
[----:B------:R-:W-:Y:S04]  /*3a630*/  STL [R1+0x6b0], R2 ;  /* 0x0006b00201007387 */ /* 0x000fe80000100800 */
        /* <DEDUP_REMOVED lines=12> */
[----:B------:R-:W2:Y:S04]  /*3a700*/  LDL.LU R197, [R1+0x7c8] ;  /* 0x0007c80001c57983 */ /* 0x000ea80000300800 */
[----:B------:R-:W2:Y:S04]  /*3a710*/  LDL.LU R196, [R1+0x7cc] ;  /* 0x0007cc0001c47983 */ /* 0x000ea80000300800 */
[----:B------:R-:W4:Y:S04]  /*3a720*/  LDL.LU R195, [R1+0x7d0] ;  /* 0x0007d00001c37983 */ /* 0x000f280000300800 */
[----:B------:R-:W4:Y:S04]  /*3a730*/  LDL.LU R194, [R1+0x7d4] ;  /* 0x0007d40001c27983 */ /* 0x000f280000300800 */
        /* <DEDUP_REMOVED lines=60> */
[----:B0-----:R-:W-:-:S05]  /*3ab00*/  F2FP.SATFINITE.E5M2.F32.PACK_AB_MERGE_C R0, R182, R183, RZ ;  /* 0x000000b7b600723e */ /* 0x001fca00048060ff */
[----:B------:R0:W-:Y:S01]  /*3ab10*/  STL [R1+0x688], R0 ;  /* 0x0006880001007387 */ /* 0x0001e20000100800 */
[----:B----4-:R-:W-:Y:S02]  /*3ab20*/  F2FP.SATFINITE.E5M2.F32.PACK_AB_MERGE_C R5, R180, R181, RZ ;  /* 0x000000b5b405723e */ /* 0x010fe400048060ff */
[----:B-1----:R-:W-:-:S03]  /*3ab30*/  F2FP.SATFINITE.E5M2.F32.PACK_AB_MERGE_C R3, R178, R179, RZ ;  /* 0x000000b3b203723e */ /* 0x002fc600048060ff */
        /* <DEDUP_REMOVED lines=39> */
[----:B------:R-:W-:Y:S04]  /*3adb0*/  STL [R1+0x428], R0 ;  /* 0x0004280001007387 */ /* 0x000fe80000100800 */
        /* <DEDUP_REMOVED lines=94> */
[----:B--2---:R-:W-:-:S02]  /*3b3a0*/  F2FP.SATFINITE.E5M2.F32.PACK_AB_MERGE_C R241, R250, R251, RZ ;  /* 0x000000fbfaf1723e */ /* 0x004fc400048060ff */
[----:B---3--:R-:W-:Y:S02]  /*3b3b0*/  F2FP.SATFINITE.E5M2.F32.PACK_AB_MERGE_C R242, R247, R249, RZ ;  /* 0x000000f9f7f2723e */ /* 0x008fe400048060ff */
[----:B----4-:R-:W-:Y:S01]  /*3b3c0*/  F2FP.SATFINITE.E5M2.F32.PACK_AB_MERGE_C R240, R244, R246, RZ ;  /* 0x000000f6f4f0723e */ /* 0x010fe200048060ff */
[----:B------:R0:W-:Y:S01]  /*3b3d0*/  STL [R1+0x2138], R241 ;  /* 0x002138f101007387 */ /* 0x0001e20000100800 */
[----:B------:R-:W-:-:S03]  /*3b3e0*/  F2FP.SATFINITE.E5M2.F32.PACK_AB_MERGE_C R239, R230, R231, RZ ;  /* 0x000000e7e6ef723e */ /* 0x000fc600048060ff */
[----:B------:R-:W-:Y:S01]  /*3b3f0*/  STL [R1+0x213c], R242 ;  /* 0x00213cf201007387 */ /* 0x000fe20000100800 */
[----:B0-----:R-:W-:-:S03]  /*3b400*/  F2FP.SATFINITE.E5M2.F32.PACK_AB_MERGE_C R241, R228, R229, RZ ;  /* 0x000000e5e4f1723e */ /* 0x001fc600048060ff */
[----:B------:R0:W-:Y:S04]  /*3b410*/  STL [R1+0x2140], R240 ;  /* 0x002140f001007387 */ /* 0x0001e80000100800 */
[----:B------:R-:W-:Y:S04]  /*3b420*/  STL [R1+0x2144], R239 ;  /* 0x002144ef01007387 */ /* 0x000fe80000100800 */
        /* <DEDUP_REMOVED lines=11> */
[----:B------:R-:W4:Y:S01]  /*3b4e0*/  LDL.LU R91, [R1+0x228] ;  /* 0x00022800015b7983 */ /* 0x000f220000300800 */
[----:B0-----:R-:W-:-:S03]  /*3b4f0*/  F2FP.SATFINITE.E5M2.F32.PACK_AB_MERGE_C R240, R226, R227, RZ ;  /* 0x000000e3e2f0723e */ /* 0x001fc600048060ff */
[----:B------:R-:W4:Y:S04]  /*3b500*/  LDL.LU R229, [R1+0x22c] ;  /* 0x00022c0001e57983 */ /* 0x000f280000300800 */
[----:B------:R-:W4:Y:S04]  /*3b510*/  LDL.LU R0, [R1+0x230] ;  /* 0x0002300001007983 */ /* 0x000f280000300800 */
[----:B------:R-:W4:Y:S04]  /*3b520*/  LDL.LU R228, [R1+0x234] ;  /* 0x0002340001e47983 */ /* 0x000f280000300800 */
[----:B------:R-:W4:Y:S01]  /*3b530*/  LDL.LU R150, [R1+0x238] ;  /* 0x0002380001967983 */ /* 0x000f220000300800 */
[----:B-1----:R-:W-:-:S03]  /*3b540*/  F2FP.SATFINITE.E5M2.F32.PACK_AB_MERGE_C R241, R222, R223, RZ ;  /* 0x000000dfdef1723e */ /* 0x002fc600048060ff */
        /* <DEDUP_REMOVED lines=149> */
[----:B------:R-:W4:Y:S04]  /*3bea0*/  LDL.LU R95, [R1] ;  /* 0x00000000015f7983 */ /* 0x000f280000300800 */
[----:B------:R-:W4:Y:S04]  /*3beb0*/  LDL.LU R92, [R1+0x4] ;  /* 0x00000400015c7983 */ /* 0x000f280000300800 */
[----:B------:R-:W4:Y:S04]  /*3bec0*/  LDL.LU R93, [R1+0x8] ;  /* 0x00000800015d7983 */ /* 0x000f280000300800 */
[----:B------:R-:W4:Y:S01]  /*3bed0*/  LDL.LU R90, [R1+0xc] ;  /* 0x00000c00015a7983 */ /* 0x000f220000300800 */
[----:B--2---:R-:W-:-:S02]  /*3bee0*/  F2FP.SATFINITE.E5M2.F32.PACK_AB_MERGE_C R3, R3, R84, RZ ;  /* 0x000000540303723e */ /* 0x004fc400048060ff */
[----:B---3--:R-:W-:Y:S01]  /*3bef0*/  F2FP.SATFINITE.E5M2.F32.PACK_AB_MERGE_C R5, R5, R87, RZ ;  /* 0x000000570505723e */ /* 0x008fe200048060ff */
[----:B------:R-:W2:Y:S01]  /*3bf00*/  LDL.LU R84, [R1+0x2288] ;  /* 0x0022880001547983 */ /* 0x000ea20000300800 */
[----:B----4-:R-:W-:Y:S02]  /*3bf10*/  F2FP.SATFINITE.E5M2.F32.PACK_AB_MERGE_C R252, R252, R86, RZ ;  /* 0x00000056fcfc723e */ /* 0x010fe400048060ff */
[----:B------:R-:W-:Y:S01]  /*3bf20*/  F2FP.SATFINITE.E5M2.F32.PACK_AB_MERGE_C R251, R251, R89, RZ ;  /* 0x00000059fbfb723e */ /* 0x000fe200048060ff */
[----:B------:R-:W3:Y:S01]  /*3bf30*/  LDL.LU R87, [R1+0x2284] ;  /* 0x0022840001577983 */ /* 0x000ee20000300800 */
[----:B------:R-:W-:-:S03]  /*3bf40*/  F2FP.SATFINITE.E5M2.F32.PACK_AB_MERGE_C R250, R250, R88, RZ ;  /* 0x00000058fafa723e */ /* 0x000fc600048060ff */
[----:B------:R-:W3:Y:S01]  /*3bf50*/  LDL.LU R86, [R1+0x2280] ;  /* 0x0022800001567983 */ /* 0x000ee20000300800 */
[----:B------:R-:W-:-:S03]  /*3bf60*/  F2FP.SATFINITE.E5M2.F32.PACK_AB_MERGE_C R229, R229, R91, RZ ;  /* 0x0000005be5e5723e */ /* 0x000fc600048060ff */
[----:B------:R-:W4:Y:S01]  /*3bf70*/  LDL.LU R89, [R1+0x227c] ;  /* 0x00227c0001597983 */ /* 0x000f220000300800 */
[----:B------:R-:W-:-:S03]  /*3bf80*/  F2FP.SATFINITE.E5M2.F32.PACK_AB_MERGE_C R228, R228, R0, RZ ;  /* 0x00000000e4e4723e */ /* 0x000fc600048060ff */
[----:B------:R-:W4:Y:S01]  /*3bf90*/  LDL.LU R88, [R1+0x2278] ;  /* 0x0022780001587983 */ /* 0x000f220000300800 */
[----:B------:R-:W-:-:S03]  /*3bfa0*/  F2FP.SATFINITE.E5M2.F32.PACK_AB_MERGE_C R227, R227, R150, RZ ;  /* 0x00000096e3e3723e */ /* 0x000fc600048060ff */
[----:B------:R-:W4:Y:S01]  /*3bfb0*/  LDL.LU R91, [R1+0x2274] ;  /* 0x00227400015b7983 */ /* 0x000f220000300800 */
[----:B------:R-:W-:-:S03]  /*3bfc0*/  F2FP.SATFINITE.E5M2.F32.PACK_AB_MERGE_C R226, R226, R151, RZ ;  /* 0x00000097e2e2723e */ /* 0x000fc600048060ff */
[----:B------:R-:W2:Y:S01]  /*3bfd0*/  LDL.LU R0, [R1+0x10] ;  /* 0x0000100001007983 */ /* 0x000ea20000300800 */
[----:B------:R-:W-:Y:S02]  /*3bfe0*/  F2FP.SATFINITE.E5M2.F32.PACK_AB_MERGE_C R223, R223, R148, RZ ;  /* 0x00000094dfdf723e */ /* 0x000fe400048060ff */
[----:B------:R-:W-:Y:S02]  /*3bff0*/  F2FP.SATFINITE.E5M2.F32.PACK_AB_MERGE_C R222, R222, R149, RZ ;  /* 0x00000095dede723e */ /* 0x000fe400048060ff */
[----:B------:R-:W-:Y:S02]  /*3c000*/  F2FP.SATFINITE.E5M2.F32.PACK_AB_MERGE_C R219, R219, R146, RZ ;  /* 0x00000092dbdb723e */ /* 0x000fe400048060ff */
[----:B------:R-:W-:Y:S02]  /*3c010*/  F2FP.SATFINITE.E5M2.F32.PACK_AB_MERGE_C R218, R218, R147, RZ ;  /* 0x00000093dada723e */ /* 0x000fe400048060ff */
[----:B------:R-:W-:Y:S02]  /*3c020*/  F2FP.SATFINITE.E5M2.F32.PACK_AB_MERGE_C R217, R217, R144, RZ ;  /* 0x00000090d9d9723e */ /* 0x000fe400048060ff */
[----:B------:R-:W-:-:S02]  /*3c030*/  F2FP.SATFINITE.E5M2.F32.PACK_AB_MERGE_C R230, R230, R145, RZ ;  /* 0x00000091e6e6723e */ /* 0x000fc400048060ff */
        /* <DEDUP_REMOVED lines=43> */
[----:B------:R-:W-:-:S05]  /*3c2f0*/  F2FP.SATFINITE.E5M2.F32.PACK_AB_MERGE_C R92, R92, R95, RZ ;  /* 0x0000005f5c5c723e */ /* 0x000fca00048060ff */
[----:B------:R0:W-:Y:S01]  /*3c300*/  STL [R1+0x710], R92 ;  /* 0x0007105c01007387 */ /* 0x0001e20000100800 */
[----:B------:R-:W-:-:S03]  /*3c310*/  F2FP.SATFINITE.E5M2.F32.PACK_AB_MERGE_C R90, R90, R93, RZ ;  /* 0x0000005d5a5a723e */ /* 0x000fc600048060ff */
        /* <DEDUP_REMOVED lines=67> */
[----:B-1----:R-:W4:Y:S01]  /*3c750*/  LDL.LU R90, [R1+0x104] ;  /* 0x00010400015a7983 */ /* 0x002f220000300800 */
[----:B--2---:R-:W-:-:S05]  /*3c760*/  F2FP.SATFINITE.E5M2.F32.PACK_AB_MERGE_C R0, R150, R0, RZ ;  /* 0x000000009600723e */ /* 0x004fca00048060ff */
[----:B------:R0:W-:Y:S01]  /*3c770*/  STL [R1+0x718], R0 ;  /* 0x0007180001007387 */ /* 0x0001e20000100800 */
[----:B---3--:R-:W-:Y:S02]  /*3c780*/  F2FP.SATFINITE.E5M2.F32.PACK_AB_MERGE_C R148, R148, R151, RZ ;  /* 0x000000979494723e */ /* 0x008fe400048060ff */
[----:B----4-:R-:W-:-:S03]  /*3c790*/  F2FP.SATFINITE.E5M2.F32.PACK_AB_MERGE_C R146, R146, R149, RZ ;  /* 0x000000959292723e */ /* 0x010fc600048060ff */
[----:B------:R-:W-:Y:S01]  /*3c7a0*/  STL [R1+0x714], R148 ;  /* 0x0007149401007387 */ /* 0x000fe20000100800 */
[----:B0-----:R-:W-:-:S03]  /*3c7b0*/  F2FP.SATFINITE.E5M2.F32.PACK_AB_MERGE_C R0, R144, R147, RZ ;  /* 0x000000939000723e */ /* 0x001fc600048060ff */
[----:B------:R-:W-:Y:S04]  /*3c7c0*/  STL [R1+0x728], R146 ;  /* 0x0007289201007387 */ /* 0x000fe80000100800 */
[----:B------:R0:W-:Y:S01]  /*3c7d0*/  STL [R1+0x724], R0 ;  /* 0x0007240001007387 */ /* 0x0001e20000100800 */
[----:B------:R-:W-:Y:S02]  /*3c7e0*/  F2FP.SATFINITE.E5M2.F32.PACK_AB_MERGE_C R142, R142, R145, RZ ;  /* 0x000000918e8e723e */ /* 0x000fe400048060ff */
[----:B------:R-:W-:-:S03]  /*3c7f0*/  F2FP.SATFINITE.E5M2.F32.PACK_AB_MERGE_C R140, R140, R143, RZ ;  /* 0x0000008f8c8c723e */ /* 0x000fc600048060ff */
        /* <DEDUP_REMOVED lines=46> */
[----:B------:R-:W-:-:S05]  /*3cae0*/  F2FP.SATFINITE.E5M2.F32.PACK_AB_MERGE_C R94, R94, R97, RZ ;  /* 0x000000615e5e723e */ /* 0x000fca00048060ff */
[----:B------:R-:W-:Y:S01]  /*3caf0*/  STL [R1+0x7f8], R94 ;  /* 0x0007f85e01007387 */ /* 0x000fe20000100800 */
[----:B------:R-:W-:Y:S02]  /*3cb00*/  F2FP.SATFINITE.E5M2.F32.PACK_AB_MERGE_C R92, R92, R95, RZ ;  /* 0x0000005f5c5c723e */ /* 0x000fe400048060ff */
[----:B0-----:R-:W-:Y:S02]  /*3cb10*/  F2FP.SATFINITE.E5M2.F32.PACK_AB_MERGE_C R0, R90, R93, RZ ;  /* 0x0000005d5a00723e */ /* 0x001fe400048060ff */
[----:B------:R-:W2:Y:S04]  /*3cb20*/  LDL.LU R90, [R1+0x108] ;  /* 0x00010800015a7983 */ /* 0x000ea80000300800 */
[----:B------:R0:W-:Y:S04]  /*3cb30*/  STL [R1+0x7f4], R92 ;  /* 0x0007f45c01007387 */ /* 0x0001e80000100800 */
[----:B------:R-:W2:Y:S04]  /*3cb40*/  LDL.LU R93, [R1+0x10c] ;  /* 0x00010c00015d7983 */ /* 0x000ea80000300800 */
[----:B------:R1:W-:Y:S04]  /*3cb50*/  STL [R1+0x8f4], R0 ;  /* 0x0008f40001007387 */ /* 0x0003e80000100800 */
[----:B0-----:R-:W3:Y:S04]  /*3cb60*/  LDL.LU R92, [R1+0x110] ;  /* 0x00011000015c7983 */ /* 0x001ee80000300800 */
        /* <DEDUP_REMOVED lines=58> */
[----:B-1----:R-:W4:Y:S01]  /*3cf10*/  LDL.LU R0, [R1+0x1fc] ;  /* 0x0001fc0001007983 */ /* 0x002f220000300800 */
[----:B--2---:R-:W-:-:S03]  /*3cf20*/  F2FP.SATFINITE.E5M2.F32.PACK_AB_MERGE_C R93, R93, R90, RZ ;  /* 0x0000005a5d5d723e */ /* 0x004fc600048060ff */
[----:B------:R-:W2:Y:S04]  /*3cf30*/  LDL.LU R90, [R1+0x2270] ;  /* 0x00227000015a7983 */ /* 0x000ea80000300800 */
[----:B------:R0:W-:Y:S01]  /*3cf40*/  STL [R1+0x8f0], R93 ;  /* 0x0008f05d01007387 */ /* 0x0001e20000100800 */
[----:B---3--:R-:W-:-:S03]  /*3cf50*/  F2FP.SATFINITE.E5M2.F32.PACK_AB_MERGE_C R95, R95, R92, RZ ;  /* 0x0000005c5f5f723e */ /* 0x008fc600048060ff */
[----:B0-----:R-:W3:Y:S01]  /*3cf60*/  LDL.LU R93, [R1+0x226c] ;  /* 0x00226c00015d7983 */ /* 0x001ee20000300800 */
[----:B----4-:R-:W-:-:S03]  /*3cf70*/  F2FP.SATFINITE.E5M2.F32.PACK_AB_MERGE_C R97, R97, R94, RZ ;  /* 0x0000005e6161723e */ /* 0x010fc600048060ff */
[----:B------:R-:W3:Y:S04]  /*3cf80*/  LDL.LU R92, [R1+0x2268] ;  /* 0x00226800015c7983 */ /* 0x000ee80000300800 */
[----:B------:R0:W-:Y:S01]  /*3cf90*/  STL [R1+0x904], R95 ;  /* 0x0009045f01007387 */ /* 0x0001e20000100800 */
[----:B------:R-:W-:-:S03]  /*3cfa0*/  F2FP.SATFINITE.E5M2.F32.PACK_AB_MERGE_C R99, R99, R96, RZ ;  /* 0x000000606363723e */ /* 0x000fc600048060ff */
[----:B0-----:R-:W4:Y:S01]  /*3cfb0*/  LDL.LU R95, [R1+0x2264] ;  /* 0x00226400015f7983 */ /* 0x001f220000300800 */
[----:B------:R-:W-:-:S03]  /*3cfc0*/  F2FP.SATFINITE.E5M2.F32.PACK_AB_MERGE_C R101, R101, R98, RZ ;  /* 0x000000626565723e */ /* 0x000fc600048060ff */
[----:B------:R-:W4:Y:S04]  /*3cfd0*/  LDL.LU R94, [R1+0x2260] ;  /* 0x00226000015e7983 */ /* 0x000f280000300800 */
[----:B------:R0:W-:Y:S01]  /*3cfe0*/  STL [R1+0x900], R97 ;  /* 0x0009006101007387 */ /* 0x0001e20000100800 */
[----:B------:R-:W-:-:S03]  /*3cff0*/  F2FP.SATFINITE.E5M2.F32.PACK_AB_MERGE_C R103, R103, R100, RZ ;  /* 0x000000646767723e */ /* 0x000fc600048060ff */
[----:B0-----:R-:W4:Y:S04]  /*3d000*/  LDL.LU R97, [R1+0x225c] ;  /* 0x00225c0001617983 */ /* 0x001f280000300800 */
[----:B------:R-:W4:Y:S04]  /*3d010*/  LDL.LU R96, [R1+0x2258] ;  /* 0x0022580001607983 */ /* 0x000f280000300800 */
[----:B------:R0:W-:Y:S01]  /*3d020*/  STL [R1+0x914], R99 ;  /* 0x0009146301007387 */ /* 0x0001e20000100800 */
[----:B------:R-:W-:Y:S02]  /*3d030*/  F2FP.SATFINITE.E5M2.F32.PACK_AB_MERGE_C R105, R105, R102, RZ ;  /* 0x000000666969723e */ /* 0x000fe400048060ff */
[----:B------:R-:W-:Y:S01]  /*3d040*/  F2FP.SATFINITE.E5M2.F32.PACK_AB_MERGE_C R107, R107, R104, RZ ;  /* 0x000000686b6b723e */ /* 0x000fe200048060ff */
[----:B0-----:R-:W4:Y:S04]  /*3d050*/  LDL.LU R99, [R1+0x2254] ;  /* 0x0022540001637983 */ /* 0x001f280000300800 */
[----:B------:R-:W4:Y:S04]  /*3d060*/  LDL.LU R98, [R1+0x2250] ;  /* 0x0022500001627983 */ /* 0x000f280000300800 */
[----:B------:R0:W-:Y:S01]  /*3d070*/  STL [R1+0x910], R101 ;  /* 0x0009106501007387 */ /* 0x0001e20000100800 */
[----:B------:R-:W-:-:S03]  /*3d080*/  F2FP.SATFINITE.E5M2.F32.PACK_AB_MERGE_C R109, R109, R106, RZ ;  /* 0x0000006a6d6d723e */ /* 0x000fc600048060ff */
        /* <DEDUP_REMOVED lines=90> */
[----:B------:R0:W-:Y:S04]  /*3d630*/  STL [R1+0x9a4], R147 ;  /* 0x0009a49301007387 */ /* 0x0001e80000100800 */
[----:B0-----:R-:W4:Y:S04]  /*3d640*/  LDL.LU R147, [R1+0x2194] ;  /* 0x0021940001937983 */ /* 0x001f280000300800 */
[----:B------:R-:W4:Y:S04]  /*3d650*/  LDL.LU R146, [R1+0x2190] ;  /* 0x0021900001927983 */ /* 0x000f280000300800 */
[----:B------:R0:W-:Y:S04]  /*3d660*/  STL [R1+0x9a0], R149 ;  /* 0x0009a09501007387 */ /* 0x0001e80000100800 */
[----:B0-----:R-:W4:Y:S04]  /*3d670*/  LDL.LU R149, [R1+0x218c] ;  /* 0x00218c0001957983 */ /* 0x001f280000300800 */
[----:B------:R-:W4:Y:S04]  /*3d680*/  LDL.LU R148, [R1+0x2188] ;  /* 0x0021880001947983 */ /* 0x000f280000300800 */
[----:B------:R0:W-:Y:S04]  /*3d690*/  STL [R1+0x9ac], R151 ;  /* 0x0009ac9701007387 */ /* 0x0001e80000100800 */
[----:B0-----:R-:W4:Y:S04]  /*3d6a0*/  LDL.LU R151, [R1+0x2184] ;  /* 0x0021840001977983 */ /* 0x001f280000300800 */
[----:B------:R-:W4:Y:S01]  /*3d6b0*/  LDL.LU R150, [R1+0x2180] ;  /* 0x0021800001967983 */ /* 0x000f220000300800 */
[----:B------:R-:W-:-:S03]  /*3d6c0*/  F2FP.SATFINITE.E5M2.F32.PACK_AB_MERGE_C R25, R29, R28, RZ ;  /* 0x0000001c1d19723e */ /* 0x000fc600048060ff */
[----:B------:R0:W-:Y:S04]  /*3d6d0*/  STL [R1+0x9a8], R0 ;  /* 0x0009a80001007387 */ /* 0x0001e80000100800 */
[----:B0-----:R-:W4:Y:S04]  /*3d6e0*/  LDL.LU R0, [R1+0x217c] ;  /* 0x00217c0001007983 */ /* 0x001f280000300800 */
        /* <DEDUP_REMOVED lines=64> */
[----:B---3--:R-:W-:-:S03]  /*3daf0*/  F2FP.SATFINITE.E5M2.F32.PACK_AB_MERGE_C R26, R93, R92, RZ ;  /* 0x0000005c5d1a723e */ /* 0x008fc600048060ff */
[----:B------:R0:W-:Y:S01]  /*3db00*/  STL [R1+0x7a4], R24 ;  /* 0x0007a41801007387 */ /* 0x0001e20000100800 */
[----:B----4-:R-:W-:-:S03]  /*3db10*/  F2FP.SATFINITE.E5M2.F32.PACK_AB_MERGE_C R25, R95, R94, RZ ;  /* 0x0000005e5f19723e */ /* 0x010fc600048060ff */
        /* <DEDUP_REMOVED lines=54> */
[----:B------:R-:W-:Y:S04]  /*3de80*/  STL [R1+0x958], R26 ;  /* 0x0009581a01007387 */ /* 0x000fe80000100800 */
[----:B------:R-:W2:Y:S01]  /*3de90*/  LDL.LU R34, [R1+0xc08] ;  /* 0x000c080001227983 */ /* 0x000ea20000300800 */
[----:B0-----:R-:W-:-:S03]  /*3dea0*/  F2FP.SATFINITE.E5M2.F32.PACK_AB_MERGE_C R24, R151, R150, RZ ;  /* 0x000000969718723e */ /* 0x001fc600048060ff */
[----:B------:R-:W-:Y:S04]  /*3deb0*/  STL [R1+0x96c], R25 ;  /* 0x00096c1901007387 */ /* 0x000fe80000100800 */
[----:B------:R-:W3:Y:S04]  /*3dec0*/  LDL.LU R33, [R1+0xc04] ;  /* 0x000c040001217983 */ /* 0x000ee80000300800 */
[----:B------:R0:W-:Y:S04]  /*3ded0*/  STL [R1+0x968], R24 ;  /* 0x0009681801007387 */ /* 0x0001e80000100800 */
[----:B------:R-:W4:Y:S04]  /*3dee0*/  LDL.LU R32, [R1+0xa04] ;  /* 0x000a040001207983 */ /* 0x000f280000300800 */
[----:B------:R-:W2:Y:S04]  /*3def0*/  LDL.LU R31, [R1+0xa00] ;  /* 0x000a0000011f7983 */ /* 0x000ea80000300800 */
[----:B------:R-:W2:Y:S01]  /*3df00*/  LDL.LU R30, [R1+0x804] ;  /* 0x00080400011e7983 */ /* 0x000ea20000300800 */
[C---:B0-----:R-:W-:Y:S01]  /*3df10*/  VIADD R24, R0.reuse, 0xab ;  /* 0x000000ab00187836 */ /* 0x041fe20000000000 */
[----:B------:R-:W-:Y:S01]  /*3df20*/  LOP3.LUT R29, R207, 0xffff, RZ, 0xc0, !PT ;  /* 0x0000ffffcf1d7812 */ /* 0x000fe200078ec0ff */
[----:B------:R-:W-:Y:S01]  /*3df30*/  VIADD R25, R0, 0xaa ;  /* 0x000000aa00197836 */ /* 0x000fe20000000000 */
[----:B------:R-:W-:-:S02]  /*3df40*/  LOP3.LUT R70, R4, 0xffff, RZ, 0xc0, !PT ;  /* 0x0000ffff04467812 */ /* 0x000fc400078ec0ff */
[----:B------:R-:W-:Y:S02]  /*3df50*/  ISETP.GE.AND P1, PT, R24, UR11, PT ;  /* 0x0000000b18007c0c */ /* 0x000fe4000bf26270 */
[----:B------:R-:W-:Y:S02]  /*3df60*/  LOP3.LUT R72, R205, 0xffff, RZ, 0xc0, !PT ;  /* 0x0000ffffcd487812 */ /* 0x000fe400078ec0ff */
[----:B------:R-:W-:Y:S02]  /*3df70*/  LOP3.LUT R35, R204, 0xffff, RZ, 0xc0, !PT ;  /* 0x0000ffffcc237812 */ /* 0x000fe400078ec0ff */
[----:B------:R-:W-:Y:S01]  /*3df80*/  LOP3.LUT R207, R180, 0xffff, RZ, 0xc0, !PT ;  /* 0x0000ffffb4cf7812 */ /* 0x000fe200078ec0ff */
[----:B------:R-:W-:Y:S01]  /*3df90*/  STL [R1+0x10], R29 ;  /* 0x0000101d01007387 */ /* 0x000fe20000100800 */
[----:B------:R-:W-:Y:S01]  /*3dfa0*/  LOP3.LUT R24, R179, 0xffff, RZ, 0xc0, !PT ;  /* 0x0000ffffb3187812 */ /* 0x000fe200078ec0ff */
[----:B------:R-:W-:Y:S01]  /*3dfb0*/  ULDC UR11, c[0x0][0x248] ;  /* 0x00009200000b7ab9 */ /* 0x000fe20000000800 */
[----:B------:R-:W-:Y:S01]  /*3dfc0*/  LOP3.LUT R4, R6, 0xffff, RZ, 0xc0, !PT ;  /* 0x0000ffff06047812 */ /* 0x000fe200078ec0ff */
[----:B------:R-:W-:Y:S01]  /*3dfd0*/  STL [R1+0xc], R35 ;  /* 0x00000c2301007387 */ /* 0x000fe20000100800 */
[----:B------:R-:W-:-:S02]  /*3dfe0*/  LOP3.LUT R203, R203, 0xffff, RZ, 0xc0, !PT ;  /* 0x0000ffffcbcb7812 */ /* 0x000fc400078ec0ff */
[----:B------:R-:W-:Y:S02]  /*3dff0*/  LOP3.LUT R202, R202, 0xffff, RZ, 0xc0, !PT ;  /* 0x0000ffffcaca7812 */ /* 0x000fe400078ec0ff */
[----:B------:R-:W-:Y:S02]  /*3e000*/  PRMT R6, R207, 0x3340, R0 ;  /* 0x00003340cf067816 */ /* 0x000fe40000000000 */
[----:B------:R-:W-:Y:S01]  /*3e010*/  PRMT R26, R70, 0x3340, R72 ;  /* 0x00003340461a7816 */ /* 0x000fe20000000048 */
[----:B------:R0:W-:Y:S01]  /*3e020*/  STL [R1+0x4], R24 ;  /* 0x0000041801007387 */ /* 0x0001e20000100800 */
[----:B------:R-:W-:Y:S02]  /*3e030*/  LOP3.LUT R201, R201, 0xffff, RZ, 0xc0, !PT ;  /* 0x0000ffffc9c97812 */ /* 0x000fe400078ec0ff */
[----:B------:R-:W-:Y:S02]  /*3e040*/  LOP3.LUT R200, R200, 0xffff, RZ, 0xc0, !PT ;  /* 0x0000ffffc8c87812 */ /* 0x000fe400078ec0ff */
[----:B------:R-:W-:Y:S01]  /*3e050*/  LOP3.LUT R71, R7, 0xffff, RZ, 0xc0, !PT ;  /* 0x0000ffff07477812 */ /* 0x000fe200078ec0ff */
[----:B------:R1:W-:Y:S01]  /*3e060*/  STL [R1+0x2100], R4 ;  /* 0x0021000401007387 */ /* 0x0003e20000100800 */
[----:B------:R-:W-:Y:S01]  /*3e070*/  ISETP.GE.AND P0, PT, R25, UR9, PT ;  /* 0x0000000919007c0c */ /* 0x000fe2000bf06270 */
[----:B------:R-:W-:Y:S01]  /*3e080*/  ULDC UR9, c[0x0][0x248] ;  /* 0x0000920000097ab9 */ /* 0x000fe20000000800 */
[----:B------:R-:W-:-:S02]  /*3e090*/  PRMT R25, R4, 0x3340, R0 ;  /* 0x0000334004197816 */ /* 0x000fc40000000000 */
[----:B------:R-:W-:Y:S02]  /*3e0a0*/  PRMT R7, R24, 0x3340, R0 ;  /* 0x0000334018077816 */ /* 0x000fe40000000000 */
[----:B------:R-:W-:Y:S02]  /*3e0b0*/  PRMT R27, R203, 0x3340, R202 ;  /* 0x00003340cb1b7816 */ /* 0x000fe400000000ca */
[----:B0-----:R-:W-:Y:S02]  /*3e0c0*/  PRMT R24, R71, 0x3340, R0 ;  /* 0x0000334047187816 */ /* 0x001fe40000000000 */
[----:B-1----:R-:W-:Y:S02]  /*3e0d0*/  PRMT R4, R26, 0x5410, R6 ;  /* 0x000054101a047816 */ /* 0x002fe40000000006 */
[----:B------:R-:W-:Y:S02]  /*3e0e0*/  PRMT R28, R201, 0x3340, R200 ;  /* 0x00003340c91c7816 */ /* 0x000fe400000000c8 */
[----:B------:R-:W-:Y:S01]  /*3e0f0*/  PRMT R29, R29, 0x3340, R35 ;  /* 0x000033401d1d7816 */ /* 0x000fe20000000023 */
[----:B------:R0:W-:Y:S01]  /*3e100*/  STL [R1+0xb34], R4 ;  /* 0x000b340401007387 */ /* 0x0001e20000100800 */
[----:B------:R-:W-:-:S02]  /*3e110*/  PRMT R7, R27, 0x5410, R7 ;  /* 0x000054101b077816 */ /* 0x000fc40000000007 */
[----:B------:R-:W-:-:S03]  /*3e120*/  PRMT R6, R28, 0x5410, R24 ;  /* 0x000054101c067816 */ /* 0x000fc60000000018 */
[----:B------:R1:W-:Y:S01]  /*3e130*/  STL [R1+0xb30], R7 ;  /* 0x000b300701007387 */ /* 0x0003e20000100800 */
[----:B0-----:R-:W-:-:S03]  /*3e140*/  PRMT R4, R29, 0x5410, R25 ;  /* 0x000054101d047816 */ /* 0x001fc60000000019 */
[----:B------:R0:W-:Y:S04]  /*3e150*/  STL [R1+0xb2c], R6 ;  /* 0x000b2c0601007387 */ /* 0x0001e80000100800 */
[----:B------:R2:W-:Y:S01]  /*3e160*/  STL [R1+0xb28], R4 ;  /* 0x000b280401007387 */ /* 0x0005e20000100800 */
[----:B------:R-:W-:Y:S02]  /*3e170*/  LOP3.LUT R27, R206, 0xffff, RZ, 0xc0, !PT ;  /* 0x0000ffffce1b7812 */ /* 0x000fe400078ec0ff */
[----:B-1----:R-:W-:Y:S02]  /*3e180*/  LOP3.LUT R7, R181, 0xffff, RZ, 0xc0, !PT ;  /* 0x0000ffffb5077812 */ /* 0x002fe400078ec0ff */
[----:B------:R-:W-:Y:S02]  /*3e190*/  LOP3.LUT R182, R182, 0xffff, RZ, 0xc0, !PT ;  /* 0x0000ffffb6b67812 */ /* 0x000fe400078ec0ff */
[----:B------:R-:W-:-:S02]  /*3e1a0*/  LOP3.LUT R75, R221, 0xffff, RZ, 0xc0, !PT ;  /* 0x0000ffffdd4b7812 */ /* 0x000fc400078ec0ff */
[----:B0-----:R-:W-:Y:S02]  /*3e1b0*/  PRMT R6, R182, 0x3340, R0 ;  /* 0x00003340b6067816 */ /* 0x001fe40000000000 */
[----:B------:R-:W-:Y:S02]  /*3e1c0*/  LOP3.LUT R221, R8, 0xffff, RZ, 0xc0, !PT ;  /* 0x0000ffff08dd7812 */ /* 0x000fe400078ec0ff */
[----:B---3--:R-:W-:Y:S02]  /*3e1d0*/  LOP3.LUT R73, R33, 0xffff, RZ, 0xc0, !PT ;  /* 0x0000ffff21497812 */ /* 0x008fe400078ec0ff */
[----:B------:R-:W3:Y:S04]  /*3e1e0*/  LDL.LU R33, [R1+0xc14] ;  /* 0x000c140001217983 */ /* 0x000ee80000300800 */
[----:B------:R-:W3:Y:S01]  /*3e1f0*/  LDL.LU R37, [R1+0xc10] ;  /* 0x000c100001257983 */ /* 0x000ee20000300800 */
[----:B----4-:R-:W-:-:S03]  /*3e200*/  LOP3.LUT R74, R32, 0xffff, RZ, 0xc0, !PT ;  /* 0x0000ffff204a7812 */ /* 0x010fc600078ec0ff */
[----:B------:R-:W4:Y:S01]  /*3e210*/  LDL.LU R36, [R1+0xc0c] ;  /* 0x000c0c0001247983 */ /* 0x000f220000300800 */
[----:B--2---:R-:W-:-:S03]  /*3e220*/  LOP3.LUT R4, R31, 0xffff, RZ, 0xc0, !PT ;  /* 0x0000ffff1f047812 */ /* 0x004fc600078ec0ff */
[----:B------:R-:W2:Y:S01]  /*3e230*/  LDL.LU R32, [R1+0xa08] ;  /* 0x000a080001207983 */ /* 0x000ea20000300800 */
[----:B------:R-:W-:-:S03]  /*3e240*/  LOP3.LUT R204, R34, 0xffff, RZ, 0xc0, !PT ;  /* 0x0000ffff22cc7812 */ /* 0x000fc600078ec0ff */
[----:B------:R-:W4:Y:S04]  /*3e250*/  LDL.LU R35, [R1+0x810] ;  /* 0x0008100001237983 */ /* 0x000f280000300800 */
[----:B------:R-:W-:Y:S04]  /*3e260*/  STL [R1+0x20], R4 ;  /* 0x0000200401007387 */ /* 0x000fe80000100800 */
[----:B------:R-:W4:Y:S04]  /*3e270*/  LDL.LU R34, [R1+0x80c] ;  /* 0x00080c0001227983 */ /* 0x000f280000300800 */
[----:B------:R-:W4:Y:S01]  /*3e280*/  LDL.LU R31, [R1+0x808] ;  /* 0x00080800011f7983 */ /* 0x000f220000300800 */
[----:B------:R-:W-:-:S03]  /*3e290*/  LOP3.LUT R205, R30, 0xffff, RZ, 0xc0, !PT ;  /* 0x0000ffff1ecd7812 */ /* 0x000fc600078ec0ff */
[----:B------:R-:W-:Y:S01]  /*3e2a0*/  STL [R1+0x18], R27 ;  /* 0x0000181b01007387 */ /* 0x000fe20000100800 */
[----:B------:R-:W-:Y:S02]  /*3e2b0*/  PRMT R24, R204, 0x3340, R205 ;  /* 0x00003340cc187816 */ /* 0x000fe400000000cd */
[----:B------:R-:W-:Y:S01]  /*3e2c0*/  PRMT R25, R73, 0x3340, R75 ;  /* 0x0000334049197816 */ /* 0x000fe2000000004b */
[----:B------:R0:W-:Y:S01]  /*3e2d0*/  STL [R1+0x14], R7 ;  /* 0x0000140701007387 */ /* 0x0001e20000100800 */
[----:B------:R-:W-:Y:S02]  /*3e2e0*/  PRMT R6, R24, 0x5410, R6 ;  /* 0x0000541018067816 */ /* 0x000fe40000000006 */
[----:B0-----:R-:W-:Y:S01]  /*3e2f0*/  PRMT R7, R7, 0x3340, R0 ;  /* 0x0000334007077816 */ /* 0x001fe20000000000 */
[----:B------:R-:W-:Y:S03]  /*3e300*/  STL [R1+0x2104], R221 ;  /* 0x002104dd01007387 */ /* 0x000fe60000100800 */
[----:B------:R-:W-:Y:S01]  /*3e310*/  PRMT R7, R25, 0x5410, R7 ;  /* 0x0000541019077816 */ /* 0x000fe20000000007 */
[----:B------:R0:W-:Y:S04]  /*3e320*/  STL [R1+0xb24], R6 ;  /* 0x000b240601007387 */ /* 0x0001e80000100800 */
[----:B------:R1:W-:Y:S04]  /*3e330*/  STL [R1+0xb20], R7 ;  /* 0x000b200701007387 */ /* 0x0003e80000100800 */
[----:B------:R-:W4:Y:S01]  /*3e340*/  LDL.LU R30, [R1+0xc20] ;  /* 0x000c2000011e7983 */ /* 0x000f220000300800 */
[----:B------:R-:W-:-:S02]  /*3e350*/  LOP3.LUT R76, R245, 0xffff, RZ, 0xc0, !PT ;  /* 0x0000fffff54c7812 */ /* 0x000fc400078ec0ff */
[----:B------:R-:W-:Y:S02]  /*3e360*/  LOP3.LUT R206, R9, 0xffff, RZ, 0xc0, !PT ;  /* 0x0000ffff09ce7812 */ /* 0x000fe400078ec0ff */
[----:B------:R-:W-:Y:S02]  /*3e370*/  PRMT R26, R74, 0x3340, R76 ;  /* 0x000033404a1a7816 */ /* 0x000fe4000000004c */
[--C-:B------:R-:W-:Y:S02]  /*3e380*/  PRMT R8, R206, 0x3340, R0.reuse ;  /* 0x00003340ce087816 */ /* 0x100fe40000000000 */
[----:B------:R-:W-:Y:S02]  /*3e390*/  PRMT R9, R221, 0x3340, R0 ;  /* 0x00003340dd097816 */ /* 0x000fe40000000000 */
[----:B------:R-:W-:Y:S02]  /*3e3a0*/  PRMT R27, R4, 0x3340, R27 ;  /* 0x00003340041b7816 */ /* 0x000fe4000000001b */
[----:B------:R-:W-:-:S02]  /*3e3b0*/  PRMT R4, R26, 0x5410, R8 ;  /* 0x000054101a047816 */ /* 0x000fc40000000008 */
[----:B0-----:R-:W-:-:S03]  /*3e3c0*/  PRMT R6, R27, 0x5410, R9 ;  /* 0x000054101b067816 */ /* 0x001fc60000000009 */
[----:B------:R-:W-:Y:S04]  /*3e3d0*/  STL [R1+0xb1c], R4 ;  /* 0x000b1c0401007387 */ /* 0x000fe80000100800 */
[----:B------:R0:W-:Y:S01]  /*3e3e0*/  STL [R1+0xb18], R6 ;  /* 0x000b180601007387 */ /* 0x0001e20000100800 */
[----:B------:R-:W-:Y:S02]  /*3e3f0*/  LOP3.LUT R184, R184, 0xffff, RZ, 0xc0, !PT ;  /* 0x0000ffffb8b87812 */ /* 0x000fe400078ec0ff */
[----:B------:R-:W-:Y:S02]  /*3e400*/  LOP3.LUT R183, R183, 0xffff, RZ, 0xc0, !PT ;  /* 0x0000ffffb7b77812 */ /* 0x000fe400078ec0ff */
[----:B------:R-:W-:Y:S02]  /*3e410*/  LOP3.LUT R27, R248, 0xffff, RZ, 0xc0, !PT ;  /* 0x0000fffff81b7812 */ /* 0x000fe400078ec0ff */
[----:B------:R-:W-:-:S02]  /*3e420*/  LOP3.LUT R181, R11, 0xffff, RZ, 0xc0, !PT ;  /* 0x0000ffff0bb57812 */ /* 0x000fc400078ec0ff */
[--C-:B-1----:R-:W-:Y:S02]  /*3e430*/  PRMT R7, R183, 0x3340, R0.reuse ;  /* 0x00003340b7077816 */ /* 0x102fe40000000000 */
[--C-:B0-----:R-:W-:Y:S02]  /*3e440*/  PRMT R6, R184, 0x3340, R0.reuse ;  /* 0x00003340b8067816 */ /* 0x101fe40000000000 */
[----:B------:R-:W-:Y:S02]  /*3e450*/  PRMT R8, R181, 0x3340, R0 ;  /* 0x00003340b5087816 */ /* 0x000fe40000000000 */
[----:B------:R-:W-:Y:S02]  /*3e460*/  LOP3.LUT R9, R186, 0xffff, RZ, 0xc0, !PT ;  /* 0x0000ffffba097812 */ /* 0x000fe400078ec0ff */
[----:B---3--:R-:W-:Y:S02]  /*3e470*/  LOP3.LUT R4, R33, 0xffff, RZ, 0xc0, !PT ;  /* 0x0000ffff21047812 */ /* 0x008fe400078ec0ff */
[----:B------:R-:W3:Y:S04]  /*3e480*/  LDL.LU R33, [R1+0xc1c] ;  /* 0x000c1c0001217983 */ /* 0x000ee80000300800 */
[----:B------:R-:W-:Y:S01]  /*3e490*/  STL [R1+0x48], R4 ;  /* 0x0000480401007387 */ /* 0x000fe20000100800 */
[----:B--2---:R-:W-:-:S03]  /*3e4a0*/  LOP3.LUT R25, R32, 0xffff, RZ, 0xc0, !PT ;  /* 0x0000ffff20197812 */ /* 0x004fc600078ec0ff */
[----:B------:R-:W2:Y:S01]  /*3e4b0*/  LDL.LU R32, [R1+0xc18] ;  /* 0x000c180001207983 */ /* 0x000ea20000300800 */
[----:B----4-:R-:W-:-:S03]  /*3e4c0*/  LOP3.LUT R26, R35, 0xffff, RZ, 0xc0, !PT ;  /* 0x0000ffff231a7812 */ /* 0x010fc600078ec0ff */
[----:B------:R0:W-:Y:S04]  /*3e4d0*/  STL [R1+0x8], R25 ;  /* 0x0000081901007387 */ /* 0x0001e80000100800 */
[----:B------:R-:W4:Y:S01]  /*3e4e0*/  LDL.LU R38, [R1+0xa0c] ;  /* 0x000a0c0001267983 */ /* 0x000f220000300800 */
[----:B------:R-:W-:-:S03]  /*3e4f0*/  LOP3.LUT R179, R34, 0xffff, RZ, 0xc0, !PT ;  /* 0x0000ffff22b37812 */ /* 0x000fc600078ec0ff */
[----:B------:R1:W-:Y:S01]  /*3e500*/  STL [R1+0x3c], R26 ;  /* 0x00003c1a01007387 */ /* 0x0003e20000100800 */
[----:B------:R-:W-:-:S03]  /*3e510*/  LOP3.LUT R180, R31, 0xffff, RZ, 0xc0, !PT ;  /* 0x0000ffff1fb47812 */ /* 0x000fc600078ec0ff */
[----:B------:R-:W4:Y:S04]  /*3e520*/  LDL.LU R31, [R1+0x81c] ;  /* 0x00081c00011f7983 */ /* 0x000f280000300800 */
[----:B------:R-:W4:Y:S04]  /*3e530*/  LDL.LU R35, [R1+0x818] ;  /* 0x0008180001237983 */ /* 0x000f280000300800 */
[----:B------:R-:W4:Y:S01]  /*3e540*/  LDL.LU R34, [R1+0x814] ;  /* 0x0008140001227983 */ /* 0x000f220000300800 */
[----:B------:R-:W-:Y:S02]  /*3e550*/  LOP3.LUT R77, R37, 0xffff, RZ, 0xc0, !PT ;  /* 0x0000ffff254d7812 */ /* 0x000fe400078ec0ff */
[----:B------:R-:W-:-:S02]  /*3e560*/  LOP3.LUT R78, R36, 0xffff, RZ, 0xc0, !PT ;  /* 0x0000ffff244e7812 */ /* 0x000fc400078ec0ff */
[----:B------:R-:W-:Y:S02]  /*3e570*/  PRMT R11, R77, 0x3340, R179 ;  /* 0x000033404d0b7816 */ /* 0x000fe400000000b3 */
[----:B------:R-:W-:Y:S02]  /*3e580*/  PRMT R24, R78, 0x3340, R180 ;  /* 0x000033404e187816 */ /* 0x000fe400000000b4 */
[----:B0-----:R-:W-:Y:S02]  /*3e590*/  PRMT R25, R25, 0x3340, R27 ;  /* 0x0000334019197816 */ /* 0x001fe4000000001b */
[----:B-1----:R-:W-:Y:S02]  /*3e5a0*/  PRMT R26, R4, 0x3340, R26 ;  /* 0x00003340041a7816 */ /* 0x002fe4000000001a */
[----:B------:R-:W-:Y:S02]  /*3e5b0*/  PRMT R4, R11, 0x5410, R6 ;  /* 0x000054100b047816 */ /* 0x000fe40000000006 */
[----:B------:R-:W-:Y:S01]  /*3e5c0*/  PRMT R7, R24, 0x5410, R7 ;  /* 0x0000541018077816 */ /* 0x000fe20000000007 */
[----:B------:R-:W-:Y:S01]  /*3e5d0*/  STL [R1], R27 ;  /* 0x0000001b01007387 */ /* 0x000fe20000100800 */
[----:B------:R-:W-:-:S03]  /*3e5e0*/  PRMT R6, R25, 0x5410, R8 ;  /* 0x0000541019067816 */ /* 0x000fc60000000008 */
[----:B------:R0:W-:Y:S01]  /*3e5f0*/  STL [R1+0x24], R9 ;  /* 0x0000240901007387 */ /* 0x0001e20000100800 */
[----:B------:R-:W-:-:S03]  /*3e600*/  LOP3.LUT R24, R30, 0xffff, RZ, 0xc0, !PT ;  /* 0x0000ffff1e187812 */ /* 0x000fc600078ec0ff */
[----:B------:R1:W-:Y:S04]  /*3e610*/  STL [R1+0xb14], R4 ;  /* 0x000b140401007387 */ /* 0x0003e80000100800 */
[----:B------:R-:W-:Y:S04]  /*3e620*/  STL [R1+0xb10], R7 ;  /* 0x000b100701007387 */ /* 0x000fe80000100800 */
[----:B------:R1:W-:Y:S04]  /*3e630*/  STL [R1+0xb0c], R6 ;  /* 0x000b0c0601007387 */ /* 0x0003e80000100800 */
[----:B------:R-:W4:Y:S01]  /*3e640*/  LDL.LU R30, [R1+0xc28] ;  /* 0x000c2800011e7983 */ /* 0x000f220000300800 */
[----:B0-----:R-:W-:-:S04]  /*3e650*/  PRMT R9, R9, 0x3340, R0 ;  /* 0x0000334009097816 */ /* 0x001fc80000000000 */
[----:B-1----:R-:W-:-:S05]  /*3e660*/  PRMT R4, R26, 0x5410, R9 ;  /* 0x000054101a047816 */ /* 0x002fca0000000009 */
[----:B------:R3:W-:Y:S04]  /*3e670*/  STL [R1+0xb08], R4 ;  /* 0x000b080401007387 */ /* 0x0007e80000100800 */
[----:B------:R-:W4:Y:S04]  /*3e680*/  LDL.LU R37, [R1+0xc24] ;  /* 0x000c240001257983 */ /* 0x000f280000300800 */
[----:B------:R-:W-:Y:S04]  /*3e690*/  STL [R1+0xec], R24 ;  /* 0x0000ec1801007387 */ /* 0x000fe80000100800 */
[----:B------:R-:W4:Y:S01]  /*3e6a0*/  LDL.LU R36, [R1+0xa14] ;  /* 0x000a140001247983 */ /* 0x000f220000300800 */
[----:B------:R-:W-:-:S02]  /*3e6b0*/  LOP3.LUT R185, R185, 0xffff, RZ, 0xc0, !PT ;  /* 0x0000ffffb9b97812 */ /* 0x000fc400078ec0ff */
[----:B------:R-:W-:Y:S02]  /*3e6c0*/  LOP3.LUT R81, R232, 0xffff, RZ, 0xc0, !PT ;  /* 0x0000ffffe8517812 */ /* 0x000fe400078ec0ff */
[----:B------:R-:W-:Y:S02]  /*3e6d0*/  LOP3.LUT R80, R13, 0xffff, RZ, 0xc0, !PT ;  /* 0x0000ffff0d507812 */ /* 0x000fe400078ec0ff */
[----:B------:R-:W-:Y:S02]  /*3e6e0*/  LOP3.LUT R188, R188, 0xffff, RZ, 0xc0, !PT ;  /* 0x0000ffffbcbc7812 */ /* 0x000fe400078ec0ff */
[--C-:B------:R-:W-:Y:S02]  /*3e6f0*/  PRMT R6, R185, 0x3340, R0.reuse ;  /* 0x00003340b9067816 */ /* 0x100fe40000000000 */
[----:B------:R-:W-:Y:S02]  /*3e700*/  PRMT R7, R80, 0x3340, R0 ;  /* 0x0000334050077816 */ /* 0x000fe40000000000 */
[----:B------:R-:W-:-:S02]  /*3e710*/  LOP3.LUT R9, R187, 0xffff, RZ, 0xc0, !PT ;  /* 0x0000ffffbb097812 */ /* 0x000fc400078ec0ff */
[----:B------:R-:W-:Y:S02]  /*3e720*/  PRMT R8, R188, 0x3340, R0 ;  /* 0x00003340bc087816 */ /* 0x000fe40000000000 */
[----:B---3--:R-:W-:-:S05]  /*3e730*/  LOP3.LUT R4, R33, 0xffff, RZ, 0xc0, !PT ;  /* 0x0000ffff21047812 */ /* 0x008fca00078ec0ff */
[----:B------:R-:W-:Y:S04]  /*3e740*/  STL [R1+0x104], R4 ;  /* 0x0001040401007387 */ /* 0x000fe80000100800 */
[----:B------:R-:W3:Y:S01]  /*3e750*/  LDL.LU R33, [R1+0xa10] ;  /* 0x000a100001217983 */ /* 0x000ee20000300800 */
[----:B--2---:R-:W-:-:S03]  /*3e760*/  LOP3.LUT R11, R32, 0xffff, RZ, 0xc0, !PT ;  /* 0x0000ffff200b7812 */ /* 0x004fc600078ec0ff */
[----:B------:R-:W2:Y:S04]  /*3e770*/  LDL.LU R32, [R1+0x824] ;  /* 0x0008240001207983 */ /* 0x000ea80000300800 */
[----:B------:R0:W-:Y:S01]  /*3e780*/  STL [R1+0x1c], R11 ;  /* 0x00001c0b01007387 */ /* 0x0001e20000100800 */
[----:B----4-:R-:W-:Y:S02]  /*3e790*/  LOP3.LUT R79, R38, 0xffff, RZ, 0xc0, !PT ;  /* 0x0000ffff264f7812 */ /* 0x010fe400078ec0ff */
[----:B------:R-:W-:Y:S02]  /*3e7a0*/  LOP3.LUT R26, R31, 0xffff, RZ, 0xc0, !PT ;  /* 0x0000ffff1f1a7812 */ /* 0x000fe400078ec0ff */
[----:B------:R-:W4:Y:S01]  /*3e7b0*/  LDL.LU R31, [R1+0x820] ;  /* 0x00082000011f7983 */ /* 0x000f220000300800 */
[----:B------:R-:W-:-:S02]  /*3e7c0*/  LOP3.LUT R25, R35, 0xffff, RZ, 0xc0, !PT ;  /* 0x0000ffff23197812 */ /* 0x000fc400078ec0ff */
[----:B------:R-:W-:Y:S01]  /*3e7d0*/  LOP3.LUT R186, R34, 0xffff, RZ, 0xc0, !PT ;  /* 0x0000ffff22ba7812 */ /* 0x000fe200078ec0ff */
[----:B------:R-:W-:Y:S01]  /*3e7e0*/  STL [R1+0xe8], R26 ;  /* 0x0000e81a01007387 */ /* 0x000fe20000100800 */
[----:B------:R-:W-:Y:S02]  /*3e7f0*/  PRMT R13, R79, 0x3340, R81 ;  /* 0x000033404f0d7816 */ /* 0x000fe40000000051 */
[----:B0-----:R-:W-:Y:S01]  /*3e800*/  PRMT R11, R11, 0x3340, R186 ;  /* 0x000033400b0b7816 */ /* 0x001fe200000000ba */
[----:B------:R-:W4:Y:S01]  /*3e810*/  LDL.LU R232, [R1+0x2178] ;  /* 0x0021780001e87983 */ /* 0x000f220000300800 */
[----:B------:R-:W-:-:S03]  /*3e820*/  PRMT R24, R24, 0x3340, R26 ;  /* 0x0000334018187816 */ /* 0x000fc6000000001a */
[----:B------:R0:W-:Y:S01]  /*3e830*/  STL [R1+0x100], R25 ;  /* 0x0001001901007387 */ /* 0x0001e20000100800 */
[----:B------:R-:W-:-:S03]  /*3e840*/  PRMT R7, R13, 0x5410, R7 ;  /* 0x000054100d077816 */ /* 0x000fc60000000007 */
[----:B------:R1:W-:Y:S01]  /*3e850*/  STL [R1+0xfc], R9 ;  /* 0x0000fc0901007387 */ /* 0x0003e20000100800 */
[----:B0-----:R-:W-:Y:S02]  /*3e860*/  PRMT R25, R4, 0x3340, R25 ;  /* 0x0000334004197816 */ /* 0x001fe40000000019 */
[----:B------:R-:W-:Y:S02]  /*3e870*/  PRMT R4, R11, 0x5410, R6 ;  /* 0x000054100b047816 */ /* 0x000fe40000000006 */
[----:B------:R-:W-:Y:S02]  /*3e880*/  PRMT R6, R24, 0x5410, R8 ;  /* 0x0000541018067816 */ /* 0x000fe40000000008 */
[----:B-1----:R-:W-:Y:S01]  /*3e890*/  PRMT R9, R9, 0x3340, R0 ;  /* 0x0000334009097816 */ /* 0x002fe20000000000 */
[----:B------:R0:W-:Y:S04]  /*3e8a0*/  STL [R1+0xb04], R4 ;  /* 0x000b040401007387 */ /* 0x0001e80000100800 */
[----:B------:R-:W-:Y:S04]  /*3e8b0*/  STL [R1+0xb00], R7 ;  /* 0x000b000701007387 */ /* 0x000fe80000100800 */
[----:B------:R-:W4:Y:S01]  /*3e8c0*/  LDL.LU R35, [R1+0xc30] ;  /* 0x000c300001237983 */ /* 0x000f220000300800 */
[----:B0-----:R-:W-:-:S03]  /*3e8d0*/  PRMT R4, R25, 0x5410, R9 ;  /* 0x0000541019047816 */ /* 0x001fc60000000009 */
[----:B------:R-:W-:Y:S04]  /*3e8e0*/  STL [R1+0xafc], R6 ;  /* 0x000afc0601007387 */ /* 0x000fe80000100800 */
[----:B------:R-:W4:Y:S01]  /*3e8f0*/  LDL.LU R34, [R1+0xc2c] ;  /* 0x000c2c0001227983 */ /* 0x000f220000300800 */
[----:B------:R-:W-:-:S03]  /*3e900*/  LOP3.LUT R24, R30, 0xffff, RZ, 0xc0, !PT ;  /* 0x0000ffff1e187812 */ /* 0x000fc600078ec0ff */
[----:B------:R0:W-:Y:S04]  /*3e910*/  STL [R1+0xaf8], R4 ;  /* 0x000af80401007387 */ /* 0x0001e80000100800 */
[----:B------:R-:W4:Y:S01]  /*3e920*/  LDL.LU R30, [R1+0xa1c] ;  /* 0x000a1c00011e7983 */ /* 0x000f220000300800 */
[----:B0-----:R-:W-:-:S03]  /*3e930*/  LOP3.LUT R4, R37, 0xffff, RZ, 0xc0, !PT ;  /* 0x0000ffff25047812 */ /* 0x001fc600078ec0ff */
[----:B------:R-:W-:Y:S01]  /*3e940*/  STL [R1+0xf8], R24 ;  /* 0x0000f81801007387 */ /* 0x000fe20000100800 */
[----:B------:R-:W-:Y:S02]  /*3e950*/  LOP3.LUT R82, R36, 0xffff, RZ, 0xc0, !PT ;  /* 0x0000ffff24527812 */ /* 0x000fe400078ec0ff */
[----:B------:R-:W-:Y:S01]  /*3e960*/  LOP3.LUT R83, R236, 0xffff, RZ, 0xc0, !PT ;  /* 0x0000ffffec537812 */ /* 0x000fe200078ec0ff */
[----:B------:R0:W-:Y:S01]  /*3e970*/  STL [R1+0xf4], R4 ;  /* 0x0000f40401007387 */ /* 0x0001e20000100800 */
[----:B------:R-:W-:Y:S02]  /*3e980*/  LOP3.LUT R86, R15, 0xffff, RZ, 0xc0, !PT ;  /* 0x0000ffff0f567812 */ /* 0x000fe400078ec0ff */
[----:B------:R-:W-:Y:S02]  /*3e990*/  LOP3.LUT R85, R243, 0xffff, RZ, 0xc0, !PT ;  /* 0x0000fffff3557812 */ /* 0x000fe400078ec0ff */
[----:B------:R-:W-:Y:S02]  /*3e9a0*/  LOP3.LUT R243, R14, 0xffff, RZ, 0xc0, !PT ;  /* 0x0000ffff0ef37812 */ /* 0x000fe400078ec0ff */
[----:B------:R-:W-:-:S02]  /*3e9b0*/  LOP3.LUT R190, R190, 0xffff, RZ, 0xc0, !PT ;  /* 0x0000ffffbebe7812 */ /* 0x000fc400078ec0ff */
[----:B------:R-:W-:Y:S02]  /*3e9c0*/  LOP3.LUT R9, R189, 0xffff, RZ, 0xc0, !PT ;  /* 0x0000ffffbd097812 */ /* 0x000fe400078ec0ff */
[--C-:B------:R-:W-:Y:S02]  /*3e9d0*/  PRMT R6, R86, 0x3340, R0.reuse ;  /* 0x0000334056067816 */ /* 0x100fe40000000000 */
[----:B------:R-:W-:Y:S02]  /*3e9e0*/  PRMT R11, R82, 0x3340, R83 ;  /* 0x00003340520b7816 */ /* 0x000fe40000000053 */
[--C-:B------:R-:W-:Y:S02]  /*3e9f0*/  PRMT R7, R243, 0x3340, R0.reuse ;  /* 0x00003340f3077816 */ /* 0x100fe40000000000 */
[----:B------:R-:W-:Y:S02]  /*3ea00*/  PRMT R8, R190, 0x3340, R0 ;  /* 0x00003340be087816 */ /* 0x000fe40000000000 */
[----:B------:R-:W-:-:S02]  /*3ea10*/  PRMT R6, R11, 0x5410, R6 ;  /* 0x000054100b067816 */ /* 0x000fc40000000006 */
[----:B---3--:R-:W-:Y:S02]  /*3ea20*/  LOP3.LUT R84, R33, 0xffff, RZ, 0xc0, !PT ;  /* 0x0000ffff21547812 */ /* 0x008fe400078ec0ff */
[----:B------:R-:W3:Y:S01]  /*3ea30*/  LDL.LU R33, [R1+0xa18] ;  /* 0x000a180001217983 */ /* 0x000ee20000300800 */
[----:B--2---:R-:W-:Y:S02]  /*3ea40*/  LOP3.LUT R25, R32, 0xffff, RZ, 0xc0, !PT ;  /* 0x0000ffff20197812 */ /* 0x004fe400078ec0ff */
[----:B------:R-:W-:-:S03]  /*3ea50*/  PRMT R13, R84, 0x3340, R85 ;  /* 0x00003340540d7816 */ /* 0x000fc60000000055 */
[----:B------:R-:W-:Y:S01]  /*3ea60*/  STL [R1+0xf0], R25 ;  /* 0x0000f01901007387 */ /* 0x000fe20000100800 */
[----:B------:R-:W-:-:S03]  /*3ea70*/  PRMT R14, R24, 0x3340, R25 ;  /* 0x00003340180e7816 */ /* 0x000fc60000000019 */
[----:B------:R-:W2:Y:S04]  /*3ea80*/  LDL.LU R32, [R1+0x82c] ;  /* 0x00082c0001207983 */ /* 0x000ea80000300800 */
[----:B------:R-:W2:Y:S01]  /*3ea90*/  LDL.LU R236, [R1+0x2174] ;  /* 0x0021740001ec7983 */ /* 0x000ea20000300800 */
[----:B----4-:R-:W-:-:S03]  /*3eaa0*/  LOP3.LUT R187, R31, 0xffff, RZ, 0xc0, !PT ;  /* 0x0000ffff1fbb7812 */ /* 0x010fc600078ec0ff */
[----:B------:R-:W4:Y:S01]  /*3eab0*/  LDL.LU R31, [R1+0x828] ;  /* 0x00082800011f7983 */ /* 0x000f220000300800 */
[----:B------:R-:W-:-:S03]  /*3eac0*/  PRMT R7, R13, 0x5410, R7 ;  /* 0x000054100d077816 */ /* 0x000fc60000000007 */
[----:B------:R-:W-:Y:S01]  /*3ead0*/  STL [R1+0x2108], R243 ;  /* 0x002108f301007387 */ /* 0x000fe20000100800 */
[----:B------:R-:W-:-:S03]  /*3eae0*/  PRMT R15, R4, 0x3340, R187 ;  /* 0x00003340040f7816 */ /* 0x000fc600000000bb */
[----:B------:R1:W-:Y:S01]  /*3eaf0*/  STL [R1+0x10c], R9 ;  /* 0x00010c0901007387 */ /* 0x0003e20000100800 */
[----:B0-----:R-:W-:-:S03]  /*3eb00*/  PRMT R4, R14, 0x5410, R8 ;  /* 0x000054100e047816 */ /* 0x001fc60000000008 */
[----:B------:R0:W-:Y:S01]  /*3eb10*/  STL [R1+0xaf4], R6 ;  /* 0x000af40601007387 */ /* 0x0001e20000100800 */
[----:B-1----:R-:W-:-:S03]  /*3eb20*/  PRMT R9, R9, 0x3340, R0 ;  /* 0x0000334009097816 */ /* 0x002fc60000000000 */
[----:B------:R-:W-:Y:S01]  /*3eb30*/  STL [R1+0xaf0], R7 ;  /* 0x000af00701007387 */ /* 0x000fe20000100800 */
[----:B0-----:R-:W-:-:S03]  /*3eb40*/  PRMT R6, R15, 0x5410, R9 ;  /* 0x000054100f067816 */ /* 0x001fc60000000009 */
[----:B------:R0:W-:Y:S04]  /*3eb50*/  STL [R1+0xa14], R4 ;  /* 0x000a140401007387 */ /* 0x0001e80000100800 */
[----:B------:R1:W-:Y:S01]  /*3eb60*/  STL [R1+0xa10], R6 ;  /* 0x000a100601007387 */ /* 0x0003e20000100800 */
[----:B0-----:R-:W-:-:S03]  /*3eb70*/  LOP3.LUT R4, R34, 0xffff, RZ, 0xc0, !PT ;  /* 0x0000ffff22047812 */ /* 0x001fc600078ec0ff */
[----:B------:R-:W4:Y:S04]  /*3eb80*/  LDL.LU R34, [R1+0xc38] ;  /* 0x000c380001227983 */ /* 0x000f280000300800 */
[----:B------:R-:W4:Y:S01]  /*3eb90*/  LDL.LU R37, [R1+0xc34] ;  /* 0x000c340001257983 */ /* 0x000f220000300800 */
[----:B------:R-:W-:-:S03]  /*3eba0*/  LOP3.LUT R148, R30, 0xffff, RZ, 0xc0, !PT ;  /* 0x0000ffff1e947812 */ /* 0x000fc600078ec0ff */
[----:B------:R0:W-:Y:S04]  /*3ebb0*/  STL [R1+0x108], R4 ;  /* 0x0001080401007387 */ /* 0x0001e80000100800 */
[----:B------:R-:W4:Y:S04]  /*3ebc0*/  LDL.LU R36, [R1+0xa24] ;  /* 0x000a240001247983 */ /* 0x000f280000300800 */
[----:B------:R-:W4:Y:S01]  /*3ebd0*/  LDL.LU R30, [R1+0xa20] ;  /* 0x000a2000011e7983 */ /* 0x000f220000300800 */
[----:B------:R-:W-:Y:S02]  /*3ebe0*/  LOP3.LUT R149, R233, 0xffff, RZ, 0xc0, !PT ;  /* 0x0000ffffe9957812 */ /* 0x000fe400078ec0ff */
[----:B------:R-:W-:-:S02]  /*3ebf0*/  LOP3.LUT R145, R17, 0xffff, RZ, 0xc0, !PT ;  /* 0x0000ffff11917812 */ /* 0x000fc400078ec0ff */
[----:B------:R-:W-:Y:S02]  /*3ec00*/  LOP3.LUT R90, R2, 0xffff, RZ, 0xc0, !PT ;  /* 0x0000ffff025a7812 */ /* 0x000fe400078ec0ff */
[----:B------:R-:W-:Y:S02]  /*3ec10*/  LOP3.LUT R2, R16, 0xffff, RZ, 0xc0, !PT ;  /* 0x0000ffff10027812 */ /* 0x000fe400078ec0ff */
[----:B------:R-:W-:Y:S02]  /*3ec20*/  LOP3.LUT R87, R35, 0xffff, RZ, 0xc0, !PT ;  /* 0x0000ffff23577812 */ /* 0x000fe400078ec0ff */
[----:B------:R-:W-:Y:S02]  /*3ec30*/  LOP3.LUT R192, R192, 0xffff, RZ, 0xc0, !PT ;  /* 0x0000ffffc0c07812 */ /* 0x000fe400078ec0ff */
[----:B-1----:R-:W-:Y:S02]  /*3ec40*/  PRMT R6, R145, 0x3340, R0 ;  /* 0x0000334091067816 */ /* 0x002fe40000000000 */
[----:B------:R-:W-:-:S02]  /*3ec50*/  PRMT R11, R148, 0x3340, R149 ;  /* 0x00003340940b7816 */ /* 0x000fc40000000095 */
[----:B------:R-:W-:Y:S02]  /*3ec60*/  LOP3.LUT R191, R191, 0xffff, RZ, 0xc0, !PT ;  /* 0x0000ffffbfbf7812 */ /* 0x000fe400078ec0ff */
[--C-:B------:R-:W-:Y:S02]  /*3ec70*/  PRMT R7, R2, 0x3340, R0.reuse ;  /* 0x0000334002077816 */ /* 0x100fe40000000000 */
[--C-:B------:R-:W-:Y:S02]  /*3ec80*/  PRMT R8, R192, 0x3340, R0.reuse ;  /* 0x00003340c0087816 */ /* 0x100fe40000000000 */
[----:B------:R-:W-:Y:S02]  /*3ec90*/  PRMT R9, R191, 0x3340, R0 ;  /* 0x00003340bf097816 */ /* 0x000fe40000000000 */
[----:B---3--:R-:W-:Y:S02]  /*3eca0*/  LOP3.LUT R88, R33, 0xffff, RZ, 0xc0, !PT ;  /* 0x0000ffff21587812 */ /* 0x008fe400078ec0ff */
[----:B------:R-:W3:Y:S02]  /*3ecb0*/  LDL.LU R33, [R1+0x834] ;  /* 0x0008340001217983 */ /* 0x000ee40000300800 */
[----:B------:R-:W-:-:S02]  /*3ecc0*/  PRMT R13, R88, 0x3340, R90 ;  /* 0x00003340580d7816 */ /* 0x000fc4000000005a */
[----:B--2---:R-:W-:Y:S02]  /*3ecd0*/  LOP3.LUT R89, R32, 0xffff, RZ, 0xc0, !PT ;  /* 0x0000ffff20597812 */ /* 0x004fe400078ec0ff */
[----:B------:R-:W2:Y:S02]  /*3ece0*/  LDL.LU R32, [R1+0x830] ;  /* 0x0008300001207983 */ /* 0x000ea40000300800 */
[----:B------:R-:W-:Y:S02]  /*3ecf0*/  PRMT R14, R87, 0x3340, R89 ;  /* 0x00003340570e7816 */ /* 0x000fe40000000059 */
[----:B------:R-:W2:Y:S01]  /*3ed00*/  LDL.LU R233, [R1+0x2170] ;  /* 0x0021700001e97983 */ /* 0x000ea20000300800 */
[----:B----4-:R-:W-:-:S03]  /*3ed10*/  LOP3.LUT R189, R31, 0xffff, RZ, 0xc0, !PT ;  /* 0x0000ffff1fbd7812 */ /* 0x010fc600078ec0ff */
[----:B------:R1:W-:Y:S01]  /*3ed20*/  STL [R1+0x210c], R2 ;  /* 0x00210c0201007387 */ /* 0x0003e20000100800 */
[----:B------:R-:W-:Y:S02]  /*3ed30*/  PRMT R15, R4, 0x3340, R189 ;  /* 0x00003340040f7816 */ /* 0x000fe400000000bd */
[----:B0-----:R-:W-:Y:S02]  /*3ed40*/  PRMT R4, R14, 0x5410, R8 ;  /* 0x000054100e047816 */ /* 0x001fe40000000008 */
[----:B-1----:R-:W-:Y:S02]  /*3ed50*/  PRMT R2, R11, 0x5410, R6 ;  /* 0x000054100b027816 */ /* 0x002fe40000000006 */
[----:B------:R-:W-:-:S03]  /*3ed60*/  PRMT R6, R13, 0x5410, R7 ;  /* 0x000054100d067816 */ /* 0x000fc60000000007 */
[----:B------:R0:W-:Y:S04]  /*3ed70*/  STL [R1+0xa0c], R2 ;  /* 0x000a0c0201007387 */ /* 0x0001e80000100800 */
[----:B------:R-:W-:Y:S04]  /*3ed80*/  STL [R1+0xa08], R6 ;  /* 0x000a080601007387 */ /* 0x000fe80000100800 */
[----:B------:R-:W4:Y:S01]  /*3ed90*/  LDL.LU R35, [R1+0xc40] ;  /* 0x000c400001237983 */ /* 0x000f220000300800 */
[----:B0-----:R-:W-:-:S03]  /*3eda0*/  PRMT R2, R15, 0x5410, R9 ;  /* 0x000054100f027816 */ /* 0x001fc60000000009 */
[----:B------:R-:W-:Y:S04]  /*3edb0*/  STL [R1+0xa04], R4 ;  /* 0x000a040401007387 */ /* 0x000fe80000100800 */
[----:B------:R-:W4:Y:S04]  /*3edc0*/  LDL.LU R31, [R1+0xc3c] ;  /* 0x000c3c00011f7983 */ /* 0x000f280000300800 */
[----:B------:R0:W-:Y:S01]  /*3edd0*/  STL [R1+0xa00], R2 ;  /* 0x000a000201007387 */ /* 0x0001e20000100800 */
[----:B------:R-:W-:-:S03]  /*3ede0*/  LOP3.LUT R91, R34, 0xffff, RZ, 0xc0, !PT ;  /* 0x0000ffff225b7812 */ /* 0x000fc600078ec0ff */
[----:B------:R-:W4:Y:S01]  /*3edf0*/  LDL.LU R34, [R1+0xa2c] ;  /* 0x000a2c0001227983 */ /* 0x000f220000300800 */
[----:B------:R-:W-:-:S03]  /*3ee00*/  LOP3.LUT R146, R30, 0xffff, RZ, 0xc0, !PT ;  /* 0x0000ffff1e927812 */ /* 0x000fc600078ec0ff */
[----:B------:R-:W4:Y:S01]  /*3ee10*/  LDL.LU R30, [R1+0xa28] ;  /* 0x000a2800011e7983 */ /* 0x000f220000300800 */
[----:B0-----:R-:W-:Y:S02]  /*3ee20*/  LOP3.LUT R2, R36, 0xffff, RZ, 0xc0, !PT ;  /* 0x0000ffff24027812 */ /* 0x001fe400078ec0ff */
[----:B------:R-:W-:Y:S02]  /*3ee30*/  LOP3.LUT R4, R234, 0xffff, RZ, 0xc0, !PT ;  /* 0x0000ffffea047812 */ /* 0x000fe400078ec0ff */
[----:B------:R-:W-:Y:S01]  /*3ee40*/  LOP3.LUT R147, R235, 0xffff, RZ, 0xc0, !PT ;  /* 0x0000ffffeb937812 */ /* 0x000fe200078ec0ff */
[----:B------:R0:W-:Y:S01]  /*3ee50*/  STL [R1+0x118], R2 ;  /* 0x0001180201007387 */ /* 0x0001e20000100800 */
[----:B------:R-:W-:Y:S02]  /*3ee60*/  LOP3.LUT R141, R19, 0xffff, RZ, 0xc0, !PT ;  /* 0x0000ffff138d7812 */ /* 0x000fe400078ec0ff */
[----:B------:R-:W-:Y:S01]  /*3ee70*/  LOP3.LUT R7, R194, 0xffff, RZ, 0xc0, !PT ;  /* 0x0000ffffc2077812 */ /* 0x000fe200078ec0ff */
[----:B------:R-:W4:Y:S01]  /*3ee80*/  LDL.LU R36, [R1+0x83c] ;  /* 0x00083c0001247983 */ /* 0x000f220000300800 */
[----:B------:R-:W-:-:S02]  /*3ee90*/  PRMT R6, R141, 0x3340, R0 ;  /* 0x000033408d067816 */ /* 0x000fc40000000000 */
[----:B------:R-:W-:Y:S02]  /*3eea0*/  PRMT R11, R146, 0x3340, R147 ;  /* 0x00003340920b7816 */ /* 0x000fe40000000093 */
[----:B------:R-:W-:Y:S02]  /*3eeb0*/  LOP3.LUT R92, R37, 0xffff, RZ, 0xc0, !PT ;  /* 0x0000ffff255c7812 */ /* 0x000fe400078ec0ff */
[----:B------:R-:W-:Y:S02]  /*3eec0*/  LOP3.LUT R193, R193, 0xffff, RZ, 0xc0, !PT ;  /* 0x0000ffffc1c17812 */ /* 0x000fe400078ec0ff */
[----:B------:R-:W-:Y:S02]  /*3eed0*/  LOP3.LUT R142, R21, 0xffff, RZ, 0xc0, !PT ;  /* 0x0000ffff158e7812 */ /* 0x000fe400078ec0ff */
[----:B------:R-:W-:Y:S02]  /*3eee0*/  PRMT R15, R2, 0x3340, R4 ;  /* 0x00003340020f7816 */ /* 0x000fe40000000004 */
[----:B0-----:R-:W-:-:S02]  /*3eef0*/  PRMT R2, R11, 0x5410, R6 ;  /* 0x000054100b027816 */ /* 0x001fc40000000006 */
[--C-:B------:R-:W-:Y:S02]  /*3ef00*/  PRMT R8, R193, 0x3340, R0.reuse ;  /* 0x00003340c1087816 */ /* 0x100fe40000000000 */
[----:B------:R-:W-:Y:S02]  /*3ef10*/  PRMT R9, R142, 0x3340, R0 ;  /* 0x000033408e097816 */ /* 0x000fe40000000000 */
[----:B---3--:R-:W-:Y:S02]  /*3ef20*/  LOP3.LUT R93, R33, 0xffff, RZ, 0xc0, !PT ;  /* 0x0000ffff215d7812 */ /* 0x008fe400078ec0ff */
[----:B------:R-:W3:Y:S04]  /*3ef30*/  LDL.LU R33, [R1+0x838] ;  /* 0x0008380001217983 */ /* 0x000ee80000300800 */
[----:B------:R-:W3:Y:S01]  /*3ef40*/  LDL.LU R234, [R1+0x216c] ;  /* 0x00216c0001ea7983 */ /* 0x000ee20000300800 */
[----:B------:R-:W-:-:S03]  /*3ef50*/  PRMT R13, R91, 0x3340, R93 ;  /* 0x000033405b0d7816 */ /* 0x000fc6000000005d */
[----:B------:R-:W3:Y:S01]  /*3ef60*/  LDL.LU R235, [R1+0x2168] ;  /* 0x0021680001eb7983 */ /* 0x000ee20000300800 */
[----:B--2---:R-:W-:-:S03]  /*3ef70*/  LOP3.LUT R94, R32, 0xffff, RZ, 0xc0, !PT ;  /* 0x0000ffff205e7812 */ /* 0x004fc600078ec0ff */
[----:B------:R-:W-:Y:S04]  /*3ef80*/  STL [R1+0x114], R4 ;  /* 0x0001140401007387 */ /* 0x000fe80000100800 */
[----:B------:R0:W-:Y:S01]  /*3ef90*/  STL [R1+0x110], R7 ;  /* 0x0001100701007387 */ /* 0x0001e20000100800 */
[----:B------:R-:W-:-:S03]  /*3efa0*/  PRMT R14, R92, 0x3340, R94 ;  /* 0x000033405c0e7816 */ /* 0x000fc6000000005e */
[----:B------:R1:W-:Y:S01]  /*3efb0*/  STL [R1+0x9fc], R2 ;  /* 0x0009fc0201007387 */ /* 0x0003e20000100800 */
[----:B0-----:R-:W-:Y:S02]  /*3efc0*/  PRMT R7, R7, 0x3340, R0 ;  /* 0x0000334007077816 */ /* 0x001fe40000000000 */
[----:B------:R-:W-:Y:S02]  /*3efd0*/  PRMT R4, R14, 0x5410, R8 ;  /* 0x000054100e047816 */ /* 0x000fe40000000008 */
[----:B------:R-:W-:Y:S02]  /*3efe0*/  PRMT R6, R13, 0x5410, R7 ;  /* 0x000054100d067816 */ /* 0x000fe40000000007 */
[----:B-1----:R-:W-:-:S03]  /*3eff0*/  PRMT R2, R15, 0x5410, R9 ;  /* 0x000054100f027816 */ /* 0x002fc60000000009 */
[----:B------:R-:W-:Y:S04]  /*3f000*/  STL [R1+0x9f8], R6 ;  /* 0x0009f80601007387 */ /* 0x000fe80000100800 */
[----:B------:R-:W2:Y:S04]  /*3f010*/  LDL.LU R32, [R1+0xc48] ;  /* 0x000c480001207983 */ /* 0x000ea80000300800 */
[----:B------:R-:W-:Y:S01]  /*3f020*/  STL [R1+0x9f4], R4 ;  /* 0x0009f40401007387 */ /* 0x000fe20000100800 */
[----:B----4-:R-:W-:-:S03]  /*3f030*/  LOP3.LUT R95, R35, 0xffff, RZ, 0xc0, !PT ;  /* 0x0000ffff235f7812 */ /* 0x010fc600078ec0ff */
[----:B------:R0:W-:Y:S01]  /*3f040*/  STL [R1+0x9f0], R2 ;  /* 0x0009f00201007387 */ /* 0x0001e20000100800 */
[----:B------:R-:W-:-:S03]  /*3f050*/  LOP3.LUT R13, R31, 0xffff, RZ, 0xc0, !PT ;  /* 0x0000ffff1f0d7812 */ /* 0x000fc600078ec0ff */
[----:B------:R-:W4:Y:S04]  /*3f060*/  LDL.LU R31, [R1+0xc44] ;  /* 0x000c4400011f7983 */ /* 0x000f280000300800 */
[----:B------:R-:W4:Y:S04]  /*3f070*/  LDL.LU R35, [R1+0xa34] ;  /* 0x000a340001237983 */ /* 0x000f280000300800 */
[----:B------:R-:W-:Y:S01]  /*3f080*/  STL [R1+0x120], R13 ;  /* 0x0001200d01007387 */ /* 0x000fe20000100800 */
[----:B------:R-:W-:-:S03]  /*3f090*/  LOP3.LUT R14, R34, 0xffff, RZ, 0xc0, !PT ;  /* 0x0000ffff220e7812 */ /* 0x000fc600078ec0ff */
[----:B------:R-:W4:Y:S04]  /*3f0a0*/  LDL.LU R34, [R1+0xa30] ;  /* 0x000a300001227983 */ /* 0x000f280000300800 */
[----:B------:R1:W-:Y:S01]  /*3f0b0*/  STL [R1+0x11c], R14 ;  /* 0x00011c0e01007387 */ /* 0x0003e20000100800 */
[----:B0-----:R-:W-:-:S03]  /*3f0c0*/  LOP3.LUT R2, R30, 0xffff, RZ, 0xc0, !PT ;  /* 0x0000ffff1e027812 */ /* 0x001fc600078ec0ff */
[----:B------:R-:W4:Y:S01]  /*3f0d0*/  LDL.LU R30, [R1+0x844] ;  /* 0x00084400011e7983 */ /* 0x000f220000300800 */
[----:B------:R-:W-:Y:S02]  /*3f0e0*/  LOP3.LUT R98, R237, 0xffff, RZ, 0xc0, !PT ;  /* 0x0000ffffed627812 */ /* 0x000fe400078ec0ff */
[----:B------:R-:W-:Y:S01]  /*3f0f0*/  LOP3.LUT R140, R196, 0xffff, RZ, 0xc0, !PT ;  /* 0x0000ffffc48c7812 */ /* 0x000fe200078ec0ff */
[----:B------:R0:W-:Y:S01]  /*3f100*/  STL [R1+0x140], R2 ;  /* 0x0001400201007387 */ /* 0x0001e20000100800 */
[----:B------:R-:W-:Y:S02]  /*3f110*/  LOP3.LUT R138, R195, 0xffff, RZ, 0xc0, !PT ;  /* 0x0000ffffc38a7812 */ /* 0x000fe400078ec0ff */
[----:B------:R-:W-:Y:S01]  /*3f120*/  LOP3.LUT R96, R36, 0xffff, RZ, 0xc0, !PT ;  /* 0x0000ffff24607812 */ /* 0x000fe200078ec0ff */
[----:B------:R-:W4:Y:S01]  /*3f130*/  LDL.LU R237, [R1+0x2164] ;  /* 0x0021640001ed7983 */ /* 0x000f220000300800 */
[----:B------:R-:W-:Y:S02]  /*3f140*/  LOP3.LUT R220, R220, 0xffff, RZ, 0xc0, !PT ;  /* 0x0000ffffdcdc7812 */ /* 0x000fe400078ec0ff */
[----:B------:R-:W-:-:S02]  /*3f150*/  LOP3.LUT R139, R23, 0xffff, RZ, 0xc0, !PT ;  /* 0x0000ffff178b7812 */ /* 0x000fc400078ec0ff */
[----:B------:R-:W-:Y:S02]  /*3f160*/  PRMT R6, R140, 0x3340, R0 ;  /* 0x000033408c067816 */ /* 0x000fe40000000000 */
[----:B------:R-:W-:Y:S02]  /*3f170*/  PRMT R11, R95, 0x3340, R96 ;  /* 0x000033405f0b7816 */ /* 0x000fe40000000060 */
[----:B------:R-:W-:Y:S02]  /*3f180*/  LOP3.LUT R4, R22, 0xffff, RZ, 0xc0, !PT ;  /* 0x0000ffff16047812 */ /* 0x000fe400078ec0ff */
[--C-:B------:R-:W-:Y:S02]  /*3f190*/  PRMT R7, R138, 0x3340, R0.reuse ;  /* 0x000033408a077816 */ /* 0x100fe40000000000 */
[----:B------:R-:W-:Y:S02]  /*3f1a0*/  PRMT R8, R139, 0x3340, R0 ;  /* 0x000033408b087816 */ /* 0x000fe40000000000 */
[----:B-1----:R-:W-:-:S02]  /*3f1b0*/  PRMT R14, R14, 0x3340, R98 ;  /* 0x000033400e0e7816 */ /* 0x002fc40000000062 */
[----:B------:R-:W-:Y:S02]  /*3f1c0*/  PRMT R15, R2, 0x3340, R220 ;  /* 0x00003340020f7816 */ /* 0x000fe400000000dc */
[----:B0-----:R-:W-:Y:S02]  /*3f1d0*/  PRMT R2, R11, 0x5410, R6 ;  /* 0x000054100b027816 */ /* 0x001fe40000000006 */
[----:B------:R-:W-:Y:S02]  /*3f1e0*/  PRMT R9, R4, 0x3340, R0 ;  /* 0x0000334004097816 */ /* 0x000fe40000000000 */
[----:B---3--:R-:W-:Y:S02]  /*3f1f0*/  LOP3.LUT R97, R33, 0xffff, RZ, 0xc0, !PT ;  /* 0x0000ffff21617812 */ /* 0x008fe400078ec0ff */
[----:B------:R-:W3:Y:S02]  /*3f200*/  LDL.LU R33, [R1+0x840] ;  /* 0x0008400001217983 */ /* 0x000ee40000300800 */
[----:B------:R-:W-:-:S02]  /*3f210*/  PRMT R13, R13, 0x3340, R97 ;  /* 0x000033400d0d7816 */ /* 0x000fc40000000061 */
[----:B------:R0:W-:Y:S02]  /*3f220*/  STL [R1+0x2110], R4 ;  /* 0x0021100401007387 */ /* 0x0001e40000100800 */
[----:B------:R-:W-:Y:S02]  /*3f230*/  PRMT R6, R13, 0x5410, R7 ;  /* 0x000054100d067816 */ /* 0x000fe40000000007 */
[----:B------:R1:W-:Y:S01]  /*3f240*/  STL [R1+0x9ec], R2 ;  /* 0x0009ec0201007387 */ /* 0x0003e20000100800 */
[----:B0-----:R-:W-:-:S03]  /*3f250*/  PRMT R4, R14, 0x5410, R8 ;  /* 0x000054100e047816 */ /* 0x001fc60000000008 */
[----:B------:R-:W-:Y:S01]  /*3f260*/  STL [R1+0x9e8], R6 ;  /* 0x0009e80601007387 */ /* 0x000fe20000100800 */
[----:B-1----:R-:W-:-:S03]  /*3f270*/  PRMT R2, R15, 0x5410, R9 ;  /* 0x000054100f027816 */ /* 0x002fc60000000009 */
[----:B------:R-:W-:Y:S04]  /*3f280*/  STL [R1+0x9e4], R4 ;  /* 0x0009e40401007387 */ /* 0x000fe80000100800 */
[----:B------:R-:W3:Y:S04]  /*3f290*/  LDL.LU R36, [R1+0xc54] ;  /* 0x000c540001247983 */ /* 0x000ee80000300800 */
[----:B------:R0:W-:Y:S01]  /*3f2a0*/  STL [R1+0x9e0], R2 ;  /* 0x0009e00201007387 */ /* 0x0001e20000100800 */
[----:B--2---:R-:W-:-:S03]  /*3f2b0*/  LOP3.LUT R99, R32, 0xffff, RZ, 0xc0, !PT ;  /* 0x0000ffff20637812 */ /* 0x004fc600078ec0ff */
[----:B------:R-:W2:Y:S01]  /*3f2c0*/  LDL.LU R32, [R1+0xc50] ;  /* 0x000c500001207983 */ /* 0x000ea20000300800 */
[----:B----4-:R-:W-:-:S03]  /*3f2d0*/  LOP3.LUT R13, R31, 0xffff, RZ, 0xc0, !PT ;  /* 0x0000ffff1f0d7812 */ /* 0x010fc600078ec0ff */
[----:B------:R-:W4:Y:S01]  /*3f2e0*/  LDL.LU R31, [R1+0xc4c] ;  /* 0x000c4c00011f7983 */ /* 0x000f220000300800 */
[----:B------:R-:W-:-:S03]  /*3f2f0*/  LOP3.LUT R100, R35, 0xffff, RZ, 0xc0, !PT ;  /* 0x0000ffff23647812 */ /* 0x000fc600078ec0ff */
[----:B------:R1:W-:Y:S04]  /*3f300*/  STL [R1+0x134], R13 ;  /* 0x0001340d01007387 */ /* 0x0003e80000100800 */
        /* <DEDUP_REMOVED lines=11> */
[----:B------:R-:W-:Y:S01]  /*3f3c0*/  PRMT R11, R99, 0x3340, R101 ;  /* 0x00003340630b7816 */ /* 0x000fe20000000065 */
[----:B------:R-:W4:Y:S01]  /*3f3d0*/  LDL.LU R236, [R1+0x2160] ;  /* 0x0021600001ec7983 */ /* 0x000f220000300800 */
[----:B------:R-:W-:Y:S02]  /*3f3e0*/  LOP3.LUT R153, R153, 0xffff, RZ, 0xc0, !PT ;  /* 0x0000ffff99997812 */ /* 0x000fe400078ec0ff */
[----:B------:R-:W-:Y:S02]  /*3f3f0*/  LOP3.LUT R221, R152, 0xffff, RZ, 0xc0, !PT ;  /* 0x0000ffff98dd7812 */ /* 0x000fe400078ec0ff */
[----:B------:R-:W-:Y:S02]  /*3f400*/  PRMT R7, R232, 0x3340, R0 ;  /* 0x00003340e8077816 */ /* 0x000fe40000000000 */
[----:B------:R-:W-:Y:S02]  /*3f410*/  PRMT R15, R2, 0x3340, R4 ;  /* 0x00003340020f7816 */ /* 0x000fe40000000004 */
[----:B------:R-:W-:-:S02]  /*3f420*/  PRMT R8, R153, 0x3340, R0 ;  /* 0x0000334099087816 */ /* 0x000fc40000000000 */
[----:B------:R-:W-:Y:S02]  /*3f430*/  PRMT R9, R221, 0x3340, R0 ;  /* 0x00003340dd097816 */ /* 0x000fe40000000000 */
[----:B---3--:R-:W-:Y:S02]  /*3f440*/  LOP3.LUT R14, R33, 0xffff, RZ, 0xc0, !PT ;  /* 0x0000ffff210e7812 */ /* 0x008fe400078ec0ff */
[----:B------:R-:W3:Y:S02]  /*3f450*/  LDL.LU R33, [R1+0x848] ;  /* 0x0008480001217983 */ /* 0x000ee40000300800 */
[----:B-1----:R-:W-:Y:S02]  /*3f460*/  PRMT R13, R13, 0x3340, R14 ;  /* 0x000033400d0d7816 */ /* 0x002fe4000000000e */
[----:B------:R1:W-:Y:S04]  /*3f470*/  STL [R1+0x12c], R14 ;  /* 0x00012c0e01007387 */ /* 0x0003e80000100800 */
[----:B------:R1:W-:Y:S01]  /*3f480*/  STL [R1+0x128], R4 ;  /* 0x0001280401007387 */ /* 0x0003e20000100800 */
[----:B0-----:R-:W-:-:S02]  /*3f490*/  PRMT R2, R13, 0x5410, R7 ;  /* 0x000054100d027816 */ /* 0x001fc40000000007 */
[----:B-1----:R-:W-:Y:S02]  /*3f4a0*/  PRMT R14, R100, 0x3340, R136 ;  /* 0x00003340640e7816 */ /* 0x002fe40000000088 */
[----:B------:R-:W-:Y:S01]  /*3f4b0*/  PRMT R4, R11, 0x5410, R6 ;  /* 0x000054100b047816 */ /* 0x000fe20000000006 */
[----:B------:R-:W-:Y:S01]  /*3f4c0*/  STL [R1+0x2114], R221 ;  /* 0x002114dd01007387 */ /* 0x000fe20000100800 */
[----:B------:R-:W-:-:S03]  /*3f4d0*/  PRMT R6, R14, 0x5410, R8 ;  /* 0x000054100e067816 */ /* 0x000fc60000000008 */
[----:B------:R0:W-:Y:S04]  /*3f4e0*/  STL [R1+0x9dc], R4 ;  /* 0x0009dc0401007387 */ /* 0x0001e80000100800 */
[----:B------:R1:W-:Y:S01]  /*3f4f0*/  STL [R1+0x9d8], R2 ;  /* 0x0009d80201007387 */ /* 0x0003e20000100800 */
[----:B0-----:R-:W-:-:S03]  /*3f500*/  PRMT R4, R15, 0x5410, R9 ;  /* 0x000054100f047816 */ /* 0x001fc60000000009 */
[----:B------:R-:W-:Y:S01]  /*3f510*/  STL [R1+0x9d4], R6 ;  /* 0x0009d40601007387 */ /* 0x000fe20000100800 */
[----:B-1----:R-:W-:-:S03]  /*3f520*/  LOP3.LUT R2, R36, 0xffff, RZ, 0xc0, !PT ;  /* 0x0000ffff24027812 */ /* 0x002fc600078ec0ff */
[----:B------:R0:W-:Y:S01]  /*3f530*/  STL [R1+0x9d0], R4 ;  /* 0x0009d00401007387 */ /* 0x0001e20000100800 */
[----:B--2---:R-:W-:-:S03]  /*3f540*/  LOP3.LUT R102, R32, 0xffff, RZ, 0xc0, !PT ;  /* 0x0000ffff20667812 */ /* 0x004fc600078ec0ff */
[----:B------:R-:W2:Y:S04]  /*3f550*/  LDL.LU R32, [R1+0xc60] ;  /* 0x000c600001207983 */ /* 0x000ea80000300800 */
[----:B------:R-:W-:Y:S04]  /*3f560*/  STL [R1+0x14c], R2 ;  /* 0x00014c0201007387 */ /* 0x000fe80000100800 */
[----:B------:R-:W2:Y:S01]  /*3f570*/  LDL.LU R38, [R1+0xc5c] ;  /* 0x000c5c0001267983 */ /* 0x000ea20000300800 */
[----:B----4-:R-:W-:-:S03]  /*3f580*/  LOP3.LUT R103, R31, 0xffff, RZ, 0xc0, !PT ;  /* 0x0000ffff1f677812 */ /* 0x010fc600078ec0ff */
[----:B------:R-:W4:Y:S01]  /*3f590*/  LDL.LU R31, [R1+0xc58] ;  /* 0x000c5800011f7983 */ /* 0x000f220000300800 */
[----:B0-----:R-:W-:-:S03]  /*3f5a0*/  LOP3.LUT R4, R30, 0xffff, RZ, 0xc0, !PT ;  /* 0x0000ffff1e047812 */ /* 0x001fc600078ec0ff */
[----:B------:R-:W4:Y:S01]  /*3f5b0*/  LDL.LU R30, [R1+0xa3c] ;  /* 0x000a3c00011e7983 */ /* 0x000f220000300800 */
[----:B------:R-:W-:Y:S02]  /*3f5c0*/  LOP3.LUT R14, R35, 0xffff, RZ, 0xc0, !PT ;  /* 0x0000ffff230e7812 */ /* 0x000fe400078ec0ff */
[----:B------:R-:W-:-:S03]  /*3f5d0*/  LOP3.LUT R134, R208, 0xffff, RZ, 0xc0, !PT ;  /* 0x0000ffffd0867812 */ /* 0x000fc600078ec0ff */
[----:B------:R0:W-:Y:S01]  /*3f5e0*/  STL [R1+0x144], R14 ;  /* 0x0001440e01007387 */ /* 0x0001e20000100800 */
[----:B------:R-:W-:-:S03]  /*3f5f0*/  LOP3.LUT R104, R34, 0xffff, RZ, 0xc0, !PT ;  /* 0x0000ffff22687812 */ /* 0x000fc600078ec0ff */
[----:B------:R1:W-:Y:S01]  /*3f600*/  STL [R1+0x148], R4 ;  /* 0x0001480401007387 */ /* 0x0003e20000100800 */
[----:B------:R-:W-:-:S03]  /*3f610*/  LOP3.LUT R135, R199, 0xffff, RZ, 0xc0, !PT ;  /* 0x0000ffffc7877812 */ /* 0x000fc600078ec0ff */
[----:B------:R-:W4:Y:S01]  /*3f620*/  LDL.LU R35, [R1+0x85c] ;  /* 0x00085c0001237983 */ /* 0x000f220000300800 */
[----:B------:R-:W-:-:S03]  /*3f630*/  LOP3.LUT R233, R233, 0xffff, RZ, 0xc0, !PT ;  /* 0x0000ffffe9e97812 */ /* 0x000fc600078ec0ff */
[----:B------:R-:W4:Y:S01]  /*3f640*/  LDL.LU R37, [R1+0x858] ;  /* 0x0008580001257983 */ /* 0x000f220000300800 */
[----:B------:R-:W-:Y:S02]  /*3f650*/  LOP3.LUT R155, R155, 0xffff, RZ, 0xc0, !PT ;  /* 0x0000ffff9b9b7812 */ /* 0x000fe400078ec0ff */
[----:B------:R-:W-:Y:S01]  /*3f660*/  LOP3.LUT R9, R210, 0xffff, RZ, 0xc0, !PT ;  /* 0x0000ffffd2097812 */ /* 0x000fe200078ec0ff */
[----:B------:R-:W4:Y:S01]  /*3f670*/  LDL.LU R34, [R1+0x854] ;  /* 0x0008540001227983 */ /* 0x000f220000300800 */
[----:B------:R-:W-:Y:S02]  /*3f680*/  PRMT R6, R134, 0x3340, R0 ;  /* 0x0000334086067816 */ /* 0x000fe40000000000 */
[----:B------:R-:W-:Y:S02]  /*3f690*/  PRMT R11, R102, 0x3340, R104 ;  /* 0x00003340660b7816 */ /* 0x000fe40000000068 */
[----:B------:R-:W-:Y:S02]  /*3f6a0*/  PRMT R7, R135, 0x3340, R0 ;  /* 0x0000334087077816 */ /* 0x000fe40000000000 */
[----:B------:R-:W-:Y:S01]  /*3f6b0*/  PRMT R15, R2, 0x3340, R4 ;  /* 0x00003340020f7816 */ /* 0x000fe20000000004 */
[----:B------:R1:W-:Y:S01]  /*3f6c0*/  STL [R1+0x154], R9 ;  /* 0x0001540901007387 */ /* 0x0003e20000100800 */
[----:B------:R-:W-:-:S02]  /*3f6d0*/  PRMT R8, R155, 0x3340, R0 ;  /* 0x000033409b087816 */ /* 0x000fc40000000000 */
[----:B0-----:R-:W-:Y:S02]  /*3f6e0*/  PRMT R14, R14, 0x3340, R233 ;  /* 0x000033400e0e7816 */ /* 0x001fe400000000e9 */
[----:B------:R-:W-:Y:S02]  /*3f6f0*/  PRMT R2, R11, 0x5410, R6 ;  /* 0x000054100b027816 */ /* 0x000fe40000000006 */
[----:B-1----:R-:W-:Y:S02]  /*3f700*/  PRMT R4, R14, 0x5410, R8 ;  /* 0x000054100e047816 */ /* 0x002fe40000000008 */
[----:B------:R-:W-:Y:S01]  /*3f710*/  PRMT R9, R9, 0x3340, R0 ;  /* 0x0000334009097816 */ /* 0x000fe20000000000 */
[----:B------:R0:W-:Y:S03]  /*3f720*/  STL [R1+0x9cc], R2 ;  /* 0x0009cc0201007387 */ /* 0x0001e60000100800 */
[----:B0-----:R-:W-:-:S02]  /*3f730*/  PRMT R2, R15, 0x5410, R9 ;  /* 0x000054100f027816 */ /* 0x001fc40000000009 */
[----:B---3--:R-:W-:-:S04]  /*3f740*/  LOP3.LUT R133, R33, 0xffff, RZ, 0xc0, !PT ;  /* 0x0000ffff21857812 */ /* 0x008fc800078ec0ff */
[----:B------:R-:W-:-:S04]  /*3f750*/  PRMT R13, R103, 0x3340, R133 ;  /* 0x00003340670d7816 */ /* 0x000fc80000000085 */
[----:B------:R-:W-:-:S05]  /*3f760*/  PRMT R6, R13, 0x5410, R7 ;  /* 0x000054100d067816 */ /* 0x000fca0000000007 */
[----:B------:R-:W-:Y:S04]  /*3f770*/  STL [R1+0x9c8], R6 ;  /* 0x0009c80601007387 */ /* 0x000fe80000100800 */
[----:B------:R-:W3:Y:S04]  /*3f780*/  LDL.LU R36, [R1+0xc68] ;  /* 0x000c680001247983 */ /* 0x000ee80000300800 */
[----:B------:R-:W-:Y:S04]  /*3f790*/  STL [R1+0x9c4], R4 ;  /* 0x0009c40401007387 */ /* 0x000fe80000100800 */
[----:B------:R-:W3:Y:S04]  /*3f7a0*/  LDL.LU R33, [R1+0xc64] ;  /* 0x000c640001217983 */ /* 0x000ee80000300800 */
[----:B------:R0:W-:Y:S01]  /*3f7b0*/  STL [R1+0x9c0], R2 ;  /* 0x0009c00201007387 */ /* 0x0001e20000100800 */
[----:B--2---:R-:W-:-:S03]  /*3f7c0*/  LOP3.LUT R14, R32, 0xffff, RZ, 0xc0, !PT ;  /* 0x0000ffff200e7812 */ /* 0x004fc600078ec0ff */
[----:B------:R-:W2:Y:S01]  /*3f7d0*/  LDL.LU R32, [R1+0xa48] ;  /* 0x000a480001207983 */ /* 0x000ea20000300800 */
[----:B0-----:R-:W-:-:S03]  /*3f7e0*/  LOP3.LUT R2, R38, 0xffff, RZ, 0xc0, !PT ;  /* 0x0000ffff26027812 */ /* 0x001fc600078ec0ff */
[----:B------:R0:W-:Y:S01]  /*3f7f0*/  STL [R1+0x158], R14 ;  /* 0x0001580e01007387 */ /* 0x0001e20000100800 */
[----:B----4-:R-:W-:-:S03]  /*3f800*/  LOP3.LUT R105, R31, 0xffff, RZ, 0xc0, !PT ;  /* 0x0000ffff1f697812 */ /* 0x010fc600078ec0ff */
[----:B------:R-:W4:Y:S04]  /*3f810*/  LDL.LU R31, [R1+0xa44] ;  /* 0x000a4400011f7983 */ /* 0x000f280000300800 */
[----:B------:R-:W-:Y:S01]  /*3f820*/  STL [R1+0x164], R2 ;  /* 0x0001640201007387 */ /* 0x000fe20000100800 */
[----:B------:R-:W-:-:S03]  /*3f830*/  LOP3.LUT R106, R30, 0xffff, RZ, 0xc0, !PT ;  /* 0x0000ffff1e6a7812 */ /* 0x000fc600078ec0ff */
[----:B------:R-:W4:Y:S01]  /*3f840*/  LDL.LU R30, [R1+0x864] ;  /* 0x00086400011e7983 */ /* 0x000f220000300800 */
[----:B------:R-:W-:Y:S02]  /*3f850*/  LOP3.LUT R107, R211, 0xffff, RZ, 0xc0, !PT ;  /* 0x0000ffffd36b7812 */ /* 0x000fe400078ec0ff */
[----:B------:R-:W-:Y:S02]  /*3f860*/  LOP3.LUT R132, R234, 0xffff, RZ, 0xc0, !PT ;  /* 0x0000ffffea847812 */ /* 0x000fe400078ec0ff */
[----:B------:R-:W-:Y:S02]  /*3f870*/  LOP3.LUT R157, R157, 0xffff, RZ, 0xc0, !PT ;  /* 0x0000ffff9d9d7812 */ /* 0x000fe400078ec0ff */
[----:B------:R-:W-:Y:S02]  /*3f880*/  LOP3.LUT R8, R215, 0xffff, RZ, 0xc0, !PT ;  /* 0x0000ffffd7087812 */ /* 0x000fe400078ec0ff */
[----:B------:R-:W-:Y:S02]  /*3f890*/  LOP3.LUT R15, R35, 0xffff, RZ, 0xc0, !PT ;  /* 0x0000ffff230f7812 */ /* 0x000fe400078ec0ff */
[----:B------:R-:W4:Y:S01]  /*3f8a0*/  LDL.LU R35, [R1+0x860] ;  /* 0x0008600001237983 */ /* 0x000f220000300800 */
[----:B------:R-:W-:-:S02]  /*3f8b0*/  LOP3.LUT R4, R37, 0xffff, RZ, 0xc0, !PT ;  /* 0x0000ffff25047812 */ /* 0x000fc400078ec0ff */
[----:B------:R-:W-:Y:S01]  /*3f8c0*/  LOP3.LUT R108, R34, 0xffff, RZ, 0xc0, !PT ;  /* 0x0000ffff226c7812 */ /* 0x000fe200078ec0ff */
[----:B------:R1:W-:Y:S01]  /*3f8d0*/  STL [R1+0x150], R15 ;  /* 0x0001500f01007387 */ /* 0x0003e20000100800 */
[----:B------:R-:W-:Y:S02]  /*3f8e0*/  PRMT R6, R107, 0x3340, R0 ;  /* 0x000033406b067816 */ /* 0x000fe40000000000 */
[----:B------:R-:W-:Y:S01]  /*3f8f0*/  PRMT R11, R105, 0x3340, R108 ;  /* 0x00003340690b7816 */ /* 0x000fe2000000006c */
[----:B------:R-:W-:Y:S01]  /*3f900*/  STL [R1+0x160], R4 ;  /* 0x0001600401007387 */ /* 0x000fe20000100800 */
[----:B------:R-:W-:Y:S02]  /*3f910*/  PRMT R7, R157, 0x3340, R0 ;  /* 0x000033409d077816 */ /* 0x000fe40000000000 */
[----:B------:R-:W-:Y:S01]  /*3f920*/  PRMT R13, R106, 0x3340, R132 ;  /* 0x000033406a0d7816 */ /* 0x000fe20000000084 */
[----:B------:R1:W-:Y:S01]  /*3f930*/  STL [R1+0x15c], R8 ;  /* 0x00015c0801007387 */ /* 0x0003e20000100800 */
[----:B------:R-:W-:-:S02]  /*3f940*/  LOP3.LUT R234, R213, 0xffff, RZ, 0xc0, !PT ;  /* 0x0000ffffd5ea7812 */ /* 0x000fc400078ec0ff */
[----:B0-----:R-:W-:Y:S02]  /*3f950*/  PRMT R14, R14, 0x3340, R15 ;  /* 0x000033400e0e7816 */ /* 0x001fe4000000000f */
[----:B-1----:R-:W-:Y:S02]  /*3f960*/  PRMT R15, R2, 0x3340, R4 ;  /* 0x00003340020f7816 */ /* 0x002fe40000000004 */
[----:B------:R-:W-:Y:S02]  /*3f970*/  PRMT R2, R11, 0x5410, R6 ;  /* 0x000054100b027816 */ /* 0x000fe40000000006 */
[--C-:B------:R-:W-:Y:S02]  /*3f980*/  PRMT R8, R8, 0x3340, R0.reuse ;  /* 0x0000334008087816 */ /* 0x100fe40000000000 */
[----:B------:R-:W-:Y:S02]  /*3f990*/  PRMT R6, R13, 0x5410, R7 ;  /* 0x000054100d067816 */ /* 0x000fe40000000007 */
[----:B------:R-:W-:-:S02]  /*3f9a0*/  PRMT R9, R234, 0x3340, R0 ;  /* 0x00003340ea097816 */ /* 0x000fc40000000000 */
[----:B------:R-:W-:Y:S01]  /*3f9b0*/  PRMT R4, R14, 0x5410, R8 ;  /* 0x000054100e047816 */ /* 0x000fe20000000008 */
[----:B------:R0:W-:Y:S04]  /*3f9c0*/  STL [R1+0x9bc], R2 ;  /* 0x0009bc0201007387 */ /* 0x0001e80000100800 */
[----:B------:R-:W-:Y:S04]  /*3f9d0*/  STL [R1+0x9b8], R6 ;  /* 0x0009b80601007387 */ /* 0x000fe80000100800 */
[----:B------:R-:W4:Y:S01]  /*3f9e0*/  LDL.LU R34, [R1+0xc70] ;  /* 0x000c700001227983 */ /* 0x000f220000300800 */
[----:B0-----:R-:W-:-:S03]  /*3f9f0*/  PRMT R2, R15, 0x5410, R9 ;  /* 0x000054100f027816 */ /* 0x001fc60000000009 */
[----:B------:R3:W-:Y:S04]  /*3fa00*/  STL [R1+0x9b4], R4 ;  /* 0x0009b40401007387 */ /* 0x0007e80000100800 */
[----:B------:R0:W-:Y:S01]  /*3fa10*/  STL [R1+0x9b0], R2 ;  /* 0x0009b00201007387 */ /* 0x0001e20000100800 */
[----:B------:R-:W-:Y:S02]  /*3fa20*/  LOP3.LUT R110, R237, 0xffff, RZ, 0xc0, !PT ;  /* 0x0000ffffed6e7812 */ /* 0x000fe400078ec0ff */
[----:B---3--:R-:W-:Y:S02]  /*3fa30*/  LOP3.LUT R4, R33, 0xffff, RZ, 0xc0, !PT ;  /* 0x0000ffff21047812 */ /* 0x008fe400078ec0ff */
[----:B------:R-:W3:Y:S01]  /*3fa40*/  LDL.LU R33, [R1+0xa58] ;  /* 0x000a580001217983 */ /* 0x000ee20000300800 */
[----:B--2---:R-:W-:-:S03]  /*3fa50*/  LOP3.LUT R109, R32, 0xffff, RZ, 0xc0, !PT ;  /* 0x0000ffff206d7812 */ /* 0x004fc600078ec0ff */
[----:B------:R-:W2:Y:S04]  /*3fa60*/  LDL.LU R32, [R1+0xa54] ;  /* 0x000a540001207983 */ /* 0x000ea80000300800 */
[----:B------:R-:W-:Y:S01]  /*3fa70*/  STL [R1+0x17c], R4 ;  /* 0x00017c0401007387 */ /* 0x000fe20000100800 */
[----:B----4-:R-:W-:-:S03]  /*3fa80*/  LOP3.LUT R112, R31, 0xffff, RZ, 0xc0, !PT ;  /* 0x0000ffff1f707812 */ /* 0x010fc600078ec0ff */
[----:B------:R-:W4:Y:S01]  /*3fa90*/  LDL.LU R31, [R1+0x86c] ;  /* 0x00086c00011f7983 */ /* 0x000f220000300800 */
[----:B------:R-:W-:-:S03]  /*3faa0*/  LOP3.LUT R127, R30, 0xffff, RZ, 0xc0, !PT ;  /* 0x0000ffff1e7f7812 */ /* 0x000fc600078ec0ff */
[----:B------:R-:W4:Y:S04]  /*3fab0*/  LDL.LU R30, [R1+0x868] ;  /* 0x00086800011e7983 */ /* 0x000f280000300800 */
[----:B------:R-:W4:Y:S01]  /*3fac0*/  LDL.LU R237, [R1+0x215c] ;  /* 0x00215c0001ed7983 */ /* 0x000f220000300800 */
[----:B------:R-:W-:Y:S02]  /*3fad0*/  LOP3.LUT R159, R159, 0xffff, RZ, 0xc0, !PT ;  /* 0x0000ffff9f9f7812 */ /* 0x000fe400078ec0ff */
[----:B0-----:R-:W-:Y:S02]  /*3fae0*/  LOP3.LUT R2, R158, 0xffff, RZ, 0xc0, !PT ;  /* 0x0000ffff9e027812 */ /* 0x001fe400078ec0ff */
[----:B------:R-:W-:Y:S02]  /*3faf0*/  LOP3.LUT R128, R235, 0xffff, RZ, 0xc0, !PT ;  /* 0x0000ffffeb807812 */ /* 0x000fe400078ec0ff */
[----:B------:R-:W-:Y:S01]  /*3fb00*/  LOP3.LUT R15, R35, 0xffff, RZ, 0xc0, !PT ;  /* 0x0000ffff230f7812 */ /* 0x000fe200078ec0ff */
[----:B------:R-:W4:Y:S01]  /*3fb10*/  LDL.LU R235, [R1+0x2158] ;  /* 0x0021580001eb7983 */ /* 0x000f220000300800 */
[----:B------:R-:W-:-:S02]  /*3fb20*/  LOP3.LUT R9, R224, 0xffff, RZ, 0xc0, !PT ;  /* 0x0000ffffe0097812 */ /* 0x000fc400078ec0ff */
[----:B------:R-:W-:Y:S02]  /*3fb30*/  PRMT R6, R159, 0x3340, R0 ;  /* 0x000033409f067816 */ /* 0x000fe40000000000 */
[----:B------:R-:W-:Y:S01]  /*3fb40*/  PRMT R11, R109, 0x3340, R110 ;  /* 0x000033406d0b7816 */ /* 0x000fe2000000006e */
[----:B------:R-:W-:Y:S01]  /*3fb50*/  STL [R1+0x170], R15 ;  /* 0x0001700f01007387 */ /* 0x000fe20000100800 */
[----:B------:R-:W-:Y:S02]  /*3fb60*/  LOP3.LUT R111, R36, 0xffff, RZ, 0xc0, !PT ;  /* 0x0000ffff246f7812 */ /* 0x000fe400078ec0ff */
[----:B------:R-:W-:Y:S01]  /*3fb70*/  LOP3.LUT R129, R225, 0xffff, RZ, 0xc0, !PT ;  /* 0x0000ffffe1817812 */ /* 0x000fe200078ec0ff */
[----:B------:R0:W-:Y:S01]  /*3fb80*/  STL [R1+0x2118], R2 ;  /* 0x0021180201007387 */ /* 0x0001e20000100800 */
[----:B------:R-:W-:Y:S02]  /*3fb90*/  PRMT R7, R2, 0x3340, R0 ;  /* 0x0000334002077816 */ /* 0x000fe40000000000 */
[----:B------:R-:W-:Y:S01]  /*3fba0*/  PRMT R13, R112, 0x3340, R128 ;  /* 0x00003340700d7816 */ /* 0x000fe20000000080 */
[----:B------:R1:W-:Y:S01]  /*3fbb0*/  STL [R1+0x16c], R9 ;  /* 0x00016c0901007387 */ /* 0x0003e20000100800 */
[----:B------:R-:W-:-:S02]  /*3fbc0*/  PRMT R8, R129, 0x3340, R0 ;  /* 0x0000334081087816 */ /* 0x000fc40000000000 */
[----:B------:R-:W-:Y:S02]  /*3fbd0*/  PRMT R14, R111, 0x3340, R127 ;  /* 0x000033406f0e7816 */ /* 0x000fe4000000007f */
[----:B0-----:R-:W-:Y:S02]  /*3fbe0*/  PRMT R2, R11, 0x5410, R6 ;  /* 0x000054100b027816 */ /* 0x001fe40000000006 */
[----:B------:R-:W-:Y:S02]  /*3fbf0*/  PRMT R15, R4, 0x3340, R15 ;  /* 0x00003340040f7816 */ /* 0x000fe4000000000f */
[----:B-1----:R-:W-:Y:S01]  /*3fc00*/  PRMT R9, R9, 0x3340, R0 ;  /* 0x0000334009097816 */ /* 0x002fe20000000000 */
[----:B------:R0:W-:Y:S01]  /*3fc10*/  STL [R1+0x860], R2 ;  /* 0x0008600201007387 */ /* 0x0001e20000100800 */
[----:B------:R-:W-:Y:S02]  /*3fc20*/  PRMT R6, R13, 0x5410, R7 ;  /* 0x000054100d067816 */ /* 0x000fe40000000007 */
[----:B------:R-:W-:-:S03]  /*3fc30*/  PRMT R4, R14, 0x5410, R8 ;  /* 0x000054100e047816 */ /* 0x000fc60000000008 */
[----:B------:R-:W-:Y:S01]  /*3fc40*/  STL [R1+0x85c], R6 ;  /* 0x00085c0601007387 */ /* 0x000fe20000100800 */
[----:B0-----:R-:W-:-:S03]  /*3fc50*/  PRMT R2, R15, 0x5410, R9 ;  /* 0x000054100f027816 */ /* 0x001fc60000000009 */
[----:B------:R0:W-:Y:S01]  /*3fc60*/  STL [R1+0x858], R4 ;  /* 0x0008580401007387 */ /* 0x0001e20000100800 */
[----:B------:R-:W-:-:S03]  /*3fc70*/  LOP3.LUT R225, R34, 0xffff, RZ, 0xc0, !PT ;  /* 0x0000ffff22e17812 */ /* 0x000fc600078ec0ff */
[----:B------:R1:W-:Y:S04]  /*3fc80*/  STL [R1+0x854], R2 ;  /* 0x0008540201007387 */ /* 0x0003e80000100800 */
[----:B------:R-:W4:Y:S04]  /*3fc90*/  LDL.LU R37, [R1+0xc84] ;  /* 0x000c840001257983 */ /* 0x000f280000300800 */
[----:B------:R-:W4:Y:S04]  /*3fca0*/  LDL.LU R34, [R1+0xc80] ;  /* 0x000c800001227983 */ /* 0x000f280000300800 */
[----:B------:R-:W4:Y:S04]  /*3fcb0*/  LDL.LU R36, [R1+0xa68] ;  /* 0x000a680001247983 */ /* 0x000f280000300800 */
[----:B------:R-:W4:Y:S01]  /*3fcc0*/  LDL.LU R35, [R1+0xa64] ;  /* 0x000a640001237983 */ /* 0x000f220000300800 */
[----:B------:R-:W-:-:S02]  /*3fcd0*/  LOP3.LUT R161, R161, 0xffff, RZ, 0xc0, !PT ;  /* 0x0000ffffa1a17812 */ /* 0x000fc400078ec0ff */
[----:B------:R-:W-:Y:S02]  /*3fce0*/  LOP3.LUT R123, R236, 0xffff, RZ, 0xc0, !PT ;  /* 0x0000ffffec7b7812 */ /* 0x000fe400078ec0ff */
[----:B0-----:R-:W-:Y:S02]  /*3fcf0*/  LOP3.LUT R4, R160, 0xffff, RZ, 0xc0, !PT ;  /* 0x0000ffffa0047812 */ /* 0x001fe400078ec0ff */
[--C-:B------:R-:W-:Y:S02]  /*3fd00*/  PRMT R6, R161, 0x3340, R0.reuse ;  /* 0x00003340a1067816 */ /* 0x100fe40000000000 */
[----:B------:R-:W-:Y:S02]  /*3fd10*/  PRMT R7, R4, 0x3340, R0 ;  /* 0x0000334004077816 */ /* 0x000fe40000000000 */
[----:B---3--:R-:W-:Y:S02]  /*3fd20*/  LOP3.LUT R113, R33, 0xffff, RZ, 0xc0, !PT ;  /* 0x0000ffff21717812 */ /* 0x008fe400078ec0ff */
[----:B------:R-:W3:Y:S01]  /*3fd30*/  LDL.LU R33, [R1+0x874] ;  /* 0x0008740001217983 */ /* 0x000ee20000300800 */
[----:B--2---:R-:W-:-:S04]  /*3fd40*/  LOP3.LUT R115, R32, 0xffff, RZ, 0xc0, !PT ;  /* 0x0000ffff20737812 */ /* 0x004fc800078ec0ff */
[----:B------:R-:W-:Y:S02]  /*3fd50*/  PRMT R13, R115, 0x3340, R123 ;  /* 0x00003340730d7816 */ /* 0x000fe4000000007b */
[----:B----4-:R-:W-:Y:S02]  /*3fd60*/  LOP3.LUT R122, R31, 0xffff, RZ, 0xc0, !PT ;  /* 0x0000ffff1f7a7812 */ /* 0x010fe400078ec0ff */
[----:B------:R-:W-:Y:S02]  /*3fd70*/  LOP3.LUT R224, R30, 0xffff, RZ, 0xc0, !PT ;  /* 0x0000ffff1ee07812 */ /* 0x000fe400078ec0ff */
[----:B------:R-:W-:Y:S02]  /*3fd80*/  LOP3.LUT R114, R237, 0xffff, RZ, 0xc0, !PT ;  /* 0x0000ffffed727812 */ /* 0x000fe400078ec0ff */
[----:B------:R-:W2:Y:S04]  /*3fd90*/  LDL.LU R237, [R1+0x2154] ;  /* 0x0021540001ed7983 */ /* 0x000ea80000300800 */
[----:B------:R-:W4:Y:S04]  /*3fda0*/  LDL.LU R32, [R1+0x870] ;  /* 0x0008700001207983 */ /* 0x000f280000300800 */
[----:B------:R-:W2:Y:S01]  /*3fdb0*/  LDL.LU R30, [R1+0x64c] ;  /* 0x00064c00011e7983 */ /* 0x000ea20000300800 */
[----:B------:R-:W-:-:S04]  /*3fdc0*/  PRMT R11, R113, 0x3340, R114 ;  /* 0x00003340710b7816 */ /* 0x000fc80000000072 */
[----:B-1----:R-:W-:Y:S02]  /*3fdd0*/  PRMT R2, R11, 0x5410, R6 ;  /* 0x000054100b027816 */ /* 0x002fe40000000006 */
[----:B------:R-:W-:Y:S01]  /*3fde0*/  PRMT R6, R13, 0x5410, R7 ;  /* 0x000054100d067816 */ /* 0x000fe20000000007 */
[----:B------:R0:W-:Y:S04]  /*3fdf0*/  STL [R1+0x211c], R4 ;  /* 0x00211c0401007387 */ /* 0x0001e80000100800 */
[----:B------:R1:W-:Y:S04]  /*3fe00*/  STL [R1+0x850], R2 ;  /* 0x0008500201007387 */ /* 0x0003e80000100800 */
[----:B------:R-:W-:Y:S04]  /*3fe10*/  STL [R1+0x84c], R6 ;  /* 0x00084c0601007387 */ /* 0x000fe80000100800 */
[----:B------:R-:W2:Y:S01]  /*3fe20*/  LDL.LU R31, [R1+0xc94] ;  /* 0x000c9400011f7983 */ /* 0x000ea20000300800 */
[----:B------:R-:W-:-:S02]  /*3fe30*/  LOP3.LUT R235, R235, 0xffff, RZ, 0xc0, !PT ;  /* 0x0000ffffebeb7812 */ /* 0x000fc400078ec0ff */
[----:B------:R-:W-:Y:S02]  /*3fe40*/  LOP3.LUT R124, R244, 0xffff, RZ, 0xc0, !PT ;  /* 0x0000fffff47c7812 */ /* 0x000fe400078ec0ff */
[----:B------:R-:W-:Y:S02]  /*3fe50*/  LOP3.LUT R236, R231, 0xffff, RZ, 0xc0, !PT ;  /* 0x0000ffffe7ec7812 */ /* 0x000fe400078ec0ff */
[----:B------:R-:W-:Y:S02]  /*3fe60*/  PRMT R8, R124, 0x3340, R0 ;  /* 0x000033407c087816 */ /* 0x000fe40000000000 */
[----:B------:R-:W-:Y:S02]  /*3fe70*/  PRMT R14, R235, 0x3340, R122 ;  /* 0x00003340eb0e7816 */ /* 0x000fe4000000007a */
[----:B------:R-:W-:Y:S02]  /*3fe80*/  PRMT R9, R236, 0x3340, R0 ;  /* 0x00003340ec097816 */ /* 0x000fe40000000000 */
[----:B------:R-:W-:-:S02]  /*3fe90*/  PRMT R15, R225, 0x3340, R224 ;  /* 0x00003340e10f7816 */ /* 0x000fc400000000e0 */
[----:B0-----:R-:W-:Y:S02]  /*3fea0*/  PRMT R4, R14, 0x5410, R8 ;  /* 0x000054100e047816 */ /* 0x001fe40000000008 */
[----:B-1----:R-:W-:-:S03]  /*3feb0*/  PRMT R2, R15, 0x5410, R9 ;  /* 0x000054100f027816 */ /* 0x002fc60000000009 */
[----:B------:R-:W-:Y:S01]  /*3fec0*/  STL [R1+0x848], R4 ;  /* 0x0008480401007387 */ /* 0x000fe20000100800 */
[----:B------:R-:W-:-:S03]  /*3fed0*/  LOP3.LUT R13, R37, 0xffff, RZ, 0xc0, !PT ;  /* 0x0000ffff250d7812 */ /* 0x000fc600078ec0ff */
[----:B------:R0:W-:Y:S01]  /*3fee0*/  STL [R1+0x844], R2 ;  /* 0x0008440201007387 */ /* 0x0001e20000100800 */
[----:B------:R-:W-:-:S03]  /*3fef0*/  LOP3.LUT R14, R34, 0xffff, RZ, 0xc0, !PT ;  /* 0x0000ffff220e7812 */ /* 0x000fc600078ec0ff */
[----:B------:R-:W2:Y:S01]  /*3ff00*/  LDL.LU R34, [R1+0xc90] ;  /* 0x000c900001227983 */ /* 0x000ea20000300800 */
[----:B0-----:R-:W-:-:S03]  /*3ff10*/  LOP3.LUT R2, R36, 0xffff, RZ, 0xc0, !PT ;  /* 0x0000ffff24027812 */ /* 0x001fc600078ec0ff */
[----:B------:R0:W-:Y:S04]  /*3ff20*/  STL [R1+0x184], R13 ;  /* 0x0001840d01007387 */ /* 0x0001e80000100800 */
[----:B------:R1:W-:Y:S01]  /*3ff30*/  STL [R1+0x180], R14 ;  /* 0x0001800e01007387 */ /* 0x0003e20000100800 */
[----:B------:R-:W-:Y:S02]  /*3ff40*/  LOP3.LUT R116, R35, 0xffff, RZ, 0xc0, !PT ;  /* 0x0000ffff23747812 */ /* 0x000fe400078ec0ff */
[----:B------:R-:W-:Y:S02]  /*3ff50*/  LOP3.LUT R163, R163, 0xffff, RZ, 0xc0, !PT ;  /* 0x0000ffffa3a37812 */ /* 0x000fe400078ec0ff */
[----:B------:R-:W-:Y:S02]  /*3ff60*/  LOP3.LUT R120, R247, 0xffff, RZ, 0xc0, !PT ;  /* 0x0000fffff7787812 */ /* 0x000fe400078ec0ff */
[----:B------:R-:W-:-:S02]  /*3ff70*/  LOP3.LUT R121, R246, 0xffff, RZ, 0xc0, !PT ;  /* 0x0000fffff6797812 */ /* 0x000fc400078ec0ff */
[----:B------:R-:W-:Y:S02]  /*3ff80*/  LOP3.LUT R9, R165, 0xffff, RZ, 0xc0, !PT ;  /* 0x0000ffffa5097812 */ /* 0x000fe400078ec0ff */
[--C-:B------:R-:W-:Y:S02]  /*3ff90*/  PRMT R6, R163, 0x3340, R0.reuse ;  /* 0x00003340a3067816 */ /* 0x100fe40000000000 */
[--C-:B------:R-:W-:Y:S02]  /*3ffa0*/  PRMT R7, R120, 0x3340, R0.reuse ;  /* 0x0000334078077816 */ /* 0x100fe40000000000 */
[----:B------:R-:W-:Y:S02]  /*3ffb0*/  PRMT R8, R121, 0x3340, R0 ;  /* 0x0000334079087816 */ /* 0x000fe40000000000 */
[----:B---3--:R-:W-:Y:S02]  /*3ffc0*/  LOP3.LUT R118, R33, 0xffff, RZ, 0xc0, !PT ;  /* 0x0000ffff21767812 */ /* 0x008fe400078ec0ff */
[----:B------:R-:W3:Y:S04]  /*3ffd0*/  LDL.LU R33, [R1+0xa78] ;  /* 0x000a780001217983 */ /* 0x000ee80000300800 */
[----:B------:R1:W-:Y:S04]  /*3ffe0*/  STL [R1+0x198], R2 ;  /* 0x0001980201007387 */ /* 0x0003e80000100800 */
[----:B------:R-:W3:Y:S04]  /*3fff0*/  LDL.LU R38, [R1+0xa74] ;  /* 0x000a740001267983 */ /* 0x000ee80000300800 */
[----:B------:R-:W3:Y:S01]  /*40000*/  LDL.LU R37, [R1+0x884] ;  /* 0x0008840001257983 */ /* 0x000ee20000300800 */
[----:B0-----:R-:W-:-:S02]  /*40010*/  PRMT R13, R13, 0x3340, R118 ;  /* 0x000033400d0d7816 */ /* 0x001fc40000000076 */
[----:B----4-:R-:W-:Y:S02]  /*40020*/  LOP3.LUT R119, R32, 0xffff, RZ, 0xc0, !PT ;  /* 0x0000ffff20777812 */ /* 0x010fe400078ec0ff */
[----:B------:R-:W4:Y:S01]  /*40030*/  LDL.LU R32, [R1+0x880] ;  /* 0x0008800001207983 */ /* 0x000f220000300800 */
[----:B--2---:R-:W-:Y:S02]  /*40040*/  LOP3.LUT R4, R30, 0xffff, RZ, 0xc0, !PT ;  /* 0x0000ffff1e047812 */ /* 0x004fe400078ec0ff */
[----:B------:R-:W-:-:S03]  /*40050*/  LOP3.LUT R117, R237, 0xffff, RZ, 0xc0, !PT ;  /* 0x0000ffffed757812 */ /* 0x000fc600078ec0ff */
[----:B------:R0:W-:Y:S04]  /*40060*/  STL [R1+0x194], R4 ;  /* 0x0001940401007387 */ /* 0x0001e80000100800 */
[----:B------:R-:W2:Y:S04]  /*40070*/  LDL.LU R237, [R1+0x2150] ;  /* 0x0021500001ed7983 */ /* 0x000ea80000300800 */
[----:B------:R-:W2:Y:S01]  /*40080*/  LDL.LU R30, [R1+0x660] ;  /* 0x00066000011e7983 */ /* 0x000ea20000300800 */
[----:B------:R-:W-:Y:S02]  /*40090*/  PRMT R11, R116, 0x3340, R117 ;  /* 0x00003340740b7816 */ /* 0x000fe40000000075 */
[----:B------:R-:W-:Y:S01]  /*400a0*/  PRMT R15, R2, 0x3340, R4 ;  /* 0x00003340020f7816 */ /* 0x000fe20000000004 */
[----:B------:R0:W-:Y:S01]  /*400b0*/  STL [R1+0x190], R9 ;  /* 0x0001900901007387 */ /* 0x0001e20000100800 */
[----:B-1----:R-:W-:-:S02]  /*400c0*/  PRMT R14, R14, 0x3340, R119 ;  /* 0x000033400e0e7816 */ /* 0x002fc40000000077 */
[----:B------:R-:W-:Y:S02]  /*400d0*/  PRMT R2, R11, 0x5410, R6 ;  /* 0x000054100b027816 */ /* 0x000fe40000000006 */
[----:B------:R-:W-:Y:S02]  /*400e0*/  PRMT R6, R13, 0x5410, R7 ;  /* 0x000054100d067816 */ /* 0x000fe40000000007 */
[----:B0-----:R-:W-:Y:S02]  /*400f0*/  PRMT R4, R14, 0x5410, R8 ;  /* 0x000054100e047816 */ /* 0x001fe40000000008 */
[----:B------:R-:W-:Y:S01]  /*40100*/  PRMT R9, R9, 0x3340, R0 ;  /* 0x0000334009097816 */ /* 0x000fe20000000000 */
[----:B------:R0:W-:Y:S01]  /*40110*/  STL [R1+0x840], R2 ;  /* 0x0008400201007387 */ /* 0x0001e20000100800 */
[----:B------:R-:W-:-:S03]  /*40120*/  LOP3.LUT R11, R31, 0xffff, RZ, 0xc0, !PT ;  /* 0x0000ffff1f0b7812 */ /* 0x000fc600078ec0ff */
[----:B------:R-:W-:Y:S01]  /*40130*/  STL [R1+0x83c], R6 ;  /* 0x00083c0601007387 */ /* 0x000fe20000100800 */
[----:B0-----:R-:W-:-:S03]  /*40140*/  PRMT R2, R15, 0x5410, R9 ;  /* 0x000054100f027816 */ /* 0x001fc60000000009 */
[----:B------:R-:W-:Y:S04]  /*40150*/  STL [R1+0x838], R4 ;  /* 0x0008380401007387 */ /* 0x000fe80000100800 */
[----:B------:R-:W2:Y:S04]  /*40160*/  LDL.LU R36, [R1+0xca4] ;  /* 0x000ca40001247983 */ /* 0x000ea80000300800 */
[----:B------:R0:W-:Y:S04]  /*40170*/  STL [R1+0x834], R2 ;  /* 0x0008340201007387 */ /* 0x0001e80000100800 */
[----:B------:R-:W2:Y:S01]  /*40180*/  LDL.LU R31, [R1+0xca0] ;  /* 0x000ca000011f7983 */ /* 0x000ea20000300800 */
[----:B------:R-:W-:-:S03]  /*40190*/  LOP3.LUT R13, R34, 0xffff, RZ, 0xc0, !PT ;  /* 0x0000ffff220d7812 */ /* 0x000fc600078ec0ff */
[----:B------:R1:W-:Y:S04]  /*401a0*/  STL [R1+0x18c], R11 ;  /* 0x00018c0b01007387 */ /* 0x0003e80000100800 */
[----:B------:R-:W2:Y:S04]  /*401b0*/  LDL.LU R35, [R1+0xa88] ;  /* 0x000a880001237983 */ /* 0x000ea80000300800 */
[----:B------:R-:W2:Y:S04]  /*401c0*/  LDL.LU R34, [R1+0xa84] ;  /* 0x000a840001227983 */ /* 0x000ea80000300800 */
[----:B------:R2:W-:Y:S01]  /*401d0*/  STL [R1+0x188], R13 ;  /* 0x0001880d01007387 */ /* 0x0005e20000100800 */
[----:B------:R-:W-:-:S02]  /*401e0*/  LOP3.LUT R69, R238, 0xffff, RZ, 0xc0, !PT ;  /* 0x0000ffffee457812 */ /* 0x000fc400078ec0ff */
[----:B------:R-:W-:Y:S02]  /*401f0*/  LOP3.LUT R7, R249, 0xffff, RZ, 0xc0, !PT ;  /* 0x0000fffff9077812 */ /* 0x000fe400078ec0ff */
[----:B------:R-:W-:Y:S02]  /*40200*/  LOP3.LUT R8, R167, 0xffff, RZ, 0xc0, !PT ;  /* 0x0000ffffa7087812 */ /* 0x000fe400078ec0ff */
[----:B0-----:R-:W-:Y:S02]  /*40210*/  LOP3.LUT R2, R166, 0xffff, RZ, 0xc0, !PT ;  /* 0x0000ffffa6027812 */ /* 0x001fe400078ec0ff */
[--C-:B------:R-:W-:Y:S02]  /*40220*/  PRMT R6, R69, 0x3340, R0.reuse ;  /* 0x0000334045067816 */ /* 0x100fe40000000000 */
[----:B------:R-:W-:Y:S02]  /*40230*/  PRMT R9, R2, 0x3340, R0 ;  /* 0x0000334002097816 */ /* 0x000fe40000000000 */
[----:B---3--:R-:W-:-:S02]  /*40240*/  LOP3.LUT R65, R33, 0xffff, RZ, 0xc0, !PT ;  /* 0x0000ffff21417812 */ /* 0x008fc400078ec0ff */
[----:B------:R-:W3:Y:S01]  /*40250*/  LDL.LU R33, [R1+0x894] ;  /* 0x0008940001217983 */ /* 0x000ee20000300800 */
[----:B------:R-:W-:Y:S02]  /*40260*/  LOP3.LUT R4, R38, 0xffff, RZ, 0xc0, !PT ;  /* 0x0000ffff26047812 */ /* 0x000fe400078ec0ff */
[----:B------:R-:W-:-:S04]  /*40270*/  LOP3.LUT R66, R37, 0xffff, RZ, 0xc0, !PT ;  /* 0x0000ffff25427812 */ /* 0x000fc800078ec0ff */
[----:B-1----:R-:W-:Y:S02]  /*40280*/  PRMT R11, R11, 0x3340, R66 ;  /* 0x000033400b0b7816 */ /* 0x002fe40000000042 */
[----:B----4-:R-:W-:Y:S02]  /*40290*/  LOP3.LUT R67, R32, 0xffff, RZ, 0xc0, !PT ;  /* 0x0000ffff20437812 */ /* 0x010fe400078ec0ff */
[----:B------:R-:W4:Y:S04]  /*402a0*/  LDL.LU R32, [R1+0x890] ;  /* 0x0008900001207983 */ /* 0x000f280000300800 */
[----:B------:R-:W-:Y:S01]  /*402b0*/  STL [R1+0x1a8], R4 ;  /* 0x0001a80401007387 */ /* 0x000fe20000100800 */
[----:B--2---:R-:W-:-:S03]  /*402c0*/  LOP3.LUT R68, R30, 0xffff, RZ, 0xc0, !PT ;  /* 0x0000ffff1e447812 */ /* 0x004fc600078ec0ff */
[----:B------:R-:W2:Y:S01]  /*402d0*/  LDL.LU R30, [R1+0x668] ;  /* 0x00066800011e7983 */ /* 0x000ea20000300800 */
[----:B------:R-:W-:-:S03]  /*402e0*/  LOP3.LUT R237, R237, 0xffff, RZ, 0xc0, !PT ;  /* 0x0000ffffeded7812 */ /* 0x000fc600078ec0ff */
[----:B------:R-:W2:Y:S01]  /*402f0*/  LDL.LU R238, [R1+0x214c] ;  /* 0x00214c0001ee7983 */ /* 0x000ea20000300800 */
[----:B------:R-:W-:-:S03]  /*40300*/  PRMT R13, R13, 0x3340, R67 ;  /* 0x000033400d0d7816 */ /* 0x000fc60000000043 */
[----:B------:R0:W-:Y:S01]  /*40310*/  STL [R1+0x1a0], R7 ;  /* 0x0001a00701007387 */ /* 0x0001e20000100800 */
[----:B------:R-:W-:-:S03]  /*40320*/  PRMT R14, R65, 0x3340, R68 ;  /* 0x00003340410e7816 */ /* 0x000fc60000000044 */
[----:B------:R1:W-:Y:S01]  /*40330*/  STL [R1+0x19c], R8 ;  /* 0x00019c0801007387 */ /* 0x0003e20000100800 */
[----:B------:R-:W-:-:S03]  /*40340*/  PRMT R15, R4, 0x3340, R237 ;  /* 0x00003340040f7816 */ /* 0x000fc600000000ed */
[----:B------:R1:W-:Y:S01]  /*40350*/  STL [R1+0x2120], R2 ;  /* 0x0021200201007387 */ /* 0x0003e20000100800 */
[--C-:B0-----:R-:W-:Y:S02]  /*40360*/  PRMT R7, R7, 0x3340, R0.reuse ;  /* 0x0000334007077816 */ /* 0x101fe40000000000 */
[----:B-1----:R-:W-:Y:S02]  /*40370*/  PRMT R8, R8, 0x3340, R0 ;  /* 0x0000334008087816 */ /* 0x002fe40000000000 */
[----:B------:R-:W-:Y:S02]  /*40380*/  PRMT R2, R11, 0x5410, R6 ;  /* 0x000054100b027816 */ /* 0x000fe40000000006 */
[----:B------:R-:W-:Y:S02]  /*40390*/  PRMT R6, R13, 0x5410, R7 ;  /* 0x000054100d067816 */ /* 0x000fe40000000007 */
[----:B------:R-:W-:Y:S01]  /*403a0*/  PRMT R4, R14, 0x5410, R8 ;  /* 0x000054100e047816 */ /* 0x000fe20000000008 */
[----:B------:R0:W-:Y:S04]  /*403b0*/  STL [R1+0x830], R2 ;  /* 0x0008300201007387 */ /* 0x0001e80000100800 */
[----:B------:R-:W-:Y:S01]  /*403c0*/  STL [R1+0x82c], R6 ;  /* 0x00082c0601007387 */ /* 0x000fe20000100800 */
[----:B------:R-:W-:-:S02]  /*403d0*/  LOP3.LUT R57, R31, 0xffff, RZ, 0xc0, !PT ;  /* 0x0000ffff1f397812 */ /* 0x000fc400078ec0ff */
[----:B0-----:R-:W-:Y:S01]  /*403e0*/  PRMT R2, R15, 0x5410, R9 ;  /* 0x000054100f027816 */ /* 0x001fe20000000009 */
[----:B------:R-:W-:Y:S04]  /*403f0*/  STL [R1+0x828], R4 ;  /* 0x0008280401007387 */ /* 0x000fe80000100800 */
[----:B------:R0:W-:Y:S04]  /*40400*/  STL [R1+0x824], R2 ;  /* 0x0008240201007387 */ /* 0x0001e80000100800 */
[----:B------:R-:W2:Y:S01]  /*40410*/  LDL.LU R31, [R1+0xcb8] ;  /* 0x000cb800011f7983 */ /* 0x000ea20000300800 */
[----:B------:R-:W-:-:S03]  /*40420*/  LOP3.LUT R58, R35, 0xffff, RZ, 0xc0, !PT ;  /* 0x0000ffff233a7812 */ /* 0x000fc600078ec0ff */
[----:B------:R-:W2:Y:S01]  /*40430*/  LDL.LU R35, [R1+0xcb4] ;  /* 0x000cb40001237983 */ /* 0x000ea20000300800 */
[----:B0-----:R-:W-:-:S03]  /*40440*/  LOP3.LUT R2, R34, 0xffff, RZ, 0xc0, !PT ;  /* 0x0000ffff22027812 */ /* 0x001fc600078ec0ff */
[----:B------:R-:W2:Y:S04]  /*40450*/  LDL.LU R34, [R1+0xcb0] ;  /* 0x000cb00001227983 */ /* 0x000ea80000300800 */
[----:B------:R-:W-:Y:S01]  /*40460*/  STL [R1+0x1b8], R2 ;  /* 0x0001b80201007387 */ /* 0x000fe20000100800 */
        /* <DEDUP_REMOVED lines=9> */
[----:B------:R-:W3:Y:S02]  /*40500*/  LDL.LU R33, [R1+0xa94] ;  /* 0x000a940001217983 */ /* 0x000ee40000300800 */
[----:B------:R-:W-:-:S02]  /*40510*/  PRMT R11, R63, 0x3340, R64 ;  /* 0x000033403f0b7816 */ /* 0x000fc40000000040 */
[----:B----4-:R-:W-:Y:S02]  /*40520*/  LOP3.LUT R59, R32, 0xffff, RZ, 0xc0, !PT ;  /* 0x0000ffff203b7812 */ /* 0x010fe400078ec0ff */
[----:B------:R-:W4:Y:S04]  /*40530*/  LDL.LU R32, [R1+0x8a8] ;  /* 0x0008a80001207983 */ /* 0x000f280000300800 */
[----:B------:R-:W4:Y:S04]  /*40540*/  LDL.LU R241, [R1+0x2148] ;  /* 0x0021480001f17983 */ /* 0x000f280000300800 */
[----:B------:R-:W4:Y:S01]  /*40550*/  LDL.LU R239, [R1+0x2144] ;  /* 0x0021440001ef7983 */ /* 0x000f220000300800 */
[----:B--2---:R-:W-:-:S03]  /*40560*/  LOP3.LUT R60, R30, 0xffff, RZ, 0xc0, !PT ;  /* 0x0000ffff1e3c7812 */ /* 0x004fc600078ec0ff */
[----:B------:R-:W2:Y:S04]  /*40570*/  LDL.LU R30, [R1+0x8a4] ;  /* 0x0008a400011e7983 */ /* 0x000ea80000300800 */
[----:B------:R-:W2:Y:S01]  /*40580*/  LDL.LU R39, [R1+0x8a0] ;  /* 0x0008a00001277983 */ /* 0x000ea20000300800 */
[----:B------:R-:W-:-:S03]  /*40590*/  LOP3.LUT R238, R238, 0xffff, RZ, 0xc0, !PT ;  /* 0x0000ffffeeee7812 */ /* 0x000fc600078ec0ff */
[----:B------:R-:W2:Y:S01]  /*405a0*/  LDL.LU R38, [R1+0x674] ;  /* 0x0006740001267983 */ /* 0x000ea20000300800 */
[----:B------:R-:W-:-:S03]  /*405b0*/  PRMT R13, R57, 0x3340, R59 ;  /* 0x00003340390d7816 */ /* 0x000fc6000000003b */
[----:B------:R0:W-:Y:S01]  /*405c0*/  STL [R1+0x1b0], R7 ;  /* 0x0001b00701007387 */ /* 0x0001e20000100800 */
[----:B------:R-:W-:-:S03]  /*405d0*/  PRMT R14, R58, 0x3340, R60 ;  /* 0x000033403a0e7816 */ /* 0x000fc6000000003c */
[----:B------:R1:W-:Y:S01]  /*405e0*/  STL [R1+0x2124], R4 ;  /* 0x0021240401007387 */ /* 0x0003e20000100800 */
[----:B------:R-:W-:Y:S02]  /*405f0*/  PRMT R15, R2, 0x3340, R238 ;  /* 0x00003340020f7816 */ /* 0x000fe400000000ee */
[----:B0-----:R-:W-:Y:S02]  /*40600*/  PRMT R7, R7, 0x3340, R0 ;  /* 0x0000334007077816 */ /* 0x001fe40000000000 */
[----:B-1----:R-:W-:Y:S02]  /*40610*/  PRMT R4, R11, 0x5410, R6 ;  /* 0x000054100b047816 */ /* 0x002fe40000000006 */
[----:B------:R-:W-:Y:S02]  /*40620*/  PRMT R2, R13, 0x5410, R7 ;  /* 0x000054100d027816 */ /* 0x000fe40000000007 */
[----:B------:R-:W-:Y:S01]  /*40630*/  PRMT R6, R14, 0x5410, R8 ;  /* 0x000054100e067816 */ /* 0x000fe20000000008 */
[----:B------:R0:W-:Y:S04]  /*40640*/  STL [R1+0x820], R4 ;  /* 0x0008200401007387 */ /* 0x0001e80000100800 */
[----:B------:R1:W-:Y:S01]  /*40650*/  STL [R1+0x81c], R2 ;  /* 0x00081c0201007387 */ /* 0x0003e20000100800 */
[----:B0-----:R-:W-:-:S03]  /*40660*/  PRMT R4, R15, 0x5410, R9 ;  /* 0x000054100f047816 */ /* 0x001fc60000000009 */
[----:B------:R0:W-:Y:S04]  /*40670*/  STL [R1+0x818], R6 ;  /* 0x0008180601007387 */ /* 0x0001e80000100800 */
[----:B------:R-:W2:Y:S01]  /*40680*/  LDL.LU R37, [R1+0xe04] ;  /* 0x000e040001257983 */ /* 0x000ea20000300800 */
[----:B-1----:R-:W-:-:S03]  /*40690*/  LOP3.LUT R2, R31, 0xffff, RZ, 0xc0, !PT ;  /* 0x0000ffff1f027812 */ /* 0x002fc600078ec0ff */
[----:B------:R4:W-:Y:S04]  /*406a0*/  STL [R1+0x814], R4 ;  /* 0x0008140401007387 */ /* 0x0009e80000100800 */
[----:B------:R-:W2:Y:S01]  /*406b0*/  LDL.LU R31, [R1+0xe00] ;  /* 0x000e0000011f7983 */ /* 0x000ea20000300800 */
[----:B------:R-:W-:-:S03]  /*406c0*/  LOP3.LUT R13, R34, 0xffff, RZ, 0xc0, !PT ;  /* 0x0000ffff220d7812 */ /* 0x000fc600078ec0ff */
[----:B------:R-:W-:Y:S01]  /*406d0*/  STL [R1+0x1cc], R2 ;  /* 0x0001cc0201007387 */ /* 0x000fe20000100800 */
[----:B------:R-:W-:-:S03]  /*406e0*/  LOP3.LUT R54, R35, 0xffff, RZ, 0xc0, !PT ;  /* 0x0000ffff23367812 */ /* 0x000fc600078ec0ff */
[----:B------:R-:W2:Y:S04]  /*406f0*/  LDL.LU R36, [R1+0xcc0] ;  /* 0x000cc00001247983 */ /* 0x000ea80000300800 */
[----:B------:R1:W-:Y:S04]  /*40700*/  STL [R1+0x1ac], R13 ;  /* 0x0001ac0d01007387 */ /* 0x0003e80000100800 */
[----:B------:R-:W2:Y:S04]  /*40710*/  LDL.LU R35, [R1+0xaa4] ;  /* 0x000aa40001237983 */ /* 0x000ea80000300800 */
[----:B------:R-:W2:Y:S01]  /*40720*/  LDL.LU R34, [R1+0xa40] ;  /* 0x000a400001227983 */ /* 0x000ea20000300800 */
[----:B------:R-:W-:-:S02]  /*40730*/  LOP3.LUT R56, R240, 0xffff, RZ, 0xc0, !PT ;  /* 0x0000fffff0387812 */ /* 0x000fc400078ec0ff */
[----:B------:R-:W-:Y:S02]  /*40740*/  LOP3.LUT R49, R242, 0xffff, RZ, 0xc0, !PT ;  /* 0x0000fffff2317812 */ /* 0x000fe400078ec0ff */
[--C-:B0-----:R-:W-:Y:S02]  /*40750*/  PRMT R6, R56, 0x3340, R0.reuse ;  /* 0x0000334038067816 */ /* 0x101fe40000000000 */
[----:B------:R-:W-:Y:S02]  /*40760*/  LOP3.LUT R51, R171, 0xffff, RZ, 0xc0, !PT ;  /* 0x0000ffffab337812 */ /* 0x000fe400078ec0ff */
[--C-:B------:R-:W-:Y:S02]  /*40770*/  PRMT R7, R49, 0x3340, R0.reuse ;  /* 0x0000334031077816 */ /* 0x100fe40000000000 */
[----:B------:R-:W-:Y:S02]  /*40780*/  PRMT R8, R51, 0x3340, R0 ;  /* 0x0000334033087816 */ /* 0x000fe40000000000 */
[----:B---3--:R-:W-:-:S02]  /*40790*/  LOP3.LUT R46, R33, 0xffff, RZ, 0xc0, !PT ;  /* 0x0000ffff212e7812 */ /* 0x008fc400078ec0ff */
[----:B------:R-:W3:Y:S01]  /*407a0*/  LDL.LU R33, [R1+0x8b4] ;  /* 0x0008b40001217983 */ /* 0x000ee20000300800 */
[----:B----4-:R-:W-:-:S05]  /*407b0*/  LOP3.LUT R4, R32, 0xffff, RZ, 0xc0, !PT ;  /* 0x0000ffff20047812 */ /* 0x010fca00078ec0ff */
[----:B------:R0:W-:Y:S04]  /*407c0*/  STL [R1+0x1c8], R4 ;  /* 0x0001c80401007387 */ /* 0x0001e80000100800 */
[----:B------:R-:W4:Y:S01]  /*407d0*/  LDL.LU R32, [R1+0x8b0] ;  /* 0x0008b00001207983 */ /* 0x000f220000300800 */
[----:B--2---:R-:W-:-:S03]  /*407e0*/  LOP3.LUT R55, R30, 0xffff, RZ, 0xc0, !PT ;  /* 0x0000ffff1e377812 */ /* 0x004fc600078ec0ff */
[----:B------:R-:W2:Y:S04]  /*407f0*/  LDL.LU R30, [R1+0x684] ;  /* 0x00068400011e7983 */ /* 0x000ea80000300800 */
[----:B------:R-:W2:Y:S01]  /*40800*/  LDL.LU R240, [R1+0x2140] ;  /* 0x0021400001f07983 */ /* 0x000ea20000300800 */
[----:B------:R-:W-:-:S03]  /*40810*/  LOP3.LUT R47, R39, 0xffff, RZ, 0xc0, !PT ;  /* 0x0000ffff272f7812 */ /* 0x000fc600078ec0ff */
[----:B------:R-:W2:Y:S01]  /*40820*/  LDL.LU R242, [R1+0x213c] ;  /* 0x00213c0001f27983 */ /* 0x000ea20000300800 */
[----:B------:R-:W-:Y:S02]  /*40830*/  PRMT R11, R54, 0x3340, R55 ;  /* 0x00003340360b7816 */ /* 0x000fe40000000037 */
[----:B------:R-:W-:Y:S02]  /*40840*/  LOP3.LUT R48, R38, 0xffff, RZ, 0xc0, !PT ;  /* 0x0000ffff26307812 */ /* 0x000fe400078ec0ff */
[----:B------:R-:W-:Y:S02]  /*40850*/  LOP3.LUT R239, R239, 0xffff, RZ, 0xc0, !PT ;  /* 0x0000ffffefef7812 */ /* 0x000fe400078ec0ff */
[----:B------:R-:W-:Y:S02]  /*40860*/  PRMT R15, R2, 0x3340, R4 ;  /* 0x00003340020f7816 */ /* 0x000fe40000000004 */
[----:B-1----:R-:W-:Y:S02]  /*40870*/  PRMT R13, R13, 0x3340, R47 ;  /* 0x000033400d0d7816 */ /* 0x002fe4000000002f */
[----:B0-----:R-:W-:-:S02]  /*40880*/  PRMT R4, R11, 0x5410, R6 ;  /* 0x000054100b047816 */ /* 0x001fc40000000006 */
[----:B------:R-:W-:Y:S02]  /*40890*/  PRMT R14, R46, 0x3340, R48 ;  /* 0x000033402e0e7816 */ /* 0x000fe40000000030 */
[----:B------:R-:W-:Y:S01]  /*408a0*/  PRMT R9, R239, 0x3340, R0 ;  /* 0x00003340ef097816 */ /* 0x000fe20000000000 */
[----:B------:R0:W-:Y:S01]  /*408b0*/  STL [R1+0x810], R4 ;  /* 0x0008100401007387 */ /* 0x0001e20000100800 */
[----:B------:R-:W-:Y:S02]  /*408c0*/  PRMT R6, R13, 0x5410, R7 ;  /* 0x000054100d067816 */ /* 0x000fe40000000007 */
[----:B------:R-:W-:-:S03]  /*408d0*/  PRMT R2, R14, 0x5410, R8 ;  /* 0x000054100e027816 */ /* 0x000fc60000000008 */
[----:B------:R-:W-:Y:S01]  /*408e0*/  STL [R1+0x80c], R6 ;  /* 0x00080c0601007387 */ /* 0x000fe20000100800 */
[----:B0-----:R-:W-:-:S03]  /*408f0*/  PRMT R4, R15, 0x5410, R9 ;  /* 0x000054100f047816 */ /* 0x001fc60000000009 */
[----:B------:R0:W-:Y:S04]  /*40900*/  STL [R1+0x808], R2 ;  /* 0x0008080201007387 */ /* 0x0001e80000100800 */
[----:B------:R-:W-:Y:S01]  /*40910*/  STL [R1+0x804], R4 ;  /* 0x0008040401007387 */ /* 0x000fe20000100800 */
[----:B------:R-:W-:-:S03]  /*40920*/  LOP3.LUT R14, R37, 0xffff, RZ, 0xc0, !PT ;  /* 0x0000ffff250e7812 */ /* 0x000fc600078ec0ff */
[----:B------:R-:W2:Y:S01]  /*40930*/  LDL.LU R37, [R1+0xe0c] ;  /* 0x000e0c0001257983 */ /* 0x000ea20000300800 */
[----:B0-----:R-:W-:-:S03]  /*40940*/  LOP3.LUT R2, R31, 0xffff, RZ, 0xc0, !PT ;  /* 0x0000ffff1f027812 */ /* 0x001fc600078ec0ff */
[----:B------:R-:W2:Y:S04]  /*40950*/  LDL.LU R31, [R1+0xe08] ;  /* 0x000e0800011f7983 */ /* 0x000ea80000300800 */
[----:B------:R0:W-:Y:S04]  /*40960*/  STL [R1+0x1d8], R14 ;  /* 0x0001d80e01007387 */ /* 0x0001e80000100800 */
[----:B------:R-:W-:Y:S01]  /*40970*/  STL [R1+0x1d4], R2 ;  /* 0x0001d40201007387 */ /* 0x000fe20000100800 */
[----:B------:R-:W-:Y:S02]  /*40980*/  LOP3.LUT R13, R35, 0xffff, RZ, 0xc0, !PT ;  /* 0x0000ffff230d7812 */ /* 0x000fe400078ec0ff */
[----:B------:R-:W-:-:S03]  /*40990*/  LOP3.LUT R15, R34, 0xffff, RZ, 0xc0, !PT ;  /* 0x0000ffff220f7812 */ /* 0x000fc600078ec0ff */
[----:B------:R-:W-:Y:S04]  /*409a0*/  STL [R1+0x1bc], R13 ;  /* 0x0001bc0d01007387 */ /* 0x000fe80000100800 */
[----:B------:R1:W-:Y:S01]  /*409b0*/  STL [R1+0x1d0], R15 ;  /* 0x0001d00f01007387 */ /* 0x0003e20000100800 */
[----:B------:R-:W-:Y:S02]  /*409c0*/  LOP3.LUT R42, R36, 0xffff, RZ, 0xc0, !PT ;  /* 0x0000ffff242a7812 */ /* 0x000fe400078ec0ff */
[----:B------:R-:W-:Y:S02]  /*409d0*/  LOP3.LUT R41, R241, 0xffff, RZ, 0xc0, !PT ;  /* 0x0000fffff1297812 */ /* 0x000fe400078ec0ff */
[----:B------:R-:W-:Y:S02]  /*409e0*/  LOP3.LUT R38, R173, 0xffff, RZ, 0xc0, !PT ;  /* 0x0000ffffad267812 */ /* 0x000fe400078ec0ff */
[----:B------:R-:W-:-:S02]  /*409f0*/  PRMT R6, R41, 0x3340, R0 ;  /* 0x0000334029067816 */ /* 0x000fc40000000000 */
[----:B0-----:R-:W-:Y:S02]  /*40a00*/  PRMT R14, R14, 0x3340, R15 ;  /* 0x000033400e0e7816 */ /* 0x001fe4000000000f */
[----:B------:R-:W-:Y:S02]  /*40a10*/  PRMT R7, R38, 0x3340, R0 ;  /* 0x0000334026077816 */ /* 0x000fe40000000000 */
[----:B---3--:R-:W-:Y:S02]  /*40a20*/  LOP3.LUT R4, R33, 0xffff, RZ, 0xc0, !PT ;  /* 0x0000ffff21047812 */ /* 0x008fe400078ec0ff */
[----:B------:R-:W3:Y:S04]  /*40a30*/  LDL.LU R33, [R1+0xc6c] ;  /* 0x000c6c0001217983 */ /* 0x000ee80000300800 */
[----:B------:R0:W-:Y:S04]  /*40a40*/  STL [R1+0x1c0], R4 ;  /* 0x0001c00401007387 */ /* 0x0001e80000100800 */
[----:B------:R-:W3:Y:S01]  /*40a50*/  LDL.LU R34, [R1+0xab4] ;  /* 0x000ab40001227983 */ /* 0x000ee20000300800 */
[----:B-1----:R-:W-:-:S02]  /*40a60*/  PRMT R15, R2, 0x3340, R4 ;  /* 0x00003340020f7816 */ /* 0x002fc40000000004 */
[----:B----4-:R-:W-:Y:S02]  /*40a70*/  LOP3.LUT R43, R32, 0xffff, RZ, 0xc0, !PT ;  /* 0x0000ffff202b7812 */ /* 0x010fe400078ec0ff */
[----:B------:R-:W4:Y:S01]  /*40a80*/  LDL.LU R32, [R1+0xa50] ;  /* 0x000a500001207983 */ /* 0x000f220000300800 */
[----:B--2---:R-:W-:-:S03]  /*40a90*/  LOP3.LUT R40, R30, 0xffff, RZ, 0xc0, !PT ;  /* 0x0000ffff1e287812 */ /* 0x004fc600078ec0ff */
[----:B------:R-:W2:Y:S01]  /*40aa0*/  LDL.LU R30, [R1+0xa4c] ;  /* 0x000a4c00011e7983 */ /* 0x000ea20000300800 */
[----:B------:R-:W-:-:S03]  /*40ab0*/  PRMT R11, R42, 0x3340, R43 ;  /* 0x000033402a0b7816 */ /* 0x000fc6000000002b */
[----:B------:R-:W2:Y:S01]  /*40ac0*/  LDL.LU R241, [R1+0x2138] ;  /* 0x0021380001f17983 */ /* 0x000ea20000300800 */
[----:B------:R-:W-:-:S03]  /*40ad0*/  LOP3.LUT R39, R242, 0xffff, RZ, 0xc0, !PT ;  /* 0x0000fffff2277812 */ /* 0x000fc600078ec0ff */
[----:B------:R-:W2:Y:S01]  /*40ae0*/  LDL.LU R242, [R1+0x2134] ;  /* 0x0021340001f27983 */ /* 0x000ea20000300800 */
[----:B------:R-:W-:-:S03]  /*40af0*/  LOP3.LUT R240, R240, 0xffff, RZ, 0xc0, !PT ;  /* 0x0000fffff0f07812 */ /* 0x000fc600078ec0ff */
[----:B------:R-:W2:Y:S04]  /*40b00*/  LDL.LU R35, [R1+0x690] ;  /* 0x0006900001237983 */ /* 0x000ea80000300800 */
[----:B------:R-:W2:Y:S01]  /*40b10*/  LDL.LU R36, [R1+0x68c] ;  /* 0x00068c0001247983 */ /* 0x000ea20000300800 */
[----:B------:R-:W-:-:S03]  /*40b20*/  PRMT R13, R13, 0x3340, R40 ;  /* 0x000033400d0d7816 */ /* 0x000fc60000000028 */
[----:B------:R-:W2:Y:S01]  /*40b30*/  LDL.LU R50, [R1+0x428] ;  /* 0x0004280001327983 */ /* 0x000ea20000300800 */
[----:B0-----:R-:W-:Y:S02]  /*40b40*/  PRMT R4, R11, 0x5410, R6 ;  /* 0x000054100b047816 */ /* 0x001fe40000000006 */
[--C-:B------:R-:W-:Y:S02]  /*40b50*/  PRMT R8, R39, 0x3340, R0.reuse ;  /* 0x0000334027087816 */ /* 0x100fe40000000000 */
[----:B------:R-:W-:Y:S01]  /*40b60*/  PRMT R9, R240, 0x3340, R0 ;  /* 0x00003340f0097816 */ /* 0x000fe20000000000 */
[----:B------:R0:W-:Y:S01]  /*40b70*/  STL [R1+0x800], R4 ;  /* 0x0008000401007387 */ /* 0x0001e20000100800 */
[----:B------:R-:W-:Y:S02]  /*40b80*/  PRMT R6, R13, 0x5410, R7 ;  /* 0x000054100d067816 */ /* 0x000fe40000000007 */
[----:B------:R-:W-:-:S03]  /*40b90*/  PRMT R2, R14, 0x5410, R8 ;  /* 0x000054100e027816 */ /* 0x000fc60000000008 */
[----:B------:R-:W-:Y:S01]  /*40ba0*/  STL [R1+0x684], R6 ;  /* 0x0006840601007387 */ /* 0x000fe20000100800 */
[----:B0-----:R-:W-:-:S03]  /*40bb0*/  PRMT R4, R15, 0x5410, R9 ;  /* 0x000054100f047816 */ /* 0x001fc60000000009 */
[----:B------:R0:W-:Y:S04]  /*40bc0*/  STL [R1+0x668], R2 ;  /* 0x0006680201007387 */ /* 0x0001e80000100800 */
[----:B------:R2:W-:Y:S01]  /*40bd0*/  STL [R1+0x674], R4 ;  /* 0x0006740401007387 */ /* 0x0005e20000100800 */
[----:B------:R-:W-:-:S03]  /*40be0*/  LOP3.LUT R14, R37, 0xffff, RZ, 0xc0, !PT ;  /* 0x0000ffff250e7812 */ /* 0x000fc600078ec0ff */
[----:B------:R-:W2:Y:S04]  /*40bf0*/  LDL.LU R52, [R1+0xe14] ;  /* 0x000e140001347983 */ /* 0x000ea80000300800 */
[----:B------:R-:W2:Y:S01]  /*40c00*/  LDL.LU R45, [R1+0xe10] ;  /* 0x000e1000012d7983 */ /* 0x000ea20000300800 */
[----:B0-----:R-:W-:-:S03]  /*40c10*/  LOP3.LUT R2, R31, 0xffff, RZ, 0xc0, !PT ;  /* 0x0000ffff1f027812 */ /* 0x001fc600078ec0ff */
[----:B------:R-:W-:Y:S04]  /*40c20*/  STL [R1+0x1f0], R14 ;  /* 0x0001f00e01007387 */ /* 0x000fe80000100800 */
[----:B------:R-:W2:Y:S04]  /*40c30*/  LDL.LU R31, [R1+0xc7c] ;  /* 0x000c7c00011f7983 */ /* 0x000ea80000300800 */
[----:B------:R-:W-:Y:S04]  /*40c40*/  STL [R1+0x1ec], R2 ;  /* 0x0001ec0201007387 */ /* 0x000fe80000100800 */
[----:B------:R-:W2:Y:S04]  /*40c50*/  LDL.LU R44, [R1+0xc78] ;  /* 0x000c7800012c7983 */ /* 0x000ea80000300800 */
[----:B------:R-:W2:Y:S04]  /*40c60*/  LDL.LU R125, [R1+0xa60] ;  /* 0x000a6000017d7983 */ /* 0x000ea80000300800 */
[----:B------:R-:W2:Y:S01]  /*40c70*/  LDL.LU R53, [R1+0xa5c] ;  /* 0x000a5c0001357983 */ /* 0x000ea20000300800 */
[----:B------:R-:W-:-:S02]  /*40c80*/  LOP3.LUT R7, R174, 0xffff, RZ, 0xc0, !PT ;  /* 0x0000ffffae077812 */ /* 0x000fc400078ec0ff */
[----:B------:R-:W-:-:S04]  /*40c90*/  LOP3.LUT R37, R175, 0xffff, RZ, 0xc0, !PT ;  /* 0x0000ffffaf257812 */ /* 0x000fc800078ec0ff */
[----:B------:R-:W-:Y:S02]  /*40ca0*/  PRMT R6, R37, 0x3340, R0 ;  /* 0x0000334025067816 */ /* 0x000fe40000000000 */
[----:B---3--:R-:W-:Y:S02]  /*40cb0*/  LOP3.LUT R33, R33, 0xffff, RZ, 0xc0, !PT ;  /* 0x0000ffff21217812 */ /* 0x008fe400078ec0ff */
[----:B------:R-:W-:Y:S02]  /*40cc0*/  LOP3.LUT R34, R34, 0xffff, RZ, 0xc0, !PT ;  /* 0x0000ffff22227812 */ /* 0x000fe400078ec0ff */
[----:B----4-:R-:W-:-:S05]  /*40cd0*/  LOP3.LUT R15, R32, 0xffff, RZ, 0xc0, !PT ;  /* 0x0000ffff200f7812 */ /* 0x010fca00078ec0ff */
[----:B------:R-:W-:Y:S01]  /*40ce0*/  STL [R1+0x1e4], R15 ;  /* 0x0001e40f01007387 */ /* 0x000fe20000100800 */
[----:B--2---:R-:W-:-:S03]  /*40cf0*/  LOP3.LUT R4, R30, 0xffff, RZ, 0xc0, !PT ;  /* 0x0000ffff1e047812 */ /* 0x004fc600078ec0ff */
[----:B------:R-:W2:Y:S04]  /*40d00*/  LDL.LU R32, [R1+0x698] ;  /* 0x0006980001207983 */ /* 0x000ea80000300800 */
[----:B------:R-:W-:Y:S04]  /*40d10*/  STL [R1+0x1e0], R4 ;  /* 0x0001e00401007387 */ /* 0x000fe80000100800 */
[----:B------:R-:W3:Y:S01]  /*40d20*/  LDL.LU R30, [R1+0x694] ;  /* 0x00069400011e7983 */ /* 0x000ee20000300800 */
[----:B------:R-:W-:-:S03]  /*40d30*/  LOP3.LUT R35, R35, 0xffff, RZ, 0xc0, !PT ;  /* 0x0000ffff23237812 */ /* 0x000fc600078ec0ff */
[----:B------:R0:W-:Y:S01]  /*40d40*/  STL [R1+0x2cc], R7 ;  /* 0x0002cc0701007387 */ /* 0x0001e20000100800 */
[----:B------:R-:W-:Y:S02]  /*40d50*/  LOP3.LUT R36, R36, 0xffff, RZ, 0xc0, !PT ;  /* 0x0000ffff24247812 */ /* 0x000fe400078ec0ff */
[----:B------:R-:W-:Y:S02]  /*40d60*/  LOP3.LUT R8, R50, 0xffff, RZ, 0xc0, !PT ;  /* 0x0000ffff32087812 */ /* 0x000fe400078ec0ff */
[----:B------:R-:W-:Y:S02]  /*40d70*/  PRMT R11, R33, 0x3340, R35 ;  /* 0x00003340210b7816 */ /* 0x000fe40000000023 */
[----:B0-----:R-:W-:Y:S01]  /*40d80*/  PRMT R7, R7, 0x3340, R0 ;  /* 0x0000334007077816 */ /* 0x001fe20000000000 */
[----:B------:R0:W-:Y:S01]  /*40d90*/  STL [R1+0x1dc], R8 ;  /* 0x0001dc0801007387 */ /* 0x0001e20000100800 */
[----:B------:R-:W-:Y:S02]  /*40da0*/  PRMT R13, R34, 0x3340, R36 ;  /* 0x00003340220d7816 */ /* 0x000fe40000000024 */
[----:B------:R-:W-:Y:S01]  /*40db0*/  LOP3.LUT R241, R241, 0xffff, RZ, 0xc0, !PT ;  /* 0x0000fffff1f17812 */ /* 0x000fe200078ec0ff */
[----:B------:R-:W4:Y:S01]  /*40dc0*/  LDL.LU R50, [R1+0x430] ;  /* 0x0004300001327983 */ /* 0x000f220000300800 */
[----:B------:R-:W-:-:S02]  /*40dd0*/  PRMT R14, R14, 0x3340, R15 ;  /* 0x000033400e0e7816 */ /* 0x000fc4000000000f */
[----:B------:R-:W-:Y:S02]  /*40de0*/  PRMT R15, R2, 0x3340, R4 ;  /* 0x00003340020f7816 */ /* 0x000fe40000000004 */
[----:B0-----:R-:W-:Y:S02]  /*40df0*/  PRMT R8, R8, 0x3340, R0 ;  /* 0x0000334008087816 */ /* 0x001fe40000000000 */
[----:B------:R-:W-:Y:S02]  /*40e00*/  PRMT R2, R11, 0x5410, R6 ;  /* 0x000054100b027816 */ /* 0x000fe40000000006 */
[----:B------:R-:W-:Y:S02]  /*40e10*/  PRMT R6, R13, 0x5410, R7 ;  /* 0x000054100d067816 */ /* 0x000fe40000000007 */
[----:B------:R-:W-:Y:S02]  /*40e20*/  PRMT R9, R241, 0x3340, R0 ;  /* 0x00003340f1097816 */ /* 0x000fe40000000000 */
[----:B------:R-:W-:Y:S01]  /*40e30*/  PRMT R4, R14, 0x5410, R8 ;  /* 0x000054100e047816 */ /* 0x000fe20000000008 */
[----:B------:R0:W-:Y:S04]  /*40e40*/  STL [R1+0x664], R2 ;  /* 0x0006640201007387 */ /* 0x0001e80000100800 */
[----:B------:R-:W-:Y:S04]  /*40e50*/  STL [R1+0x660], R6 ;  /* 0x0006600601007387 */ /* 0x000fe80000100800 */
[----:B------:R1:W-:Y:S01]  /*40e60*/  STL [R1+0x65c], R4 ;  /* 0x00065c0401007387 */ /* 0x0003e20000100800 */
[----:B0-----:R-:W-:-:S02]  /*40e70*/  PRMT R2, R15, 0x5410, R9 ;  /* 0x000054100f027816 */ /* 0x001fc40000000009 */
[----:B------:R-:W-:-:S03]  /*40e80*/  LOP3.LUT R26, R52, 0xffff, RZ, 0xc0, !PT ;  /* 0x0000ffff341a7812 */ /* 0x000fc600078ec0ff */
[----:B------:R0:W-:Y:S01]  /*40e90*/  STL [R1+0x64c], R2 ;  /* 0x00064c0201007387 */ /* 0x0001e20000100800 */
[----:B-1----:R-:W-:-:S03]  /*40ea0*/  LOP3.LUT R4, R45, 0xffff, RZ, 0xc0, !PT ;  /* 0x0000ffff2d047812 */ /* 0x002fc600078ec0ff */
[----:B------:R-:W4:Y:S01]  /*40eb0*/  LDL.LU R52, [R1+0xe1c] ;  /* 0x000e1c0001347983 */ /* 0x000f220000300800 */
[----:B------:R-:W-:-:S03]  /*40ec0*/  LOP3.LUT R27, R44, 0xffff, RZ, 0xc0, !PT ;  /* 0x0000ffff2c1b7812 */ /* 0x000fc600078ec0ff */
[----:B------:R-:W-:Y:S04]  /*40ed0*/  STL [R1+0x1f8], R4 ;  /* 0x0001f80401007387 */ /* 0x000fe80000100800 */
[----:B------:R-:W4:Y:S04]  /*40ee0*/  LDL.LU R45, [R1+0xe18] ;  /* 0x000e1800012d7983 */ /* 0x000f280000300800 */
[----:B------:R-:W4:Y:S01]  /*40ef0*/  LDL.LU R44, [R1+0xc8c] ;  /* 0x000c8c00012c7983 */ /* 0x000f220000300800 */
[----:B------:R-:W-:-:S03]  /*40f00*/  LOP3.LUT R15, R53, 0xffff, RZ, 0xc0, !PT ;  /* 0x0000ffff350f7812 */ /* 0x000fc600078ec0ff */
[----:B------:R-:W4:Y:S01]  /*40f10*/  LDL.LU R131, [R1+0xc88] ;  /* 0x000c880001837983 */ /* 0x000f220000300800 */
[----:B------:R-:W-:-:S03]  /*40f20*/  LOP3.LUT R28, R125, 0xffff, RZ, 0xc0, !PT ;  /* 0x0000ffff7d1c7812 */ /* 0x000fc600078ec0ff */
[----:B------:R1:W-:Y:S04]  /*40f30*/  STL [R1+0x1f4], R15 ;  /* 0x0001f40f01007387 */ /* 0x0003e80000100800 */
[----:B------:R-:W4:Y:S04]  /*40f40*/  LDL.LU R130, [R1+0xa70] ;  /* 0x000a700001827983 */ /* 0x000f280000300800 */
[----:B------:R-:W4:Y:S04]  /*40f50*/  LDL.LU R126, [R1+0xa6c] ;  /* 0x000a6c00017e7983 */ /* 0x000f280000300800 */
[----:B------:R-:W4:Y:S04]  /*40f60*/  LDL.LU R125, [R1+0x87c] ;  /* 0x00087c00017d7983 */ /* 0x000f280000300800 */
[----:B------:R-:W4:Y:S01]  /*40f70*/  LDL.LU R53, [R1+0x878] ;  /* 0x0008780001357983 */ /* 0x000f220000300800 */
[----:B------:R-:W-:-:S02]  /*40f80*/  LOP3.LUT R31, R31, 0xffff, RZ, 0xc0, !PT ;  /* 0x0000ffff1f1f7812 */ /* 0x000fc400078ec0ff */
[----:B0-----:R-:W-:Y:S02]  /*40f90*/  LOP3.LUT R2, R176, 0xffff, RZ, 0xc0, !PT ;  /* 0x0000ffffb0027812 */ /* 0x001fe400078ec0ff */
[----:B------:R-:W-:Y:S02]  /*40fa0*/  LOP3.LUT R242, R242, 0xffff, RZ, 0xc0, !PT ;  /* 0x0000fffff2f27812 */ /* 0x000fe400078ec0ff */
[----:B------:R-:W-:Y:S02]  /*40fb0*/  PRMT R7, R2, 0x3340, R0 ;  /* 0x0000334002077816 */ /* 0x000fe40000000000 */
[----:B------:R-:W-:Y:S02]  /*40fc0*/  PRMT R14, R26, 0x3340, R28 ;  /* 0x000033401a0e7816 */ /* 0x000fe4000000001c */
[----:B------:R-:W-:Y:S02]  /*40fd0*/  PRMT R9, R242, 0x3340, R0 ;  /* 0x00003340f2097816 */ /* 0x000fe40000000000 */
[----:B-1----:R-:W-:-:S02]  /*40fe0*/  PRMT R15, R4, 0x3340, R15 ;  /* 0x00003340040f7816 */ /* 0x002fc4000000000f */
[----:B--2---:R-:W-:Y:S02]  /*40ff0*/  LOP3.LUT R32, R32, 0xffff, RZ, 0xc0, !PT ;  /* 0x0000ffff20207812 */ /* 0x004fe400078ec0ff */
[----:B---3--:R-:W-:Y:S02]  /*41000*/  LOP3.LUT R29, R30, 0xffff, RZ, 0xc0, !PT ;  /* 0x0000ffff1e1d7812 */ /* 0x008fe400078ec0ff */
[----:B------:R-:W-:Y:S02]  /*41010*/  LOP3.LUT R30, R177, 0xffff, RZ, 0xc0, !PT ;  /* 0x0000ffffb11e7812 */ /* 0x000fe400078ec0ff */
[----:B------:R-:W-:Y:S02]  /*41020*/  PRMT R11, R31, 0x3340, R32 ;  /* 0x000033401f0b7816 */ /* 0x000fe40000000020 */
[----:B------:R-:W-:Y:S02]  /*41030*/  PRMT R6, R30, 0x3340, R0 ;  /* 0x000033401e067816 */ /* 0x000fe40000000000 */
[----:B------:R-:W-:-:S02]  /*41040*/  PRMT R13, R27, 0x3340, R29 ;  /* 0x000033401b0d7816 */ /* 0x000fc4000000001d */
[----:B----4-:R-:W-:Y:S02]  /*41050*/  LOP3.LUT R22, R50, 0xffff, RZ, 0xc0, !PT ;  /* 0x0000ffff32167812 */ /* 0x010fe400078ec0ff */
[----:B------:R-:W2:Y:S04]  /*41060*/  LDL.LU R50, [R1+0x438] ;  /* 0x0004380001327983 */ /* 0x000ea80000300800 */
[----:B------:R-:W3:Y:S01]  /*41070*/  LDL.LU R143, [R1+0x434] ;  /* 0x00043400018f7983 */ /* 0x000ee20000300800 */
[----:B------:R-:W-:-:S03]  /*41080*/  PRMT R8, R22, 0x3340, R0 ;  /* 0x0000334016087816 */ /* 0x000fc60000000000 */
[----:B------:R0:W-:Y:S01]  /*41090*/  STL [R1+0x2128], R2 ;  /* 0x0021280201007387 */ /* 0x0001e20000100800 */
[----:B------:R-:W-:Y:S02]  /*410a0*/  PRMT R4, R14, 0x5410, R8 ;  /* 0x000054100e047816 */ /* 0x000fe40000000008 */
[----:B0-----:R-:W-:Y:S02]  /*410b0*/  PRMT R2, R11, 0x5410, R6 ;  /* 0x000054100b027816 */ /* 0x001fe40000000006 */
[----:B------:R-:W-:-:S03]  /*410c0*/  PRMT R6, R13, 0x5410, R7 ;  /* 0x000054100d067816 */ /* 0x000fc60000000007 */
[----:B------:R0:W-:Y:S04]  /*410d0*/  STL [R1+0x648], R2 ;  /* 0x0006480201007387 */ /* 0x0001e80000100800 */
[----:B------:R-:W-:Y:S01]  /*410e0*/  STL [R1+0x640], R6 ;  /* 0x0006400601007387 */ /* 0x000fe20000100800 */
[----:B0-----:R-:W-:-:S03]  /*410f0*/  PRMT R2, R15, 0x5410, R9 ;  /* 0x000054100f027816 */ /* 0x001fc60000000009 */
[----:B------:R-:W-:Y:S01]  /*41100*/  STL [R1+0x638], R4 ;  /* 0x0006380401007387 */ /* 0x000fe20000100800 */
[----:B------:R-:W-:-:S03]  /*41110*/  LOP3.LUT R14, R52, 0xffff, RZ, 0xc0, !PT ;  /* 0x0000ffff340e7812 */ /* 0x000fc600078ec0ff */
[----:B------:R0:W-:Y:S01]  /*41120*/  STL [R1+0x634], R2 ;  /* 0x0006340201007387 */ /* 0x0001e20000100800 */
[----:B------:R-:W-:-:S03]  /*41130*/  LOP3.LUT R15, R45, 0xffff, RZ, 0xc0, !PT ;  /* 0x0000ffff2d0f7812 */ /* 0x000fc600078ec0ff */
[----:B------:R-:W4:Y:S01]  /*41140*/  LDL.LU R52, [R1+0xe24] ;  /* 0x000e240001347983 */ /* 0x000f220000300800 */
[----:B0-----:R-:W-:-:S03]  /*41150*/  LOP3.LUT R2, R44, 0xffff, RZ, 0xc0, !PT ;  /* 0x0000ffff2c027812 */ /* 0x001fc600078ec0ff */
[----:B------:R-:W4:Y:S04]  /*41160*/  LDL.LU R44, [R1+0xe20] ;  /* 0x000e2000012c7983 */ /* 0x000f280000300800 */
[----:B------:R-:W4:Y:S01]  /*41170*/  LDL.LU R45, [R1+0xc9c] ;  /* 0x000c9c00012d7983 */ /* 0x000f220000300800 */
[----:B------:R-:W-:-:S03]  /*41180*/  LOP3.LUT R23, R131, 0xffff, RZ, 0xc0, !PT ;  /* 0x0000ffff83177812 */ /* 0x000fc600078ec0ff */
[----:B------:R0:W-:Y:S01]  /*41190*/  STL [R1+0x22c], R2 ;  /* 0x00022c0201007387 */ /* 0x0001e20000100800 */
[----:B------:R-:W-:-:S03]  /*411a0*/  LOP3.LUT R16, R130, 0xffff, RZ, 0xc0, !PT ;  /* 0x0000ffff82107812 */ /* 0x000fc600078ec0ff */
[----:B------:R-:W4:Y:S01]  /*411b0*/  LDL.LU R150, [R1+0xc98] ;  /* 0x000c980001967983 */ /* 0x000f220000300800 */
[----:B------:R-:W-:-:S03]  /*411c0*/  LOP3.LUT R4, R125, 0xffff, RZ, 0xc0, !PT ;  /* 0x0000ffff7d047812 */ /* 0x000fc600078ec0ff */
[----:B------:R-:W4:Y:S01]  /*411d0*/  LDL.LU R131, [R1+0xa80] ;  /* 0x000a800001837983 */ /* 0x000f220000300800 */
[----:B------:R-:W-:-:S03]  /*411e0*/  LOP3.LUT R17, R126, 0xffff, RZ, 0xc0, !PT ;  /* 0x0000ffff7e117812 */ /* 0x000fc600078ec0ff */
[----:B------:R-:W-:Y:S04]  /*411f0*/  STL [R1+0x21c], R4 ;  /* 0x00021c0401007387 */ /* 0x000fe80000100800 */
[----:B------:R-:W4:Y:S04]  /*41200*/  LDL.LU R130, [R1+0xa7c] ;  /* 0x000a7c0001827983 */ /* 0x000f280000300800 */
[----:B------:R-:W4:Y:S04]  /*41210*/  LDL.LU R126, [R1+0x88c] ;  /* 0x00088c00017e7983 */ /* 0x000f280000300800 */
[----:B------:R-:W4:Y:S01]  /*41220*/  LDL.LU R125, [R1+0x888] ;  /* 0x00088800017d7983 */ /* 0x000f220000300800 */
[----:B------:R-:W-:-:S03]  /*41230*/  LOP3.LUT R24, R53, 0xffff, RZ, 0xc0, !PT ;  /* 0x0000ffff35187812 */ /* 0x000fc600078ec0ff */
[----:B------:R-:W4:Y:S01]  /*41240*/  LDL.LU R53, [R1+0x440] ;  /* 0x0004400001357983 */ /* 0x000f220000300800 */
[----:B------:R-:W-:Y:S02]  /*41250*/  LOP3.LUT R25, R178, 0xffff, RZ, 0xc0, !PT ;  /* 0x0000ffffb2197812 */ /* 0x000fe400078ec0ff */
[----:B------:R-:W-:Y:S02]  /*41260*/  LOP3.LUT R9, R209, 0xffff, RZ, 0xc0, !PT ;  /* 0x0000ffffd1097812 */ /* 0x000fe400078ec0ff */
[----:B------:R-:W-:Y:S02]  /*41270*/  PRMT R6, R25, 0x3340, R0 ;  /* 0x0000334019067816 */ /* 0x000fe40000000000 */
[----:B------:R-:W-:Y:S02]  /*41280*/  PRMT R11, R23, 0x3340, R24 ;  /* 0x00003340170b7816 */ /* 0x000fe40000000018 */
[----:B------:R-:W-:Y:S02]  /*41290*/  PRMT R21, R2, 0x3340, R4 ;  /* 0x0000334002157816 */ /* 0x000fe40000000004 */
[----:B------:R-:W-:-:S02]  /*412a0*/  PRMT R13, R14, 0x3340, R16 ;  /* 0x000033400e0d7816 */ /* 0x000fc40000000010 */
[----:B0-----:R-:W-:Y:S02]  /*412b0*/  PRMT R2, R11, 0x5410, R6 ;  /* 0x000054100b027816 */ /* 0x001fe40000000006 */
[----:B------:R-:W-:Y:S02]  /*412c0*/  PRMT R19, R15, 0x3340, R17 ;  /* 0x000033400f137816 */ /* 0x000fe40000000011 */
[----:B--2---:R-:W-:Y:S02]  /*412d0*/  LOP3.LUT R7, R50, 0xffff, RZ, 0xc0, !PT ;  /* 0x0000ffff32077812 */ /* 0x004fe400078ec0ff */
[----:B------:R-:W2:Y:S01]  /*412e0*/  LDL.LU R50, [R1+0x43c] ;  /* 0x00043c0001327983 */ /* 0x000ea20000300800 */
[----:B---3--:R-:W-:-:S03]  /*412f0*/  LOP3.LUT R8, R143, 0xffff, RZ, 0xc0, !PT ;  /* 0x0000ffff8f087812 */ /* 0x008fc600078ec0ff */
[----:B------:R0:W-:Y:S04]  /*41300*/  STL [R1+0x20c], R7 ;  /* 0x00020c0701007387 */ /* 0x0001e80000100800 */
[----:B------:R1:W-:Y:S04]  /*41310*/  STL [R1+0x208], R8 ;  /* 0x0002080801007387 */ /* 0x0003e80000100800 */
[----:B------:R3:W-:Y:S01]  /*41320*/  STL [R1+0x218], R9 ;  /* 0x0002180901007387 */ /* 0x0007e20000100800 */
[--C-:B0-----:R-:W-:Y:S02]  /*41330*/  PRMT R7, R7, 0x3340, R0.reuse ;  /* 0x0000334007077816 */ /* 0x101fe40000000000 */
[----:B-1----:R-:W-:Y:S01]  /*41340*/  PRMT R8, R8, 0x3340, R0 ;  /* 0x0000334008087816 */ /* 0x002fe20000000000 */
[----:B------:R0:W-:Y:S01]  /*41350*/  STL [R1+0x630], R2 ;  /* 0x0006300201007387 */ /* 0x0001e20000100800 */
[----:B------:R-:W-:-:S02]  /*41360*/  PRMT R6, R13, 0x5410, R7 ;  /* 0x000054100d067816 */ /* 0x000fc40000000007 */
[----:B---3--:R-:W-:Y:S02]  /*41370*/  PRMT R9, R9, 0x3340, R0 ;  /* 0x0000334009097816 */ /* 0x008fe40000000000 */
[----:B------:R-:W-:Y:S01]  /*41380*/  PRMT R4, R19, 0x5410, R8 ;  /* 0x0000541013047816 */ /* 0x000fe20000000008 */
[----:B------:R1:W-:Y:S01]  /*41390*/  STL [R1+0x628], R6 ;  /* 0x0006280601007387 */ /* 0x0003e20000100800 */
[----:B0-----:R-:W-:-:S03]  /*413a0*/  PRMT R2, R21, 0x5410, R9 ;  /* 0x0000541015027816 */ /* 0x001fc60000000009 */
[----:B------:R-:W-:Y:S04]  /*413b0*/  STL [R1+0x624], R4 ;  /* 0x0006240401007387 */ /* 0x000fe80000100800 */
[----:B------:R0:W-:Y:S04]  /*413c0*/  STL [R1+0x620], R2 ;  /* 0x0006200201007387 */ /* 0x0001e80000100800 */
[----:B------:R-:W3:Y:S04]  /*413d0*/  LDL.LU R151, [R1+0xe2c] ;  /* 0x000e2c0001977983 */ /* 0x000ee80000300800 */
[----:B------:R-:W3:Y:S01]  /*413e0*/  LDL.LU R144, [R1+0xe28] ;  /* 0x000e280001907983 */ /* 0x000ee20000300800 */
[----:B----4-:R-:W-:-:S02]  /*413f0*/  LOP3.LUT R44, R44, 0xffff, RZ, 0xc0, !PT ;  /* 0x0000ffff2c2c7812 */ /* 0x010fc400078ec0ff */
[----:B------:R-:W-:-:S03]  /*41400*/  LOP3.LUT R45, R45, 0xffff, RZ, 0xc0, !PT ;  /* 0x0000ffff2d2d7812 */ /* 0x000fc600078ec0ff */
[----:B------:R4:W-:Y:S01]  /*41410*/  STL [R1+0x210], R44 ;  /* 0x0002102c01007387 */ /* 0x0009e20000100800 */
[----:B-1----:R-:W-:-:S03]  /*41420*/  LOP3.LUT R6, R52, 0xffff, RZ, 0xc0, !PT ;  /* 0x0000ffff34067812 */ /* 0x002fc600078ec0ff */
[----:B------:R-:W3:Y:S04]  /*41430*/  LDL.LU R143, [R1+0xcac] ;  /* 0x000cac00018f7983 */ /* 0x000ee80000300800 */
[----:B------:R1:W-:Y:S04]  /*41440*/  STL [R1+0x54], R45 ;  /* 0x0000542d01007387 */ /* 0x0003e80000100800 */
[----:B------:R-:W3:Y:S01]  /*41450*/  LDL.LU R52, [R1+0xca8] ;  /* 0x000ca80001347983 */ /* 0x000ee20000300800 */
[----:B0-----:R-:W-:Y:S02]  /*41460*/  LOP3.LUT R2, R150, 0xffff, RZ, 0xc0, !PT ;  /* 0x0000ffff96027812 */ /* 0x001fe400078ec0ff */
[----:B------:R-:W-:-:S03]  /*41470*/  LOP3.LUT R7, R131, 0xffff, RZ, 0xc0, !PT ;  /* 0x0000ffff83077812 */ /* 0x000fc600078ec0ff */
[----:B------:R-:W-:Y:S01]  /*41480*/  STL [R1+0x240], R2 ;  /* 0x0002400201007387 */ /* 0x000fe20000100800 */
[----:B------:R-:W-:-:S03]  /*41490*/  LOP3.LUT R245, R130, 0xffff, RZ, 0xc0, !PT ;  /* 0x0000ffff82f57812 */ /* 0x000fc600078ec0ff */
[----:B------:R-:W3:Y:S01]  /*414a0*/  LDL.LU R150, [R1+0xa90] ;  /* 0x000a900001967983 */ /* 0x000ee20000300800 */
[----:B------:R-:W-:Y:S02]  /*414b0*/  LOP3.LUT R4, R125, 0xffff, RZ, 0xc0, !PT ;  /* 0x0000ffff7d047812 */ /* 0x000fe400078ec0ff */
[----:B------:R-:W-:-:S03]  /*414c0*/  LOP3.LUT R244, R126, 0xffff, RZ, 0xc0, !PT ;  /* 0x0000ffff7ef47812 */ /* 0x000fc600078ec0ff */
[----:B------:R-:W-:Y:S01]  /*414d0*/  STL [R1+0x238], R4 ;  /* 0x0002380401007387 */ /* 0x000fe20000100800 */
[----:B------:R-:W-:-:S03]  /*414e0*/  LOP3.LUT R8, R53, 0xffff, RZ, 0xc0, !PT ;  /* 0x0000ffff35087812 */ /* 0x000fc600078ec0ff */
[----:B------:R-:W3:Y:S04]  /*414f0*/  LDL.LU R131, [R1+0xa8c] ;  /* 0x000a8c0001837983 */ /* 0x000ee80000300800 */
[----:B------:R-:W3:Y:S04]  /*41500*/  LDL.LU R130, [R1+0x89c] ;  /* 0x00089c0001827983 */ /* 0x000ee80000300800 */
[----:B------:R-:W3:Y:S04]  /*41510*/  LDL.LU R126, [R1+0x898] ;  /* 0x00089800017e7983 */ /* 0x000ee80000300800 */
[----:B------:R-:W3:Y:S04]  /*41520*/  LDL.LU R125, [R1+0x448] ;  /* 0x00044800017d7983 */ /* 0x000ee80000300800 */
[----:B------:R-:W3:Y:S01]  /*41530*/  LDL.LU R53, [R1+0x444] ;  /* 0x0004440001357983 */ /* 0x000ee20000300800 */
[----:B------:R-:W-:-:S02]  /*41540*/  LOP3.LUT R19, R212, 0xffff, RZ, 0xc0, !PT ;  /* 0x0000ffffd4137812 */ /* 0x000fc400078ec0ff */
[--C-:B------:R-:W-:Y:S02]  /*41550*/  PRMT R9, R8, 0x3340, R0.reuse ;  /* 0x0000334008097816 */ /* 0x100fe40000000000 */
[----:B------:R-:W-:Y:S02]  /*41560*/  PRMT R21, R6, 0x3340, R7 ;  /* 0x0000334006157816 */ /* 0x000fe40000000007 */
[----:B------:R-:W-:Y:S01]  /*41570*/  LOP3.LUT R230, R230, 0xffff, RZ, 0xc0, !PT ;  /* 0x0000ffffe6e67812 */ /* 0x000fe200078ec0ff */
[----:B------:R0:W-:Y:S01]  /*41580*/  STL [R1+0x2c4], R19 ;  /* 0x0002c41301007387 */ /* 0x0001e20000100800 */
[----:B----4-:R-:W-:Y:S02]  /*41590*/  PRMT R44, R44, 0x3340, R245 ;  /* 0x000033402c2c7816 */ /* 0x010fe400000000f5 */
[----:B------:R-:W-:Y:S02]  /*415a0*/  PRMT R13, R230, 0x3340, R0 ;  /* 0x00003340e60d7816 */ /* 0x000fe40000000000 */
[----:B-1----:R-:W-:-:S02]  /*415b0*/  PRMT R45, R45, 0x3340, R244 ;  /* 0x000033402d2d7816 */ /* 0x002fc400000000f4 */
[----:B0-----:R-:W-:Y:S02]  /*415c0*/  PRMT R19, R19, 0x3340, R0 ;  /* 0x0000334013137816 */ /* 0x001fe40000000000 */
[----:B--2---:R-:W-:Y:S02]  /*415d0*/  LOP3.LUT R231, R50, 0xffff, RZ, 0xc0, !PT ;  /* 0x0000ffff32e77812 */ /* 0x004fe400078ec0ff */
[----:B------:R-:W-:Y:S02]  /*415e0*/  PRMT R50, R2, 0x3340, R4 ;  /* 0x0000334002327816 */ /* 0x000fe40000000004 */
[----:B------:R-:W-:Y:S02]  /*415f0*/  PRMT R11, R231, 0x3340, R0 ;  /* 0x00003340e70b7816 */ /* 0x000fe40000000000 */
[----:B------:R-:W-:Y:S02]  /*41600*/  PRMT R2, R21, 0x5410, R9 ;  /* 0x0000541015027816 */ /* 0x000fe40000000009 */
[----:B------:R-:W-:-:S02]  /*41610*/  PRMT R9, R44, 0x5410, R11 ;  /* 0x000054102c097816 */ /* 0x000fc4000000000b */
[----:B------:R-:W-:Y:S01]  /*41620*/  PRMT R4, R45, 0x5410, R13 ;  /* 0x000054102d047816 */ /* 0x000fe2000000000d */
[----:B------:R0:W-:Y:S04]  /*41630*/  STL [R1+0x61c], R2 ;  /* 0x00061c0201007387 */ /* 0x0001e80000100800 */
[----:B------:R-:W-:Y:S01]  /*41640*/  STL [R1+0x618], R9 ;  /* 0x0006180901007387 */ /* 0x000fe20000100800 */
[----:B0-----:R-:W-:-:S03]  /*41650*/  PRMT R2, R50, 0x5410, R19 ;  /* 0x0000541032027816 */ /* 0x001fc60000000013 */
[----:B------:R-:W-:Y:S04]  /*41660*/  STL [R1+0x614], R4 ;  /* 0x0006140401007387 */ /* 0x000fe80000100800 */
[----:B------:R0:W-:Y:S01]  /*41670*/  STL [R1+0x610], R2 ;  /* 0x0006100201007387 */ /* 0x0001e20000100800 */
[----:B---3--:R-:W-:Y:S02]  /*41680*/  LOP3.LUT R21, R151, 0xffff, RZ, 0xc0, !PT ;  /* 0x0000ffff97157812 */ /* 0x008fe400078ec0ff */
[----:B------:R-:W-:-:S03]  /*41690*/  LOP3.LUT R249, R144, 0xffff, RZ, 0xc0, !PT ;  /* 0x0000ffff90f97812 */ /* 0x000fc600078ec0ff */
[----:B------:R1:W-:Y:S04]  /*416a0*/  STL [R1+0x38], R21 ;  /* 0x0000381501007387 */ /* 0x0003e80000100800 */
[----:B------:R-:W2:Y:S04]  /*416b0*/  LDL.LU R243, [R1+0xe38] ;  /* 0x000e380001f37983 */ /* 0x000ea80000300800 */
[----:B------:R-:W3:Y:S01]  /*416c0*/  LDL.LU R144, [R1+0xe34] ;  /* 0x000e340001907983 */ /* 0x000ee20000300800 */
[----:B------:R-:W-:-:S05]  /*416d0*/  LOP3.LUT R45, R143, 0xffff, RZ, 0xc0, !PT ;  /* 0x0000ffff8f2d7812 */ /* 0x000fca00078ec0ff */
[----:B------:R-:W-:Y:S01]  /*416e0*/  STL [R1+0x234], R45 ;  /* 0x0002342d01007387 */ /* 0x000fe20000100800 */
[----:B0-----:R-:W-:-:S03]  /*416f0*/  LOP3.LUT R2, R52, 0xffff, RZ, 0xc0, !PT ;  /* 0x0000ffff34027812 */ /* 0x001fc600078ec0ff */
[----:B------:R-:W4:Y:S04]  /*41700*/  LDL.LU R143, [R1+0xe30] ;  /* 0x000e3000018f7983 */ /* 0x000f280000300800 */
[----:B------:R-:W-:Y:S04]  /*41710*/  STL [R1+0x230], R2 ;  /* 0x0002300201007387 */ /* 0x000fe80000100800 */
[----:B------:R-:W4:Y:S01]  /*41720*/  LDL.LU R52, [R1+0xcbc] ;  /* 0x000cbc0001347983 */ /* 0x000f220000300800 */
[----:B------:R-:W-:Y:S02]  /*41730*/  LOP3.LUT R13, R218, 0xffff, RZ, 0xc0, !PT ;  /* 0x0000ffffda0d7812 */ /* 0x000fe400078ec0ff */
[----:B------:R-:W-:-:S02]  /*41740*/  LOP3.LUT R248, R150, 0xffff, RZ, 0xc0, !PT ;  /* 0x0000ffff96f87812 */ /* 0x000fc400078ec0ff */
[----:B------:R-:W-:Y:S02]  /*41750*/  LOP3.LUT R50, R130, 0xffff, RZ, 0xc0, !PT ;  /* 0x0000ffff82327812 */ /* 0x000fe400078ec0ff */
[----:B------:R-:W-:-:S03]  /*41760*/  LOP3.LUT R4, R126, 0xffff, RZ, 0xc0, !PT ;  /* 0x0000ffff7e047812 */ /* 0x000fc600078ec0ff */
[----:B------:R-:W-:Y:S04]  /*41770*/  STL [R1+0x228], R50 ;  /* 0x0002283201007387 */ /* 0x000fe80000100800 */
[----:B------:R-:W4:Y:S01]  /*41780*/  LDL.LU R151, [R1+0xaa0] ;  /* 0x000aa00001977983 */ /* 0x000f220000300800 */
[----:B------:R-:W-:-:S03]  /*41790*/  LOP3.LUT R11, R53, 0xffff, RZ, 0xc0, !PT ;  /* 0x0000ffff350b7812 */ /* 0x000fc600078ec0ff */
[----:B------:R-:W-:Y:S01]  /*417a0*/  STL [R1+0x224], R4 ;  /* 0x0002240401007387 */ /* 0x000fe20000100800 */
[----:B------:R-:W-:-:S03]  /*417b0*/  LOP3.LUT R246, R125, 0xffff, RZ, 0xc0, !PT ;  /* 0x0000ffff7df67812 */ /* 0x000fc600078ec0ff */
[----:B------:R0:W-:Y:S04]  /*417c0*/  STL [R1+0x220], R11 ;  /* 0x0002200b01007387 */ /* 0x0001e80000100800 */
[----:B------:R-:W4:Y:S04]  /*417d0*/  LDL.LU R130, [R1+0xa9c] ;  /* 0x000a9c0001827983 */ /* 0x000f280000300800 */
[----:B------:R-:W4:Y:S04]  /*417e0*/  LDL.LU R125, [R1+0xa98] ;  /* 0x000a9800017d7983 */ /* 0x000f280000300800 */
[----:B------:R-:W4:Y:S01]  /*417f0*/  LDL.LU R150, [R1+0x8ac] ;  /* 0x0008ac0001967983 */ /* 0x000f220000300800 */
[----:B------:R-:W-:-:S03]  /*41800*/  PRMT R9, R246, 0x3340, R0 ;  /* 0x00003340f6097816 */ /* 0x000fc60000000000 */
[----:B------:R-:W4:Y:S01]  /*41810*/  LDL.LU R126, [R1+0x450] ;  /* 0x00045000017e7983 */ /* 0x000f220000300800 */
[----:B-1----:R-:W-:-:S03]  /*41820*/  PRMT R21, R21, 0x3340, R248 ;  /* 0x0000334015157816 */ /* 0x002fc600000000f8 */
[----:B------:R1:W-:Y:S01]  /*41830*/  STL [R1+0x60], R13 ;  /* 0x0000600d01007387 */ /* 0x0003e20000100800 */
[----:B------:R-:W-:-:S03]  /*41840*/  LOP3.LUT R19, R217, 0xffff, RZ, 0xc0, !PT ;  /* 0x0000ffffd9137812 */ /* 0x000fc600078ec0ff */
[----:B------:R-:W4:Y:S01]  /*41850*/  LDL.LU R53, [R1+0x44c] ;  /* 0x00044c0001357983 */ /* 0x000f220000300800 */
[----:B------:R-:W-:Y:S02]  /*41860*/  PRMT R9, R21, 0x5410, R9 ;  /* 0x0000541015097816 */ /* 0x000fe40000000009 */
[----:B------:R-:W-:Y:S01]  /*41870*/  LOP3.LUT R247, R131, 0xffff, RZ, 0xc0, !PT ;  /* 0x0000ffff83f77812 */ /* 0x000fe200078ec0ff */
[----:B------:R1:W-:Y:S04]  /*41880*/  STL [R1+0x2c0], R19 ;  /* 0x0002c01301007387 */ /* 0x0003e80000100800 */
[----:B------:R-:W-:Y:S04]  /*41890*/  STL [R1+0x60c], R9 ;  /* 0x00060c0901007387 */ /* 0x000fe80000100800 */
[----:B------:R-:W4:Y:S01]  /*418a0*/  LDL.LU R131, [R1+0x644] ;  /* 0x0006440001837983 */ /* 0x000f220000300800 */
[----:B0-----:R-:W-:-:S02]  /*418b0*/  PRMT R11, R11, 0x3340, R0 ;  /* 0x000033400b0b7816 */ /* 0x001fc40000000000 */
[----:B------:R-:W-:Y:S02]  /*418c0*/  PRMT R44, R249, 0x3340, R247 ;  /* 0x00003340f92c7816 */ /* 0x000fe400000000f7 */
[----:B-1----:R-:W-:Y:S02]  /*418d0*/  PRMT R13, R13, 0x3340, R0 ;  /* 0x000033400d0d7816 */ /* 0x002fe40000000000 */
[----:B------:R-:W-:Y:S02]  /*418e0*/  PRMT R45, R45, 0x3340, R50 ;  /* 0x000033402d2d7816 */ /* 0x000fe40000000032 */
[----:B------:R-:W-:Y:S02]  /*418f0*/  PRMT R50, R2, 0x3340, R4 ;  /* 0x0000334002327816 */ /* 0x000fe40000000004 */
[----:B------:R-:W-:Y:S02]  /*41900*/  PRMT R4, R44, 0x5410, R11 ;  /* 0x000054102c047816 */ /* 0x000fe4000000000b */
[----:B------:R-:W-:-:S02]  /*41910*/  PRMT R2, R45, 0x5410, R13 ;  /* 0x000054102d027816 */ /* 0x000fc4000000000d */
[----:B------:R-:W-:Y:S01]  /*41920*/  PRMT R19, R19, 0x3340, R0 ;  /* 0x0000334013137816 */ /* 0x000fe20000000000 */
[----:B------:R0:W-:Y:S04]  /*41930*/  STL [R1+0x608], R4 ;  /* 0x0006080401007387 */ /* 0x0001e80000100800 */
[----:B------:R2:W-:Y:S01]  /*41940*/  STL [R1+0x604], R2 ;  /* 0x0006040201007387 */ /* 0x0005e20000100800 */
[----:B0-----:R-:W-:-:S05]  /*41950*/  PRMT R4, R50, 0x5410, R19 ;  /* 0x0000541032047816 */ /* 0x001fca0000000013 */
[----:B------:R0:W-:Y:S01]  /*41960*/  STL [R1+0x600], R4 ;  /* 0x0006000401007387 */ /* 0x0001e20000100800 */
[----:B--2---:R-:W-:Y:S02]  /*41970*/  LOP3.LUT R2, R243, 0xffff, RZ, 0xc0, !PT ;  /* 0x0000fffff3027812 */ /* 0x004fe400078ec0ff */
[----:B---3--:R-:W-:-:S03]  /*41980*/  LOP3.LUT R21, R144, 0xffff, RZ, 0xc0, !PT ;  /* 0x0000ffff90157812 */ /* 0x008fc600078ec0ff */
[----:B------:R-:W-:Y:S04]  /*41990*/  STL [R1+0x24c], R2 ;  /* 0x00024c0201007387 */ /* 0x000fe80000100800 */
[----:B------:R1:W-:Y:S04]  /*419a0*/  STL [R1+0x5c], R21 ;  /* 0x00005c1501007387 */ /* 0x0003e80000100800 */
[----:B------:R-:W2:Y:S01]  /*419b0*/  LDL.LU R144, [R1+0xe44] ;  /* 0x000e440001907983 */ /* 0x000ea20000300800 */
[----:B----4-:R-:W-:-:S05]  /*419c0*/  LOP3.LUT R44, R143, 0xffff, RZ, 0xc0, !PT ;  /* 0x0000ffff8f2c7812 */ /* 0x010fca00078ec0ff */
[----:B------:R3:W-:Y:S01]  /*419d0*/  STL [R1+0x58], R44 ;  /* 0x0000582c01007387 */ /* 0x0007e20000100800 */
[----:B------:R-:W-:-:S03]  /*419e0*/  LOP3.LUT R45, R52, 0xffff, RZ, 0xc0, !PT ;  /* 0x0000ffff342d7812 */ /* 0x000fc600078ec0ff */
[----:B------:R-:W4:Y:S04]  /*419f0*/  LDL.LU R143, [R1+0xe40] ;  /* 0x000e4000018f7983 */ /* 0x000f280000300800 */
[----:B------:R-:W-:Y:S04]  /*41a00*/  STL [R1+0x244], R45 ;  /* 0x0002442d01007387 */ /* 0x000fe80000100800 */
[----:B------:R-:W4:Y:S01]  /*41a10*/  LDL.LU R52, [R1+0xe3c] ;  /* 0x000e3c0001347983 */ /* 0x000f220000300800 */
[----:B------:R-:W-:Y:S02]  /*41a20*/  LOP3.LUT R13, R222, 0xffff, RZ, 0xc0, !PT ;  /* 0x0000ffffde0d7812 */ /* 0x000fe400078ec0ff */
[----:B0-----:R-:W-:-:S05]  /*41a30*/  LOP3.LUT R4, R151, 0xffff, RZ, 0xc0, !PT ;  /* 0x0000ffff97047812 */ /* 0x001fca00078ec0ff */
[----:B------:R-:W-:Y:S01]  /*41a40*/  STL [R1+0x248], R4 ;  /* 0x0002480401007387 */ /* 0x000fe20000100800 */
[----:B------:R-:W-:Y:S02]  /*41a50*/  LOP3.LUT R130, R130, 0xffff, RZ, 0xc0, !PT ;  /* 0x0000ffff82827812 */ /* 0x000fe400078ec0ff */
[----:B------:R-:W-:-:S03]  /*41a60*/  LOP3.LUT R125, R125, 0xffff, RZ, 0xc0, !PT ;  /* 0x0000ffff7d7d7812 */ /* 0x000fc600078ec0ff */
[----:B------:R0:W-:Y:S01]  /*41a70*/  STL [R1+0x50], R130 ;  /* 0x0000508201007387 */ /* 0x0001e20000100800 */
[----:B------:R-:W-:-:S03]  /*41a80*/  LOP3.LUT R50, R150, 0xffff, RZ, 0xc0, !PT ;  /* 0x0000ffff96327812 */ /* 0x000fc600078ec0ff */
[----:B------:R0:W-:Y:S01]  /*41a90*/  STL [R1+0x4c], R125 ;  /* 0x00004c7d01007387 */ /* 0x0001e20000100800 */
[----:B------:R-:W-:-:S03]  /*41aa0*/  LOP3.LUT R9, R126, 0xffff, RZ, 0xc0, !PT ;  /* 0x0000ffff7e097812 */ /* 0x000fc600078ec0ff */
[----:B------:R-:W-:Y:S04]  /*41ab0*/  STL [R1+0x23c], R50 ;  /* 0x00023c3201007387 */ /* 0x000fe80000100800 */
[----:B------:R0:W-:Y:S01]  /*41ac0*/  STL [R1+0x44], R9 ;  /* 0x0000440901007387 */ /* 0x0001e20000100800 */
[----:B------:R-:W-:-:S03]  /*41ad0*/  LOP3.LUT R11, R53, 0xffff, RZ, 0xc0, !PT ;  /* 0x0000ffff350b7812 */ /* 0x000fc600078ec0ff */
[----:B------:R-:W4:Y:S04]  /*41ae0*/  LDL.LU R243, [R1+0xcc4] ;  /* 0x000cc40001f37983 */ /* 0x000f280000300800 */
[----:B------:R-:W4:Y:S04]  /*41af0*/  LDL.LU R151, [R1+0xab0] ;  /* 0x000ab00001977983 */ /* 0x000f280000300800 */
[----:B------:R0:W-:Y:S04]  /*41b00*/  STL [R1+0x40], R11 ;  /* 0x0000400b01007387 */ /* 0x0001e80000100800 */
[----:B------:R-:W4:Y:S01]  /*41b10*/  LDL.LU R150, [R1+0xaac] ;  /* 0x000aac0001967983 */ /* 0x000f220000300800 */
[----:B------:R-:W-:-:S03]  /*41b20*/  LOP3.LUT R19, R131, 0xffff, RZ, 0xc0, !PT ;  /* 0x0000ffff83137812 */ /* 0x000fc600078ec0ff */
[----:B------:R-:W4:Y:S04]  /*41b30*/  LDL.LU R126, [R1+0xaa8] ;  /* 0x000aa800017e7983 */ /* 0x000f280000300800 */
[----:B------:R-:W4:Y:S04]  /*41b40*/  LDL.LU R53, [R1+0x8b8] ;  /* 0x0008b80001357983 */ /* 0x000f280000300800 */
[----:B------:R-:W4:Y:S01]  /*41b50*/  LDL.LU R131, [R1+0x650] ;  /* 0x0006500001837983 */ /* 0x000f220000300800 */
[----:B-1----:R-:W-:-:S03]  /*41b60*/  PRMT R21, R21, 0x3340, R130 ;  /* 0x0000334015157816 */ /* 0x002fc60000000082 */
[----:B------:R1:W-:Y:S01]  /*41b70*/  STL [R1+0x64], R13 ;  /* 0x0000640d01007387 */ /* 0x0003e20000100800 */
[----:B---3--:R-:W-:-:S03]  /*41b80*/  PRMT R44, R44, 0x3340, R125 ;  /* 0x000033402c2c7816 */ /* 0x008fc6000000007d */
[----:B------:R3:W-:Y:S04]  /*41b90*/  STL [R1+0x254], R19 ;  /* 0x0002541301007387 */ /* 0x0007e80000100800 */
[----:B0-----:R-:W4:Y:S04]  /*41ba0*/  LDL.LU R130, [R1+0x658] ;  /* 0x0006580001827983 */ /* 0x001f280000300800 */
[----:B------:R-:W4:Y:S01]  /*41bb0*/  LDL.LU R125, [R1+0x654] ;  /* 0x00065400017d7983 */ /* 0x000f220000300800 */
[----:B------:R-:W-:Y:S02]  /*41bc0*/  PRMT R9, R9, 0x3340, R0 ;  /* 0x0000334009097816 */ /* 0x000fe40000000000 */
[----:B------:R-:W-:-:S02]  /*41bd0*/  PRMT R45, R45, 0x3340, R50 ;  /* 0x000033402d2d7816 */ /* 0x000fc40000000032 */
[----:B------:R-:W-:Y:S02]  /*41be0*/  PRMT R50, R2, 0x3340, R4 ;  /* 0x0000334002327816 */ /* 0x000fe40000000004 */
[----:B------:R-:W-:Y:S02]  /*41bf0*/  PRMT R2, R21, 0x5410, R9 ;  /* 0x0000541015027816 */ /* 0x000fe40000000009 */
[--C-:B------:R-:W-:Y:S02]  /*41c00*/  PRMT R11, R11, 0x3340, R0.reuse ;  /* 0x000033400b0b7816 */ /* 0x100fe40000000000 */
[--C-:B-1----:R-:W-:Y:S02]  /*41c10*/  PRMT R13, R13, 0x3340, R0.reuse ;  /* 0x000033400d0d7816 */ /* 0x102fe40000000000 */
[----:B---3--:R-:W-:Y:S01]  /*41c20*/  PRMT R19, R19, 0x3340, R0 ;  /* 0x0000334013137816 */ /* 0x008fe20000000000 */
[----:B------:R0:W-:Y:S01]  /*41c30*/  STL [R1+0x5fc], R2 ;  /* 0x0005fc0201007387 */ /* 0x0001e20000100800 */
[----:B------:R-:W-:-:S02]  /*41c40*/  PRMT R9, R44, 0x5410, R11 ;  /* 0x000054102c097816 */ /* 0x000fc4000000000b */
[----:B------:R-:W-:-:S03]  /*41c50*/  PRMT R4, R50, 0x5410, R19 ;  /* 0x0000541032047816 */ /* 0x000fc60000000013 */
[----:B------:R-:W-:Y:S01]  /*41c60*/  STL [R1+0x5f8], R9 ;  /* 0x0005f80901007387 */ /* 0x000fe20000100800 */
[----:B0-----:R-:W-:-:S05]  /*41c70*/  PRMT R2, R45, 0x5410, R13 ;  /* 0x000054102d027816 */ /* 0x001fca000000000d */
[----:B------:R4:W-:Y:S04]  /*41c80*/  STL [R1+0x5f4], R2 ;  /* 0x0005f40201007387 */ /* 0x0009e80000100800 */
[----:B------:R0:W-:Y:S01]  /*41c90*/  STL [R1+0x5f0], R4 ;  /* 0x0005f00401007387 */ /* 0x0001e20000100800 */
[----:B--2---:R-:W-:-:S03]  /*41ca0*/  LOP3.LUT R45, R144, 0xffff, RZ, 0xc0, !PT ;  /* 0x0000ffff902d7812 */ /* 0x004fc600078ec0ff */
[----:B------:R-:W2:Y:S04]  /*41cb0*/  LDL.LU R144, [R1+0xe4c] ;  /* 0x000e4c0001907983 */ /* 0x000ea80000300800 */
[----:B------:R-:W-:Y:S01]  /*41cc0*/  STL [R1+0x258], R45 ;  /* 0x0002582d01007387 */ /* 0x000fe20000100800 */
[----:B----4-:R-:W-:-:S03]  /*41cd0*/  LOP3.LUT R2, R143, 0xffff, RZ, 0xc0, !PT ;  /* 0x0000ffff8f027812 */ /* 0x010fc600078ec0ff */
[----:B------:R-:W3:Y:S01]  /*41ce0*/  LDL.LU R143, [R1+0xe48] ;  /* 0x000e4800018f7983 */ /* 0x000ee20000300800 */
[----:B------:R-:W-:-:S05]  /*41cf0*/  LOP3.LUT R21, R52, 0xffff, RZ, 0xc0, !PT ;  /* 0x0000ffff34157812 */ /* 0x000fca00078ec0ff */
[----:B------:R1:W-:Y:S04]  /*41d00*/  STL [R1+0x78], R21 ;  /* 0x0000781501007387 */ /* 0x0003e80000100800 */
[----:B------:R-:W-:Y:S04]  /*41d10*/  STL [R1+0x264], R2 ;  /* 0x0002640201007387 */ /* 0x000fe80000100800 */
[----:B------:R-:W4:Y:S01]  /*41d20*/  LDL.LU R52, [R1+0xccc] ;  /* 0x000ccc0001347983 */ /* 0x000f220000300800 */
[----:B------:R-:W-:Y:S02]  /*41d30*/  LOP3.LUT R11, R226, 0xffff, RZ, 0xc0, !PT ;  /* 0x0000ffffe20b7812 */ /* 0x000fe400078ec0ff */
[----:B------:R-:W-:-:S02]  /*41d40*/  LOP3.LUT R44, R243, 0xffff, RZ, 0xc0, !PT ;  /* 0x0000fffff32c7812 */ /* 0x000fc400078ec0ff */
[----:B------:R-:W-:-:S03]  /*41d50*/  LOP3.LUT R50, R151, 0xffff, RZ, 0xc0, !PT ;  /* 0x0000ffff97327812 */ /* 0x000fc600078ec0ff */
[----:B------:R1:W-:Y:S04]  /*41d60*/  STL [R1+0x74], R44 ;  /* 0x0000742c01007387 */ /* 0x0003e80000100800 */
[----:B------:R-:W-:Y:S01]  /*41d70*/  STL [R1+0x250], R50 ;  /* 0x0002503201007387 */ /* 0x000fe20000100800 */
[----:B0-----:R-:W-:Y:S02]  /*41d80*/  LOP3.LUT R4, R150, 0xffff, RZ, 0xc0, !PT ;  /* 0x0000ffff96047812 */ /* 0x001fe400078ec0ff */
[----:B------:R-:W-:Y:S02]  /*41d90*/  LOP3.LUT R126, R126, 0xffff, RZ, 0xc0, !PT ;  /* 0x0000ffff7e7e7812 */ /* 0x000fe400078ec0ff */
[----:B------:R-:W-:-:S03]  /*41da0*/  LOP3.LUT R53, R53, 0xffff, RZ, 0xc0, !PT ;  /* 0x0000ffff35357812 */ /* 0x000fc600078ec0ff */
[----:B------:R0:W-:Y:S01]  /*41db0*/  STL [R1+0x70], R126 ;  /* 0x0000707e01007387 */ /* 0x0001e20000100800 */
[----:B------:R-:W-:-:S03]  /*41dc0*/  LOP3.LUT R9, R131, 0xffff, RZ, 0xc0, !PT ;  /* 0x0000ffff83097812 */ /* 0x000fc600078ec0ff */
[----:B------:R-:W-:Y:S04]  /*41dd0*/  STL [R1+0x260], R4 ;  /* 0x0002600401007387 */ /* 0x000fe80000100800 */
[----:B------:R0:W-:Y:S04]  /*41de0*/  STL [R1+0x6c], R53 ;  /* 0x00006c3501007387 */ /* 0x0001e80000100800 */
[----:B------:R-:W4:Y:S04]  /*41df0*/  LDL.LU R151, [R1+0xcc8] ;  /* 0x000cc80001977983 */ /* 0x000f280000300800 */
[----:B------:R0:W-:Y:S01]  /*41e00*/  STL [R1+0x68], R9 ;  /* 0x0000680901007387 */ /* 0x0001e20000100800 */
[----:B------:R-:W-:-:S03]  /*41e10*/  LOP3.LUT R13, R130, 0xffff, RZ, 0xc0, !PT ;  /* 0x0000ffff820d7812 */ /* 0x000fc600078ec0ff */
[----:B------:R-:W4:Y:S01]  /*41e20*/  LDL.LU R131, [R1+0xabc] ;  /* 0x000abc0001837983 */ /* 0x000f220000300800 */
[----:B------:R-:W-:-:S03]  /*41e30*/  LOP3.LUT R19, R125, 0xffff, RZ, 0xc0, !PT ;  /* 0x0000ffff7d137812 */ /* 0x000fc600078ec0ff */
[----:B------:R-:W4:Y:S04]  /*41e40*/  LDL.LU R150, [R1+0xab8] ;  /* 0x000ab80001967983 */ /* 0x000f280000300800 */
[----:B------:R-:W4:Y:S04]  /*41e50*/  LDL.LU R130, [R1+0x8c0] ;  /* 0x0008c00001827983 */ /* 0x000f280000300800 */
[----:B------:R0:W-:Y:S01]  /*41e60*/  STL [R1+0x88], R11 ;  /* 0x0000880b01007387 */ /* 0x0001e20000100800 */
[----:B-1----:R-:W-:-:S03]  /*41e70*/  PRMT R21, R21, 0x3340, R126 ;  /* 0x0000334015157816 */ /* 0x002fc6000000007e */
[----:B------:R-:W4:Y:S01]  /*41e80*/  LDL.LU R125, [R1+0x8bc] ;  /* 0x0008bc00017d7983 */ /* 0x000f220000300800 */
[----:B------:R-:W-:-:S03]  /*41e90*/  PRMT R44, R44, 0x3340, R53 ;  /* 0x000033402c2c7816 */ /* 0x000fc60000000035 */
[----:B------:R1:W-:Y:S04]  /*41ea0*/  STL [R1+0x25c], R13 ;  /* 0x00025c0d01007387 */ /* 0x0003e80000100800 */
[----:B------:R1:W-:Y:S04]  /*41eb0*/  STL [R1+0x288], R19 ;  /* 0x0002881301007387 */ /* 0x0003e80000100800 */
[----:B0-----:R-:W4:Y:S04]  /*41ec0*/  LDL.LU R126, [R1+0x670] ;  /* 0x00067000017e7983 */ /* 0x001f280000300800 */
[----:B------:R-:W4:Y:S01]  /*41ed0*/  LDL.LU R53, [R1+0x66c] ;  /* 0x00066c0001357983 */ /* 0x000f220000300800 */
[----:B------:R-:W-:-:S02]  /*41ee0*/  PRMT R9, R9, 0x3340, R0 ;  /* 0x0000334009097816 */ /* 0x000fc40000000000 */
[----:B------:R-:W-:Y:S02]  /*41ef0*/  PRMT R45, R45, 0x3340, R50 ;  /* 0x000033402d2d7816 */ /* 0x000fe40000000032 */
[----:B------:R-:W-:Y:S02]  /*41f00*/  PRMT R50, R2, 0x3340, R4 ;  /* 0x0000334002327816 */ /* 0x000fe40000000004 */
[--C-:B------:R-:W-:Y:S02]  /*41f10*/  PRMT R11, R11, 0x3340, R0.reuse ;  /* 0x000033400b0b7816 */ /* 0x100fe40000000000 */
[----:B------:R-:W-:Y:S02]  /*41f20*/  PRMT R4, R21, 0x5410, R9 ;  /* 0x0000541015047816 */ /* 0x000fe40000000009 */
[--C-:B-1----:R-:W-:Y:S02]  /*41f30*/  PRMT R13, R13, 0x3340, R0.reuse ;  /* 0x000033400d0d7816 */ /* 0x102fe40000000000 */
[----:B------:R-:W-:Y:S01]  /*41f40*/  PRMT R19, R19, 0x3340, R0 ;  /* 0x0000334013137816 */ /* 0x000fe20000000000 */
[----:B------:R0:W-:Y:S01]  /*41f50*/  STL [R1+0x5ec], R4 ;  /* 0x0005ec0401007387 */ /* 0x0001e20000100800 */
[----:B------:R-:W-:-:S02]  /*41f60*/  PRMT R9, R44, 0x5410, R11 ;  /* 0x000054102c097816 */ /* 0x000fc4000000000b */
[----:B------:R-:W-:-:S03]  /*41f70*/  PRMT R2, R45, 0x5410, R13 ;  /* 0x000054102d027816 */ /* 0x000fc6000000000d */
[----:B------:R-:W-:Y:S01]  /*41f80*/  STL [R1+0x5e8], R9 ;  /* 0x0005e80901007387 */ /* 0x000fe20000100800 */
[----:B0-----:R-:W-:-:S03]  /*41f90*/  PRMT R4, R50, 0x5410, R19 ;  /* 0x0000541032047816 */ /* 0x001fc60000000013 */
[----:B------:R3:W-:Y:S04]  /*41fa0*/  STL [R1+0x5e0], R2 ;  /* 0x0005e00201007387 */ /* 0x0007e80000100800 */
[----:B------:R0:W-:Y:S01]  /*41fb0*/  STL [R1+0x5dc], R4 ;  /* 0x0005dc0401007387 */ /* 0x0001e20000100800 */
[----:B--2---:R-:W-:-:S03]  /*41fc0*/  LOP3.LUT R45, R144, 0xffff, RZ, 0xc0, !PT ;  /* 0x0000ffff902d7812 */ /* 0x004fc600078ec0ff */
[----:B------:R-:W2:Y:S04]  /*41fd0*/  LDL.LU R144, [R1+0xe54] ;  /* 0x000e540001907983 */ /* 0x000ea80000300800 */
[----:B------:R-:W-:Y:S01]  /*41fe0*/  STL [R1+0xc0], R45 ;  /* 0x0000c02d01007387 */ /* 0x000fe20000100800 */
[----:B---3--:R-:W-:-:S03]  /*41ff0*/  LOP3.LUT R2, R143, 0xffff, RZ, 0xc0, !PT ;  /* 0x0000ffff8f027812 */ /* 0x008fc600078ec0ff */
[----:B------:R-:W3:Y:S01]  /*42000*/  LDL.LU R143, [R1+0xe50] ;  /* 0x000e5000018f7983 */ /* 0x000ee20000300800 */
[----:B----4-:R-:W-:-:S05]  /*42010*/  LOP3.LUT R21, R52, 0xffff, RZ, 0xc0, !PT ;  /* 0x0000ffff34157812 */ /* 0x010fca00078ec0ff */
[----:B------:R-:W-:Y:S04]  /*42020*/  STL [R1+0x90], R21 ;  /* 0x0000901501007387 */ /* 0x000fe80000100800 */
[----:B------:R-:W-:Y:S04]  /*42030*/  STL [R1+0x28c], R2 ;  /* 0x00028c0201007387 */ /* 0x000fe80000100800 */
[----:B------:R-:W4:Y:S01]  /*42040*/  LDL.LU R52, [R1+0xcd8] ;  /* 0x000cd80001347983 */ /* 0x000f220000300800 */
[----:B------:R-:W-:Y:S02]  /*42050*/  LOP3.LUT R9, R228, 0xffff, RZ, 0xc0, !PT ;  /* 0x0000ffffe4097812 */ /* 0x000fe400078ec0ff */
[----:B------:R-:W-:-:S02]  /*42060*/  LOP3.LUT R11, R227, 0xffff, RZ, 0xc0, !PT ;  /* 0x0000ffffe30b7812 */ /* 0x000fc400078ec0ff */
[----:B------:R-:W-:Y:S02]  /*42070*/  LOP3.LUT R44, R151, 0xffff, RZ, 0xc0, !PT ;  /* 0x0000ffff972c7812 */ /* 0x000fe400078ec0ff */
[----:B------:R-:W-:Y:S02]  /*42080*/  LOP3.LUT R50, R131, 0xffff, RZ, 0xc0, !PT ;  /* 0x0000ffff83327812 */ /* 0x000fe400078ec0ff */
[----:B------:R-:W3:Y:S01]  /*42090*/  LDL.LU R131, [R1+0xcd4] ;  /* 0x000cd40001837983 */ /* 0x000ee20000300800 */
[----:B0-----:R-:W-:-:S03]  /*420a0*/  LOP3.LUT R4, R150, 0xffff, RZ, 0xc0, !PT ;  /* 0x0000ffff96047812 */ /* 0x001fc600078ec0ff */
[----:B------:R-:W-:Y:S01]  /*420b0*/  STL [R1+0xb8], R44 ;  /* 0x0000b82c01007387 */ /* 0x000fe20000100800 */
[----:B------:R-:W-:-:S03]  /*420c0*/  LOP3.LUT R151, R130, 0xffff, RZ, 0xc0, !PT ;  /* 0x0000ffff82977812 */ /* 0x000fc600078ec0ff */
[----:B------:R-:W-:Y:S01]  /*420d0*/  STL [R1+0xb4], R50 ;  /* 0x0000b43201007387 */ /* 0x000fe20000100800 */
[----:B------:R-:W-:-:S03]  /*420e0*/  LOP3.LUT R150, R125, 0xffff, RZ, 0xc0, !PT ;  /* 0x0000ffff7d967812 */ /* 0x000fc600078ec0ff */
[----:B------:R-:W3:Y:S04]  /*420f0*/  LDL.LU R125, [R1+0xac4] ;  /* 0x000ac400017d7983 */ /* 0x000ee80000300800 */
[----:B------:R-:W-:Y:S04]  /*42100*/  STL [R1+0x8c], R151 ;  /* 0x00008c9701007387 */ /* 0x000fe80000100800 */
[----:B------:R-:W-:Y:S01]  /*42110*/  STL [R1+0x280], R4 ;  /* 0x0002800401007387 */ /* 0x000fe20000100800 */
[----:B------:R-:W-:-:S03]  /*42120*/  LOP3.LUT R13, R126, 0xffff, RZ, 0xc0, !PT ;  /* 0x0000ffff7e0d7812 */ /* 0x000fc600078ec0ff */
[----:B------:R-:W-:Y:S01]  /*42130*/  STL [R1+0xac], R150 ;  /* 0x0000ac9601007387 */ /* 0x000fe20000100800 */
[----:B------:R-:W-:-:S03]  /*42140*/  LOP3.LUT R19, R53, 0xffff, RZ, 0xc0, !PT ;  /* 0x0000ffff35137812 */ /* 0x000fc600078ec0ff */
[----:B------:R0:W-:Y:S04]  /*42150*/  STL [R1+0x84], R9 ;  /* 0x0000840901007387 */ /* 0x0001e80000100800 */
[----:B------:R-:W3:Y:S04]  /*42160*/  LDL.LU R130, [R1+0xac0] ;  /* 0x000ac00001827983 */ /* 0x000ee80000300800 */
[----:B------:R1:W-:Y:S04]  /*42170*/  STL [R1+0x2bc], R11 ;  /* 0x0002bc0b01007387 */ /* 0x0003e80000100800 */
[----:B------:R1:W-:Y:S04]  /*42180*/  STL [R1+0x98], R13 ;  /* 0x0000980d01007387 */ /* 0x0003e80000100800 */
[----:B------:R1:W-:Y:S04]  /*42190*/  STL [R1+0x274], R19 ;  /* 0x0002741301007387 */ /* 0x0003e80000100800 */
[----:B------:R-:W3:Y:S04]  /*421a0*/  LDL.LU R126, [R1+0x8c8] ;  /* 0x0008c800017e7983 */ /* 0x000ee80000300800 */
[----:B------:R-:W3:Y:S04]  /*421b0*/  LDL.LU R53, [R1+0x8c4] ;  /* 0x0008c40001357983 */ /* 0x000ee80000300800 */
[----:B------:R-:W3:Y:S04]  /*421c0*/  LDL.LU R194, [R1+0x67c] ;  /* 0x00067c0001c27983 */ /* 0x000ee80000300800 */
[----:B------:R-:W3:Y:S01]  /*421d0*/  LDL.LU R243, [R1+0x678] ;  /* 0x0006780001f37983 */ /* 0x000ee20000300800 */
[----:B0-----:R-:W-:-:S02]  /*421e0*/  PRMT R9, R9, 0x3340, R0 ;  /* 0x0000334009097816 */ /* 0x001fc40000000000 */
[----:B------:R-:W-:Y:S02]  /*421f0*/  PRMT R21, R21, 0x3340, R151 ;  /* 0x0000334015157816 */ /* 0x000fe40000000097 */
[----:B------:R-:W-:Y:S02]  /*42200*/  PRMT R45, R45, 0x3340, R50 ;  /* 0x000033402d2d7816 */ /* 0x000fe40000000032 */
[----:B------:R-:W-:Y:S02]  /*42210*/  PRMT R50, R2, 0x3340, R4 ;  /* 0x0000334002327816 */ /* 0x000fe40000000004 */
[----:B------:R-:W-:Y:S02]  /*42220*/  PRMT R2, R21, 0x5410, R9 ;  /* 0x0000541015027816 */ /* 0x000fe40000000009 */
[----:B-1----:R-:W-:Y:S02]  /*42230*/  PRMT R11, R11, 0x3340, R0 ;  /* 0x000033400b0b7816 */ /* 0x002fe40000000000 */
[----:B------:R-:W-:-:S02]  /*42240*/  PRMT R44, R44, 0x3340, R150 ;  /* 0x000033402c2c7816 */ /* 0x000fc40000000096 */
[--C-:B------:R-:W-:Y:S02]  /*42250*/  PRMT R13, R13, 0x3340, R0.reuse ;  /* 0x000033400d0d7816 */ /* 0x100fe40000000000 */
[----:B------:R-:W-:Y:S01]  /*42260*/  PRMT R19, R19, 0x3340, R0 ;  /* 0x0000334013137816 */ /* 0x000fe20000000000 */
[----:B------:R0:W-:Y:S01]  /*42270*/  STL [R1+0x5d4], R2 ;  /* 0x0005d40201007387 */ /* 0x0001e20000100800 */
[----:B------:R-:W-:Y:S02]  /*42280*/  PRMT R9, R44, 0x5410, R11 ;  /* 0x000054102c097816 */ /* 0x000fe4000000000b */
[----:B------:R-:W-:-:S03]  /*42290*/  PRMT R4, R50, 0x5410, R19 ;  /* 0x0000541032047816 */ /* 0x000fc60000000013 */
[----:B------:R-:W-:Y:S01]  /*422a0*/  STL [R1+0x5d0], R9 ;  /* 0x0005d00901007387 */ /* 0x000fe20000100800 */
[----:B0-----:R-:W-:-:S05]  /*422b0*/  PRMT R2, R45, 0x5410, R13 ;  /* 0x000054102d027816 */ /* 0x001fca000000000d */
[----:B------:R3:W-:Y:S04]  /*422c0*/  STL [R1+0x5cc], R2 ;  /* 0x0005cc0201007387 */ /* 0x0007e80000100800 */
[----:B------:R0:W-:Y:S01]  /*422d0*/  STL [R1+0x5c8], R4 ;  /* 0x0005c80401007387 */ /* 0x0001e20000100800 */
[----:B----4-:R-:W-:-:S03]  /*422e0*/  LOP3.LUT R21, R52, 0xffff, RZ, 0xc0, !PT ;  /* 0x0000ffff34157812 */ /* 0x010fc600078ec0ff */
[----:B------:R-:W4:Y:S01]  /*422f0*/  LDL.LU R52, [R1+0xe5c] ;  /* 0x000e5c0001347983 */ /* 0x000f220000300800 */
[----:B--2---:R-:W-:Y:S02]  /*42300*/  LOP3.LUT R45, R144, 0xffff, RZ, 0xc0, !PT ;  /* 0x0000ffff902d7812 */ /* 0x004fe400078ec0ff */
[----:B---3--:R-:W-:-:S03]  /*42310*/  LOP3.LUT R2, R143, 0xffff, RZ, 0xc0, !PT ;  /* 0x0000ffff8f027812 */ /* 0x008fc600078ec0ff */
[----:B------:R-:W-:Y:S04]  /*42320*/  STL [R1+0x270], R45 ;  /* 0x0002702d01007387 */ /* 0x000fe80000100800 */
[----:B------:R1:W-:Y:S04]  /*42330*/  STL [R1+0xa0], R21 ;  /* 0x0000a01501007387 */ /* 0x0003e80000100800 */
[----:B------:R-:W-:Y:S04]  /*42340*/  STL [R1+0x26c], R2 ;  /* 0x00026c0201007387 */ /* 0x000fe80000100800 */
[----:B------:R-:W2:Y:S04]  /*42350*/  LDL.LU R151, [R1+0xe58] ;  /* 0x000e580001977983 */ /* 0x000ea80000300800 */
[----:B------:R-:W3:Y:S01]  /*42360*/  LDL.LU R150, [R1+0xcf4] ;  /* 0x000cf40001967983 */ /* 0x000ee20000300800 */
[----:B------:R-:W-:-:S02]  /*42370*/  LOP3.LUT R9, R250, 0xffff, RZ, 0xc0, !PT ;  /* 0x0000fffffa097812 */ /* 0x000fc400078ec0ff */
[----:B------:R-:W-:Y:S02]  /*42380*/  LOP3.LUT R11, R229, 0xffff, RZ, 0xc0, !PT ;  /* 0x0000ffffe50b7812 */ /* 0x000fe400078ec0ff */
[----:B------:R-:W-:-:S05]  /*42390*/  LOP3.LUT R44, R131, 0xffff, RZ, 0xc0, !PT ;  /* 0x0000ffff832c7812 */ /* 0x000fca00078ec0ff */
[----:B------:R1:W-:Y:S04]  /*423a0*/  STL [R1+0xd4], R44 ;  /* 0x0000d42c01007387 */ /* 0x0003e80000100800 */
[----:B------:R-:W3:Y:S01]  /*423b0*/  LDL.LU R144, [R1+0xcf0] ;  /* 0x000cf00001907983 */ /* 0x000ee20000300800 */
[----:B------:R-:W-:-:S03]  /*423c0*/  LOP3.LUT R50, R125, 0xffff, RZ, 0xc0, !PT ;  /* 0x0000ffff7d327812 */ /* 0x000fc600078ec0ff */
[----:B------:R-:W3:Y:S04]  /*423d0*/  LDL.LU R125, [R1+0xacc] ;  /* 0x000acc00017d7983 */ /* 0x000ee80000300800 */
[----:B------:R-:W-:Y:S04]  /*423e0*/  STL [R1+0xd0], R50 ;  /* 0x0000d03201007387 */ /* 0x000fe80000100800 */
[----:B------:R-:W3:Y:S01]  /*423f0*/  LDL.LU R143, [R1+0xac8] ;  /* 0x000ac800018f7983 */ /* 0x000ee20000300800 */
[----:B0-----:R-:W-:-:S05]  /*42400*/  LOP3.LUT R4, R130, 0xffff, RZ, 0xc0, !PT ;  /* 0x0000ffff82047812 */ /* 0x001fca00078ec0ff */
[----:B------:R-:W-:Y:S04]  /*42410*/  STL [R1+0x268], R4 ;  /* 0x0002680401007387 */ /* 0x000fe80000100800 */
[----:B------:R-:W3:Y:S01]  /*42420*/  LDL.LU R131, [R1+0x8e0] ;  /* 0x0008e00001837983 */ /* 0x000ee20000300800 */
[----:B------:R-:W-:Y:S02]  /*42430*/  LOP3.LUT R130, R126, 0xffff, RZ, 0xc0, !PT ;  /* 0x0000ffff7e827812 */ /* 0x000fe400078ec0ff */
[----:B------:R-:W-:-:S03]  /*42440*/  LOP3.LUT R53, R53, 0xffff, RZ, 0xc0, !PT ;  /* 0x0000ffff35357812 */ /* 0x000fc600078ec0ff */
[----:B------:R0:W-:Y:S01]  /*42450*/  STL [R1+0x9c], R130 ;  /* 0x00009c8201007387 */ /* 0x0001e20000100800 */
[----:B------:R-:W-:-:S03]  /*42460*/  LOP3.LUT R13, R194, 0xffff, RZ, 0xc0, !PT ;  /* 0x0000ffffc20d7812 */ /* 0x000fc600078ec0ff */
[----:B------:R-:W3:Y:S01]  /*42470*/  LDL.LU R126, [R1+0x8dc] ;  /* 0x0008dc00017e7983 */ /* 0x000ee20000300800 */
[----:B------:R-:W-:-:S03]  /*42480*/  LOP3.LUT R19, R243, 0xffff, RZ, 0xc0, !PT ;  /* 0x0000fffff3137812 */ /* 0x000fc600078ec0ff */
[----:B------:R0:W-:Y:S01]  /*42490*/  STL [R1+0xcc], R53 ;  /* 0x0000cc3501007387 */ /* 0x0001e20000100800 */
[----:B-1----:R-:W-:-:S03]  /*424a0*/  PRMT R21, R21, 0x3340, R130 ;  /* 0x0000334015157816 */ /* 0x002fc60000000082 */
[----:B------:R1:W-:Y:S04]  /*424b0*/  STL [R1+0x94], R9 ;  /* 0x0000940901007387 */ /* 0x0003e80000100800 */
[----:B------:R1:W-:Y:S04]  /*424c0*/  STL [R1+0x2b8], R11 ;  /* 0x0002b80b01007387 */ /* 0x0003e80000100800 */
[----:B------:R1:W-:Y:S04]  /*424d0*/  STL [R1+0xa8], R13 ;  /* 0x0000a80d01007387 */ /* 0x0003e80000100800 */
[----:B------:R4:W-:Y:S01]  /*424e0*/  STL [R1+0x2a0], R19 ;  /* 0x0002a01301007387 */ /* 0x0009e20000100800 */
[----:B------:R-:W-:-:S03]  /*424f0*/  PRMT R44, R44, 0x3340, R53 ;  /* 0x000033402c2c7816 */ /* 0x000fc60000000035 */
[----:B0-----:R-:W3:Y:S04]  /*42500*/  LDL.LU R130, [R1+0x688] ;  /* 0x0006880001827983 */ /* 0x001ee80000300800 */
[----:B------:R-:W3:Y:S01]  /*42510*/  LDL.LU R53, [R1+0x680] ;  /* 0x0006800001357983 */ /* 0x000ee20000300800 */
[--C-:B-1----:R-:W-:Y:S02]  /*42520*/  PRMT R9, R9, 0x3340, R0.reuse ;  /* 0x0000334009097816 */ /* 0x102fe40000000000 */
[--C-:B------:R-:W-:Y:S02]  /*42530*/  PRMT R11, R11, 0x3340, R0.reuse ;  /* 0x000033400b0b7816 */ /* 0x100fe40000000000 */
[----:B------:R-:W-:Y:S02]  /*42540*/  PRMT R13, R13, 0x3340, R0 ;  /* 0x000033400d0d7816 */ /* 0x000fe40000000000 */
[----:B------:R-:W-:-:S02]  /*42550*/  PRMT R45, R45, 0x3340, R50 ;  /* 0x000033402d2d7816 */ /* 0x000fc40000000032 */
[----:B------:R-:W-:Y:S02]  /*42560*/  PRMT R50, R2, 0x3340, R4 ;  /* 0x0000334002327816 */ /* 0x000fe40000000004 */
[----:B------:R-:W-:Y:S02]  /*42570*/  PRMT R2, R21, 0x5410, R9 ;  /* 0x0000541015027816 */ /* 0x000fe40000000009 */
[----:B------:R-:W-:Y:S02]  /*42580*/  PRMT R9, R44, 0x5410, R11 ;  /* 0x000054102c097816 */ /* 0x000fe4000000000b */
[----:B------:R-:W-:Y:S01]  /*42590*/  PRMT R4, R45, 0x5410, R13 ;  /* 0x000054102d047816 */ /* 0x000fe2000000000d */
[----:B------:R0:W-:Y:S04]  /*425a0*/  STL [R1+0x5c0], R2 ;  /* 0x0005c00201007387 */ /* 0x0001e80000100800 */
[----:B------:R-:W-:Y:S04]  /*425b0*/  STL [R1+0x5bc], R9 ;  /* 0x0005bc0901007387 */ /* 0x000fe80000100800 */
[----:B------:R-:W-:Y:S01]  /*425c0*/  STL [R1+0x5b4], R4 ;  /* 0x0005b40401007387 */ /* 0x000fe20000100800 */
[----:B----4-:R-:W-:-:S03]  /*425d0*/  LOP3.LUT R44, R52, 0xffff, RZ, 0xc0, !PT ;  /* 0x0000ffff342c7812 */ /* 0x010fc600078ec0ff */
[----:B------:R-:W4:Y:S01]  /*425e0*/  LDL.LU R52, [R1+0xcfc] ;  /* 0x000cfc0001347983 */ /* 0x000f220000300800 */
[----:B------:R-:W-:-:S04]  /*425f0*/  PRMT R19, R19, 0x3340, R0 ;  /* 0x0000334013137816 */ /* 0x000fc80000000000 */
[----:B0-----:R-:W-:-:S05]  /*42600*/  PRMT R2, R50, 0x5410, R19 ;  /* 0x0000541032027816 */ /* 0x001fca0000000013 */
[----:B------:R3:W-:Y:S01]  /*42610*/  STL [R1+0x5b0], R2 ;  /* 0x0005b00201007387 */ /* 0x0007e20000100800 */
[----:B--2---:R-:W-:-:S03]  /*42620*/  LOP3.LUT R45, R151, 0xffff, RZ, 0xc0, !PT ;  /* 0x0000ffff972d7812 */ /* 0x004fc600078ec0ff */
[----:B------:R-:W-:Y:S01]  /*42630*/  STL [R1+0x2a8], R44 ;  /* 0x0002a82c01007387 */ /* 0x000fe20000100800 */
[----:B---3--:R-:W-:-:S03]  /*42640*/  LOP3.LUT R2, R150, 0xffff, RZ, 0xc0, !PT ;  /* 0x0000ffff96027812 */ /* 0x008fc600078ec0ff */
[----:B------:R-:W-:Y:S01]  /*42650*/  STL [R1+0x2a4], R45 ;  /* 0x0002a42d01007387 */ /* 0x000fe20000100800 */
[----:B------:R-:W-:Y:S02]  /*42660*/  LOP3.LUT R9, R252, 0xffff, RZ, 0xc0, !PT ;  /* 0x0000fffffc097812 */ /* 0x000fe400078ec0ff */
[----:B------:R-:W-:Y:S02]  /*42670*/  LOP3.LUT R19, R3, 0xffff, RZ, 0xc0, !PT ;  /* 0x0000ffff03137812 */ /* 0x000fe400078ec0ff */
[----:B------:R-:W-:-:S05]  /*42680*/  LOP3.LUT R21, R144, 0xffff, RZ, 0xc0, !PT ;  /* 0x0000ffff90157812 */ /* 0x000fca00078ec0ff */
[----:B------:R-:W-:Y:S01]  /*42690*/  STL [R1+0xbc], R21 ;  /* 0x0000bc1501007387 */ /* 0x000fe20000100800 */
[----:B------:R-:W-:-:S03]  /*426a0*/  LOP3.LUT R125, R125, 0xffff, RZ, 0xc0, !PT ;  /* 0x0000ffff7d7d7812 */ /* 0x000fc600078ec0ff */
[----:B------:R-:W-:Y:S01]  /*426b0*/  STL [R1+0x2b4], R2 ;  /* 0x0002b40201007387 */ /* 0x000fe20000100800 */
[----:B------:R-:W-:-:S03]  /*426c0*/  LOP3.LUT R50, R143, 0xffff, RZ, 0xc0, !PT ;  /* 0x0000ffff8f327812 */ /* 0x000fc600078ec0ff */
[----:B------:R-:W-:Y:S04]  /*426d0*/  STL [R1+0x294], R125 ;  /* 0x0002947d01007387 */ /* 0x000fe80000100800 */
[----:B------:R-:W-:Y:S04]  /*426e0*/  STL [R1+0x290], R50 ;  /* 0x0002903201007387 */ /* 0x000fe80000100800 */
[----:B------:R-:W2:Y:S04]  /*426f0*/  LDL.LU R195, [R1+0xcf8] ;  /* 0x000cf80001c37983 */ /* 0x000ea80000300800 */
[----:B------:R-:W3:Y:S01]  /*42700*/  LDL.LU R196, [R1+0xcec] ;  /* 0x000cec0001c47983 */ /* 0x000ee20000300800 */
[----:B------:R-:W-:-:S02]  /*42710*/  LOP3.LUT R4, R131, 0xffff, RZ, 0xc0, !PT ;  /* 0x0000ffff83047812 */ /* 0x000fc400078ec0ff */
[----:B------:R-:W-:-:S05]  /*42720*/  LOP3.LUT R126, R126, 0xffff, RZ, 0xc0, !PT ;  /* 0x0000ffff7e7e7812 */ /* 0x000fca00078ec0ff */
[----:B------:R-:W-:Y:S04]  /*42730*/  STL [R1+0xb0], R126 ;  /* 0x0000b07e01007387 */ /* 0x000fe80000100800 */
[----:B------:R-:W-:Y:S04]  /*42740*/  STL [R1+0x2b0], R4 ;  /* 0x0002b00401007387 */ /* 0x000fe80000100800 */
[----:B------:R-:W3:Y:S04]  /*42750*/  LDL.LU R194, [R1+0xce4] ;  /* 0x000ce40001c27983 */ /* 0x000ee80000300800 */
[----:B------:R-:W3:Y:S04]  /*42760*/  LDL.LU R151, [R1+0x8e8] ;  /* 0x0008e80001977983 */ /* 0x000ee80000300800 */
[----:B------:R-:W3:Y:S01]  /*42770*/  LDL.LU R150, [R1+0x8e4] ;  /* 0x0008e40001967983 */ /* 0x000ee20000300800 */
[----:B------:R-:W-:-:S03]  /*42780*/  LOP3.LUT R11, R130, 0xffff, RZ, 0xc0, !PT ;  /* 0x0000ffff820b7812 */ /* 0x000fc600078ec0ff */
[----:B------:R0:W-:Y:S01]  /*42790*/  STL [R1+0xa4], R9 ;  /* 0x0000a40901007387 */ /* 0x0001e20000100800 */
[----:B------:R-:W-:-:S03]  /*427a0*/  LOP3.LUT R13, R53, 0xffff, RZ, 0xc0, !PT ;  /* 0x0000ffff350d7812 */ /* 0x000fc600078ec0ff */
[----:B------:R-:W3:Y:S04]  /*427b0*/  LDL.LU R3, [R1+0x2130] ;  /* 0x0021300001037983 */ /* 0x000ee80000300800 */
[----:B------:R1:W-:Y:S04]  /*427c0*/  STL [R1+0x284], R11 ;  /* 0x0002840b01007387 */ /* 0x0003e80000100800 */
[----:B------:R-:W3:Y:S04]  /*427d0*/  LDL.LU R243, [R1+0x8d8] ;  /* 0x0008d80001f37983 */ /* 0x000ee80000300800 */
[----:B------:R1:W-:Y:S04]  /*427e0*/  STL [R1+0x27c], R13 ;  /* 0x00027c0d01007387 */ /* 0x0003e80000100800 */
[----:B------:R1:W-:Y:S01]  /*427f0*/  STL [R1+0x2ac], R19 ;  /* 0x0002ac1301007387 */ /* 0x0003e20000100800 */
[----:B0-----:R-:W-:-:S03]  /*42800*/  PRMT R9, R9, 0x3340, R0 ;  /* 0x0000334009097816 */ /* 0x001fc60000000000 */
[----:B------:R-:W3:Y:S01]  /*42810*/  LDL.LU R53, [R1+0x8d0] ;  /* 0x0008d00001357983 */ /* 0x000ee20000300800 */
[----:B------:R-:W-:Y:S02]  /*42820*/  PRMT R21, R21, 0x3340, R126 ;  /* 0x0000334015157816 */ /* 0x000fe4000000007e */
[----:B------:R-:W-:Y:S02]  /*42830*/  PRMT R45, R45, 0x3340, R50 ;  /* 0x000033402d2d7816 */ /* 0x000fe40000000032 */
[----:B-1----:R-:W-:Y:S02]  /*42840*/  PRMT R11, R11, 0x3340, R0 ;  /* 0x000033400b0b7816 */ /* 0x002fe40000000000 */
[----:B------:R-:W-:Y:S02]  /*42850*/  PRMT R44, R44, 0x3340, R125 ;  /* 0x000033402c2c7816 */ /* 0x000fe4000000007d */
[----:B------:R-:W-:Y:S02]  /*42860*/  PRMT R50, R2, 0x3340, R4 ;  /* 0x0000334002327816 */ /* 0x000fe40000000004 */
[----:B------:R-:W-:-:S02]  /*42870*/  PRMT R13, R13, 0x3340, R0 ;  /* 0x000033400d0d7816 */ /* 0x000fc40000000000 */
[----:B------:R-:W-:Y:S02]  /*42880*/  PRMT R2, R21, 0x5410, R9 ;  /* 0x0000541015027816 */ /* 0x000fe40000000009 */
[----:B------:R-:W-:Y:S02]  /*42890*/  PRMT R19, R19, 0x3340, R0 ;  /* 0x0000334013137816 */ /* 0x000fe40000000000 */
[----:B------:R-:W-:Y:S01]  /*428a0*/  PRMT R9, R44, 0x5410, R11 ;  /* 0x000054102c097816 */ /* 0x000fe2000000000b */
[----:B------:R0:W-:Y:S01]  /*428b0*/  STL [R1+0x5ac], R2 ;  /* 0x0005ac0201007387 */ /* 0x0001e20000100800 */
[----:B------:R-:W-:-:S03]  /*428c0*/  PRMT R4, R45, 0x5410, R13 ;  /* 0x000054102d047816 */ /* 0x000fc6000000000d */
[----:B------:R1:W-:Y:S01]  /*428d0*/  STL [R1+0x5a8], R9 ;  /* 0x0005a80901007387 */ /* 0x0003e20000100800 */
[----:B0-----:R-:W-:-:S03]  /*428e0*/  PRMT R2, R50, 0x5410, R19 ;  /* 0x0000541032027816 */ /* 0x001fc60000000013 */
[----:B------:R-:W-:Y:S04]  /*428f0*/  STL [R1+0x5a4], R4 ;  /* 0x0005a40401007387 */ /* 0x000fe80000100800 */
[----:B------:R-:W3:Y:S04]  /*42900*/  LDL.LU R144, [R1+0xce8] ;  /* 0x000ce80001907983 */ /* 0x000ee80000300800 */
[----:B------:R0:W-:Y:S04]  /*42910*/  STL [R1+0x5a0], R2 ;  /* 0x0005a00201007387 */ /* 0x0001e80000100800 */
[----:B------:R-:W3:Y:S04]  /*42920*/  LDL.LU R143, [R1+0xce0] ;  /* 0x000ce000018f7983 */ /* 0x000ee80000300800 */
[----:B------:R-:W3:Y:S01]  /*42930*/  LDL.LU R131, [R1+0xcdc] ;  /* 0x000cdc0001837983 */ /* 0x000ee20000300800 */
[----:B----4-:R-:W-:-:S05]  /*42940*/  LOP3.LUT R21, R52, 0xffff, RZ, 0xc0, !PT ;  /* 0x0000ffff34157812 */ /* 0x010fca00078ec0ff */
[----:B------:R4:W-:Y:S04]  /*42950*/  STL [R1+0x278], R21 ;  /* 0x0002781501007387 */ /* 0x0009e80000100800 */
[----:B------:R-:W4:Y:S04]  /*42960*/  LDL.LU R52, [R1+0xcd0] ;  /* 0x000cd00001347983 */ /* 0x000f280000300800 */
[----:B------:R-:W4:Y:S04]  /*42970*/  LDL.LU R130, [R1+0x8d4] ;  /* 0x0008d40001827983 */ /* 0x000f280000300800 */
[----:B------:R-:W4:Y:S04]  /*42980*/  LDL.LU R126, [R1+0x8cc] ;  /* 0x0008cc00017e7983 */ /* 0x000f280000300800 */
[----:B------:R-:W4:Y:S01]  /*42990*/  LDL.LU R125, [R1+0x6bc] ;  /* 0x0006bc00017d7983 */ /* 0x000f220000300800 */
[----:B-1----:R-:W-:-:S02]  /*429a0*/  LOP3.LUT R9, R5, 0xffff, RZ, 0xc0, !PT ;  /* 0x0000ffff05097812 */ /* 0x002fc400078ec0ff */
[----:B------:R-:W-:Y:S02]  /*429b0*/  LOP3.LUT R11, R251, 0xffff, RZ, 0xc0, !PT ;  /* 0x0000fffffb0b7812 */ /* 0x000fe400078ec0ff */
[----:B------:R-:W-:Y:S02]  /*429c0*/  LOP3.LUT R13, R223, 0xffff, RZ, 0xc0, !PT ;  /* 0x0000ffffdf0d7812 */ /* 0x000fe400078ec0ff */
[----:B0-----:R-:W-:-:S04]  /*429d0*/  LOP3.LUT R2, R219, 0xffff, RZ, 0xc0, !PT ;  /* 0x0000ffffdb027812 */ /* 0x001fc800078ec0ff */
[----:B------:R-:W-:Y:S02]  /*429e0*/  PRMT R19, R2, 0x3340, R0 ;  /* 0x0000334002137816 */ /* 0x000fe40000000000 */
[----:B--2---:R-:W-:Y:S02]  /*429f0*/  LOP3.LUT R44, R195, 0xffff, RZ, 0xc0, !PT ;  /* 0x0000ffffc32c7812 */ /* 0x004fe400078ec0ff */
[----:B---3--:R-:W-:-:S03]  /*42a00*/  LOP3.LUT R45, R196, 0xffff, RZ, 0xc0, !PT ;  /* 0x0000ffffc42d7812 */ /* 0x008fc600078ec0ff */
[----:B------:R-:W-:Y:S04]  /*42a10*/  STL [R1+0x80], R44 ;  /* 0x0000802c01007387 */ /* 0x000fe80000100800 */
[----:B------:R0:W-:Y:S01]  /*42a20*/  STL [R1+0x34], R45 ;  /* 0x0000342d01007387 */ /* 0x0001e20000100800 */
[----:B------:R-:W-:Y:S02]  /*42a30*/  LOP3.LUT R4, R194, 0xffff, RZ, 0xc0, !PT ;  /* 0x0000ffffc2047812 */ /* 0x000fe400078ec0ff */
[----:B------:R-:W-:Y:S02]  /*42a40*/  LOP3.LUT R151, R151, 0xffff, RZ, 0xc0, !PT ;  /* 0x0000ffff97977812 */ /* 0x000fe400078ec0ff */
[----:B------:R-:W-:-:S03]  /*42a50*/  LOP3.LUT R150, R150, 0xffff, RZ, 0xc0, !PT ;  /* 0x0000ffff96967812 */ /* 0x000fc600078ec0ff */
[----:B------:R-:W-:Y:S04]  /*42a60*/  STL [R1+0x200], R151 ;  /* 0x0002009701007387 */ /* 0x000fe80000100800 */
[----:B------:R-:W-:Y:S04]  /*42a70*/  STL [R1+0x28], R4 ;  /* 0x0000280401007387 */ /* 0x000fe80000100800 */
[----:B------:R-:W-:Y:S04]  /*42a80*/  STL [R1+0x7c], R150 ;  /* 0x00007c9601007387 */ /* 0x000fe80000100800 */
[----:B------:R-:W2:Y:S01]  /*42a90*/  LDL.LU R5, [R1+0x212c] ;  /* 0x00212c0001057983 */ /* 0x000ea20000300800 */
[----:B------:R-:W-:-:S02]  /*42aa0*/  LOP3.LUT R50, R243, 0xffff, RZ, 0xc0, !PT ;  /* 0x0000fffff3327812 */ /* 0x000fc400078ec0ff */
[----:B----4-:R-:W-:-:S03]  /*42ab0*/  PRMT R21, R21, 0x3340, R151 ;  /* 0x0000334015157816 */ /* 0x010fc60000000097 */
[----:B------:R1:W-:Y:S01]  /*42ac0*/  STL [R1+0x30], R50 ;  /* 0x0000303201007387 */ /* 0x0003e20000100800 */
[----:B0-----:R-:W-:Y:S02]  /*42ad0*/  PRMT R45, R45, 0x3340, R50 ;  /* 0x000033402d2d7816 */ /* 0x001fe40000000032 */
[----:B------:R-:W-:Y:S02]  /*42ae0*/  LOP3.LUT R252, R53, 0xffff, RZ, 0xc0, !PT ;  /* 0x0000ffff35fc7812 */ /* 0x000fe400078ec0ff */
[----:B------:R-:W3:Y:S04]  /*42af0*/  LDL.LU R53, [R1+0x6b4] ;  /* 0x0006b40001357983 */ /* 0x000ee80000300800 */
[----:B------:R0:W-:Y:S01]  /*42b00*/  STL [R1+0xc4], R9 ;  /* 0x0000c40901007387 */ /* 0x0001e20000100800 */
[----:B-1----:R-:W-:-:S02]  /*42b10*/  PRMT R50, R4, 0x3340, R252 ;  /* 0x0000334004327816 */ /* 0x002fc400000000fc */
[----:B------:R-:W-:Y:S01]  /*42b20*/  PRMT R44, R44, 0x3340, R150 ;  /* 0x000033402c2c7816 */ /* 0x000fe20000000096 */
[----:B------:R1:W-:Y:S01]  /*42b30*/  STL [R1+0x298], R11 ;  /* 0x0002980b01007387 */ /* 0x0003e20000100800 */
[----:B0-----:R-:W-:-:S03]  /*42b40*/  PRMT R9, R9, 0x3340, R0 ;  /* 0x0000334009097816 */ /* 0x001fc60000000000 */
[----:B------:R0:W-:Y:S01]  /*42b50*/  STL [R1+0x2c], R13 ;  /* 0x00002c0d01007387 */ /* 0x0001e20000100800 */
[--C-:B-1----:R-:W-:Y:S02]  /*42b60*/  PRMT R11, R11, 0x3340, R0.reuse ;  /* 0x000033400b0b7816 */ /* 0x102fe40000000000 */
[----:B------:R-:W-:Y:S02]  /*42b70*/  PRMT R4, R21, 0x5410, R9 ;  /* 0x0000541015047816 */ /* 0x000fe40000000009 */
[----:B------:R-:W-:Y:S02]  /*42b80*/  PRMT R9, R44, 0x5410, R11 ;  /* 0x000054102c097816 */ /* 0x000fe4000000000b */
[----:B0-----:R-:W-:Y:S01]  /*42b90*/  PRMT R13, R13, 0x3340, R0 ;  /* 0x000033400d0d7816 */ /* 0x001fe20000000000 */
[----:B------:R0:W-:Y:S03]  /*42ba0*/  STL [R1+0x598], R4 ;  /* 0x0005980401007387 */ /* 0x0001e60000100800 */
[----:B------:R-:W-:Y:S01]  /*42bb0*/  PRMT R11, R45, 0x5410, R13 ;  /* 0x000054102d0b7816 */ /* 0x000fe2000000000d */
[----:B------:R1:W-:Y:S01]  /*42bc0*/  STL [R1+0x59c], R9 ;  /* 0x00059c0901007387 */ /* 0x0003e20000100800 */
[----:B0-----:R-:W-:-:S03]  /*42bd0*/  PRMT R4, R50, 0x5410, R19 ;  /* 0x0000541032047816 */ /* 0x001fc60000000013 */
[----:B------:R-:W-:Y:S04]  /*42be0*/  STL [R1+0x5b8], R11 ;  /* 0x0005b80b01007387 */ /* 0x000fe80000100800 */
[----:B------:R0:W-:Y:S04]  /*42bf0*/  STL [R1+0x5c4], R4 ;  /* 0x0005c40401007387 */ /* 0x0001e80000100800 */
[----:B------:R-:W4:Y:S01]  /*42c00*/  LDL.LU R213, [R1+0xaec] ;  /* 0x000aec0001d57983 */ /* 0x000f220000300800 */
[----:B-1----:R-:W-:-:S03]  /*42c10*/  LOP3.LUT R9, R144, 0xffff, RZ, 0xc0, !PT ;  /* 0x0000ffff90097812 */ /* 0x002fc600078ec0ff */
[----:B------:R-:W2:Y:S01]  /*42c20*/  LDL.LU R215, [R1+0xae8] ;  /* 0x000ae80001d77983 */ /* 0x000ea20000300800 */
[----:B------:R-:W-:-:S03]  /*42c30*/  LOP3.LUT R13, R216, 0xffff, RZ, 0xc0, !PT ;  /* 0x0000ffffd80d7812 */ /* 0x000fc600078ec0ff */
[----:B------:R-:W2:Y:S01]  /*42c40*/  LDL.LU R211, [R1+0xae0] ;  /* 0x000ae00001d37983 */ /* 0x000ea20000300800 */
[----:B------:R-:W-:-:S03]  /*42c50*/  LOP3.LUT R19, R143, 0xffff, RZ, 0xc0, !PT ;  /* 0x0000ffff8f137812 */ /* 0x000fc600078ec0ff */
[----:B------:R-:W2:Y:S01]  /*42c60*/  LDL.LU R210, [R1+0xad8] ;  /* 0x000ad80001d27983 */ /* 0x000ea20000300800 */
[----:B0-----:R-:W-:-:S03]  /*42c70*/  LOP3.LUT R4, R214, 0xffff, RZ, 0xc0, !PT ;  /* 0x0000ffffd6047812 */ /* 0x001fc600078ec0ff */
[----:B------:R-:W2:Y:S01]  /*42c80*/  LDL.LU R199, [R1+0x6c0] ;  /* 0x0006c00001c77983 */ /* 0x000ea20000300800 */
[----:B------:R-:W-:-:S03]  /*42c90*/  LOP3.LUT R44, R131, 0xffff, RZ, 0xc0, !PT ;  /* 0x0000ffff832c7812 */ /* 0x000fc600078ec0ff */
[----:B------:R-:W2:Y:S01]  /*42ca0*/  LDL.LU R221, [R1+0x6b8] ;  /* 0x0006b80001dd7983 */ /* 0x000ea20000300800 */
[----:B------:R-:W-:-:S03]  /*42cb0*/  LOP3.LUT R50, R172, 0xffff, RZ, 0xc0, !PT ;  /* 0x0000ffffac327812 */ /* 0x000fc600078ec0ff */
[----:B------:R-:W2:Y:S01]  /*42cc0*/  LDL.LU R152, [R1+0x6ac] ;  /* 0x0006ac0001987983 */ /* 0x000ea20000300800 */
[----:B------:R-:W-:-:S03]  /*42cd0*/  LOP3.LUT R131, R170, 0xffff, RZ, 0xc0, !PT ;  /* 0x0000ffffaa837812 */ /* 0x000fc600078ec0ff */
[----:B------:R-:W2:Y:S04]  /*42ce0*/  LDL.LU R243, [R1+0x6a4] ;  /* 0x0006a40001f37983 */ /* 0x000ea80000300800 */
[----:B------:R0:W-:Y:S01]  /*42cf0*/  STL [R1+0x204], R131 ;  /* 0x0002048301007387 */ /* 0x0001e20000100800 */
[----:B------:R-:W-:Y:S02]  /*42d00*/  LOP3.LUT R11, R130, 0xffff, RZ, 0xc0, !PT ;  /* 0x0000ffff820b7812 */ /* 0x000fe400078ec0ff */
[----:B------:R-:W-:Y:S02]  /*42d10*/  LOP3.LUT R21, R126, 0xffff, RZ, 0xc0, !PT ;  /* 0x0000ffff7e157812 */ /* 0x000fe400078ec0ff */
[----:B------:R-:W-:Y:S02]  /*42d20*/  PRMT R143, R9, 0x3340, R11 ;  /* 0x00003340098f7816 */ /* 0x000fe4000000000b */
[----:B------:R-:W-:-:S02]  /*42d30*/  LOP3.LUT R45, R125, 0xffff, RZ, 0xc0, !PT ;  /* 0x0000ffff7d2d7812 */ /* 0x000fc400078ec0ff */
[--C-:B------:R-:W-:Y:S02]  /*42d40*/  PRMT R125, R13, 0x3340, R0.reuse ;  /* 0x000033400d7d7816 */ /* 0x100fe40000000000 */
[--C-:B------:R-:W-:Y:S02]  /*42d50*/  PRMT R126, R4, 0x3340, R0.reuse ;  /* 0x00003340047e7816 */ /* 0x100fe40000000000 */
[----:B------:R-:W-:Y:S02]  /*42d60*/  PRMT R144, R19, 0x3340, R21 ;  /* 0x0000334013907816 */ /* 0x000fe40000000015 */
[----:B------:R-:W-:Y:S02]  /*42d70*/  PRMT R130, R50, 0x3340, R0 ;  /* 0x0000334032827816 */ /* 0x000fe40000000000 */
[----:B------:R-:W-:Y:S02]  /*42d80*/  PRMT R150, R44, 0x3340, R45 ;  /* 0x000033402c967816 */ /* 0x000fe4000000002d */
[----:B------:R-:W-:-:S02]  /*42d90*/  PRMT R143, R143, 0x5410, R125 ;  /* 0x000054108f8f7816 */ /* 0x000fc4000000007d */
[----:B------:R-:W-:Y:S02]  /*42da0*/  PRMT R126, R144, 0x5410, R126 ;  /* 0x00005410907e7816 */ /* 0x000fe4000000007e */
[----:B------:R-:W-:Y:S01]  /*42db0*/  PRMT R125, R150, 0x5410, R130 ;  /* 0x00005410967d7816 */ /* 0x000fe20000000082 */
[----:B------:R-:W-:Y:S04]  /*42dc0*/  STL [R1+0x5d8], R143 ;  /* 0x0005d88f01007387 */ /* 0x000fe80000100800 */
[----:B------:R-:W2:Y:S04]  /*42dd0*/  LDL.LU R208, [R1+0xae4] ;  /* 0x000ae40001d07983 */ /* 0x000ea80000300800 */
[----:B------:R1:W-:Y:S04]  /*42de0*/  STL [R1+0x5e4], R126 ;  /* 0x0005e47e01007387 */ /* 0x0003e80000100800 */
[----:B------:R-:W2:Y:S04]  /*42df0*/  LDL.LU R197, [R1+0xadc] ;  /* 0x000adc0001c57983 */ /* 0x000ea80000300800 */
[----:B------:R4:W-:Y:S04]  /*42e00*/  STL [R1+0x62c], R125 ;  /* 0x00062c7d01007387 */ /* 0x0009e80000100800 */
[----:B------:R-:W2:Y:S04]  /*42e10*/  LDL.LU R198, [R1+0xad4] ;  /* 0x000ad40001c67983 */ /* 0x000ea80000300800 */
[----:B------:R-:W2:Y:S04]  /*42e20*/  LDL.LU R195, [R1+0xad0] ;  /* 0x000ad00001c37983 */ /* 0x000ea80000300800 */
[----:B------:R-:W2:Y:S04]  /*42e30*/  LDL.LU R196, [R1+0x6b0] ;  /* 0x0006b00001c47983 */ /* 0x000ea80000300800 */
[----:B------:R-:W2:Y:S01]  /*42e40*/  LDL.LU R194, [R1+0x6a8] ;  /* 0x0006a80001c27983 */ /* 0x000ea20000300800 */
[----:B------:R-:W-:-:S02]  /*42e50*/  LOP3.LUT R52, R52, 0xffff, RZ, 0xc0, !PT ;  /* 0x0000ffff34347812 */ /* 0x000fc400078ec0ff */
[----:B0-----:R-:W-:Y:S02]  /*42e60*/  PRMT R131, R131, 0x3340, R0 ;  /* 0x0000334083837816 */ /* 0x001fe40000000000 */
[----:B------:R-:W-:Y:S02]  /*42e70*/  LOP3.LUT R164, R164, 0xffff, RZ, 0xc0, !PT ;  /* 0x0000ffffa4a47812 */ /* 0x000fe400078ec0ff */
[----:B------:R-:W-:-:S04]  /*42e80*/  LOP3.LUT R156, R156, 0xffff, RZ, 0xc0, !PT ;  /* 0x0000ffff9c9c7812 */ /* 0x000fc800078ec0ff */
[----:B------:R-:W-:Y:S02]  /*42e90*/  PRMT R158, R156, 0x3340, R0 ;  /* 0x000033409c9e7816 */ /* 0x000fe40000000000 */
[----:B---3--:R-:W-:-:S04]  /*42ea0*/  LOP3.LUT R53, R53, 0xffff, RZ, 0xc0, !PT ;  /* 0x0000ffff35357812 */ /* 0x008fc800078ec0ff */
[----:B------:R-:W-:-:S04]  /*42eb0*/  PRMT R151, R52, 0x3340, R53 ;  /* 0x0000334034977816 */ /* 0x000fc80000000035 */
[----:B-1----:R-:W-:-:S05]  /*42ec0*/  PRMT R126, R151, 0x5410, R131 ;  /* 0x00005410977e7816 */ /* 0x002fca0000000083 */
[----:B------:R0:W-:Y:S01]  /*42ed0*/  STL [R1+0x63c], R126 ;  /* 0x00063c7e01007387 */ /* 0x0001e20000100800 */
[----:B----4-:R-:W-:Y:S02]  /*42ee0*/  LOP3.LUT R125, R213, 0xffff, RZ, 0xc0, !PT ;  /* 0x0000ffffd57d7812 */ /* 0x010fe400078ec0ff */
[----:B--2---:R-:W-:Y:S02]  /*42ef0*/  LOP3.LUT R130, R215, 0xffff, RZ, 0xc0, !PT ;  /* 0x0000ffffd7827812 */ /* 0x004fe400078ec0ff */
[----:B------:R-:W-:Y:S02]  /*42f00*/  LOP3.LUT R143, R211, 0xffff, RZ, 0xc0, !PT ;  /* 0x0000ffffd38f7812 */ /* 0x000fe400078ec0ff */
[----:B0-----:R-:W-:Y:S02]  /*42f10*/  LOP3.LUT R126, R199, 0xffff, RZ, 0xc0, !PT ;  /* 0x0000ffffc77e7812 */ /* 0x001fe400078ec0ff */
[----:B------:R-:W-:Y:S02]  /*42f20*/  LOP3.LUT R131, R221, 0xffff, RZ, 0xc0, !PT ;  /* 0x0000ffffdd837812 */ /* 0x000fe400078ec0ff */
[----:B------:R-:W-:-:S02]  /*42f30*/  LOP3.LUT R221, R162, 0xffff, RZ, 0xc0, !PT ;  /* 0x0000ffffa2dd7812 */ /* 0x000fc400078ec0ff */
[----:B------:R-:W-:Y:S02]  /*42f40*/  LOP3.LUT R144, R152, 0xffff, RZ, 0xc0, !PT ;  /* 0x0000ffff98907812 */ /* 0x000fe400078ec0ff */
[----:B------:R-:W-:Y:S02]  /*42f50*/  PRMT R152, R164, 0x3340, R0 ;  /* 0x00003340a4987816 */ /* 0x000fe40000000000 */
[----:B------:R-:W-:Y:S02]  /*42f60*/  PRMT R162, R125, 0x3340, R126 ;  /* 0x000033407da27816 */ /* 0x000fe4000000007e */
[----:B------:R-:W-:Y:S02]  /*42f70*/  LOP3.LUT R151, R243, 0xffff, RZ, 0xc0, !PT ;  /* 0x0000fffff3977812 */ /* 0x000fe400078ec0ff */
[----:B------:R-:W-:Y:S02]  /*42f80*/  LOP3.LUT R150, R210, 0xffff, RZ, 0xc0, !PT ;  /* 0x0000ffffd2967812 */ /* 0x000fe400078ec0ff */
[----:B------:R-:W-:-:S02]  /*42f90*/  LOP3.LUT R243, R154, 0xffff, RZ, 0xc0, !PT ;  /* 0x0000ffff9af37812 */ /* 0x000fc400078ec0ff */
[----:B------:R-:W-:Y:S02]  /*42fa0*/  PRMT R154, R221, 0x3340, R0 ;  /* 0x00003340dd9a7816 */ /* 0x000fe40000000000 */
[----:B------:R-:W-:Y:S02]  /*42fb0*/  PRMT R165, R130, 0x3340, R131 ;  /* 0x0000334082a57816 */ /* 0x000fe40000000083 */
[----:B------:R-:W-:Y:S02]  /*42fc0*/  PRMT R152, R162, 0x5410, R152 ;  /* 0x00005410a2987816 */ /* 0x000fe40000000098 */
[----:B------:R-:W-:Y:S02]  /*42fd0*/  PRMT R166, R143, 0x3340, R144 ;  /* 0x000033408fa67816 */ /* 0x000fe40000000090 */
[----:B------:R-:W-:Y:S02]  /*42fe0*/  PRMT R160, R243, 0x3340, R0 ;  /* 0x00003340f3a07816 */ /* 0x000fe40000000000 */
[----:B------:R-:W-:Y:S01]  /*42ff0*/  PRMT R167, R150, 0x3340, R151 ;  /* 0x0000334096a77816 */ /* 0x000fe20000000097 */
[----:B------:R0:W-:Y:S01]  /*43000*/  STL [R1+0x644], R152 ;  /* 0x0006449801007387 */ /* 0x0001e20000100800 */
[----:B------:R-:W-:-:S02]  /*43010*/  PRMT R154, R165, 0x5410, R154 ;  /* 0x00005410a59a7816 */ /* 0x000fc4000000009a */
[----:B------:R-:W-:-:S03]  /*43020*/  PRMT R158, R166, 0x5410, R158 ;  /* 0x00005410a69e7816 */ /* 0x000fc6000000009e */
[----:B------:R-:W-:Y:S01]  /*43030*/  STL [R1+0x650], R154 ;  /* 0x0006509a01007387 */ /* 0x000fe20000100800 */
[----:B0-----:R-:W-:-:S03]  /*43040*/  PRMT R152, R167, 0x5410, R160 ;  /* 0x00005410a7987816 */ /* 0x001fc600000000a0 */
[----:B------:R-:W-:Y:S04]  /*43050*/  STL [R1+0x654], R158 ;  /* 0x0006549e01007387 */ /* 0x000fe80000100800 */
[----:B------:R0:W-:Y:S01]  /*43060*/  STL [R1+0x658], R152 ;  /* 0x0006589801007387 */ /* 0x0001e20000100800 */
[----:B------:R-:W-:-:S03]  /*43070*/  LOP3.LUT R166, R195, 0xffff, RZ, 0xc0, !PT ;  /* 0x0000ffffc3a67812 */ /* 0x000fc600078ec0ff */
[----:B------:R-:W2:Y:S01]  /*43080*/  LDL.LU R195, [R1+0x10] ;  /* 0x0000100001c37983 */ /* 0x000ea20000300800 */
[----:B0-----:R-:W-:-:S03]  /*43090*/  LOP3.LUT R152, R196, 0xffff, RZ, 0xc0, !PT ;  /* 0x0000ffffc4987812 */ /* 0x001fc600078ec0ff */
[----:B------:R-:W3:Y:S01]  /*430a0*/  LDL.LU R196, [R1+0x4] ;  /* 0x0000040001c47983 */ /* 0x000ee20000300800 */
[----:B------:R-:W-:-:S03]  /*430b0*/  LOP3.LUT R160, R194, 0xffff, RZ, 0xc0, !PT ;  /* 0x0000ffffc2a07812 */ /* 0x000fc600078ec0ff */
[----:B------:R-:W4:Y:S01]  /*430c0*/  LDL.LU R194, [R1+0xc] ;  /* 0x00000c0001c27983 */ /* 0x000f220000300800 */
        /* <DEDUP_REMOVED lines=9> */
[----:B------:R-:W-:Y:S02]  /*43160*/  LOP3.LUT R162, R198, 0xffff, RZ, 0xc0, !PT ;  /* 0x0000ffffc6a27812 */ /* 0x000fe400078ec0ff */
[----:B------:R-:W-:Y:S02]  /*43170*/  LOP3.LUT R12, R12, 0xffff, RZ, 0xc0, !PT ;  /* 0x0000ffff0c0c7812 */ /* 0x000fe400078ec0ff */
[----:B------:R-:W-:-:S02]  /*43180*/  PRMT R18, R3, 0x3340, R0 ;  /* 0x0000334003127816 */ /* 0x000fc40000000000 */
[----:B------:R-:W-:Y:S02]  /*43190*/  PRMT R171, R158, 0x3340, R160 ;  /* 0x000033409eab7816 */ /* 0x000fe400000000a0 */
[----:B------:R-:W-:Y:S02]  /*431a0*/  PRMT R10, R170, 0x5410, R10 ;  /* 0x00005410aa0a7816 */ /* 0x000fe4000000000a */
[--C-:B------:R-:W-:Y:S02]  /*431b0*/  PRMT R168, R12, 0x3340, R0.reuse ;  /* 0x000033400ca87816 */ /* 0x100fe40000000000 */
        /* <DEDUP_REMOVED lines=9> */
[----:B------:R2:W-:Y:S04]  /*43250*/  STL [R1+0x67c], R10 ;  /* 0x00067c0a01007387 */ /* 0x0005e80000100800 */
[----:B------:R-:W3:Y:S01]  /*43260*/  LDL.LU R198, [R1+0x20] ;  /* 0x0000200001c67983 */ /* 0x000ee20000300800 */
[----:B--2---:R-:W-:-:S03]  /*43270*/  SHF.R.U32.HI R10, RZ, 0x8, R195 ;  /* 0x00000008ff0a7819 */ /* 0x004fc600000116c3 */
[----:B------:R-:W2:Y:S01]  /*43280*/  LDL.LU R195, [R1+0x14] ;  /* 0x0000140001c37983 */ /* 0x000ea20000300800 */
[----:B----4-:R-:W-:-:S03]  /*43290*/  SHF.R.U32.HI R18, RZ, 0x8, R194 ;  /* 0x00000008ff127819 */ /* 0x010fc600000116c2 */
[----:B------:R-:W4:Y:S01]  /*432a0*/  LDL.LU R194, [R1+0x18] ;  /* 0x0000180001c27983 */ /* 0x000f220000300800 */
[----:B------:R-:W-:Y:S02]  /*432b0*/  SHF.R.U32.HI R70, RZ, 0x8, R70 ;  /* 0x00000008ff467819 */ /* 0x000fe40000011646 */
[----:B------:R-:W-:Y:S01]  /*432c0*/  SHF.R.U32.HI R72, RZ, 0x8, R72 ;  /* 0x00000008ff487819 */ /* 0x000fe20000011648 */
[----:B------:R-:W4:Y:S01]  /*432d0*/  LDL.LU R197, [R1+0x8] ;  /* 0x0000080001c57983 */ /* 0x000f220000300800 */
[----:B------:R-:W-:Y:S02]  /*432e0*/  LOP3.LUT R10, R10, 0xffff, RZ, 0xc0, !PT ;  /* 0x0000ffff0a0a7812 */ /* 0x000fe400078ec0ff */
[----:B------:R-:W-:Y:S02]  /*432f0*/  LOP3.LUT R18, R18, 0xffff, RZ, 0xc0, !PT ;  /* 0x0000ffff12127812 */ /* 0x000fe400078ec0ff */
[----:B------:R-:W-:Y:S02]  /*43300*/  LOP3.LUT R70, R70, 0xffff, RZ, 0xc0, !PT ;  /* 0x0000ffff46467812 */ /* 0x000fe400078ec0ff */
[----:B------:R-:W-:-:S02]  /*43310*/  LOP3.LUT R72, R72, 0xffff, RZ, 0xc0, !PT ;  /* 0x0000ffff48487812 */ /* 0x000fc400078ec0ff */
[----:B------:R-:W-:Y:S02]  /*43320*/  PRMT R10, R10, 0x3340, R18 ;  /* 0x000033400a0a7816 */ /* 0x000fe40000000012 */
[----:B------:R-:W-:Y:S02]  /*43330*/  PRMT R217, R70, 0x3340, R72 ;  /* 0x0000334046d97816 */ /* 0x000fe40000000048 */
[----:B---3--:R-:W-:Y:S02]  /*43340*/  SHF.R.U32.HI R72, RZ, 0x8, R196 ;  /* 0x00000008ff487819 */ /* 0x008fe400000116c4 */
[----:B------:R-:W3:Y:S01]  /*43350*/  LDL.LU R196, [R1] ;  /* 0x0000000001c47983 */ /* 0x000ee20000300800 */
[----:B------:R-:W-:-:S03]  /*43360*/  SHF.R.U32.HI R73, RZ, 0x8, R73 ;  /* 0x00000008ff497819 */ /* 0x000fc60000011649 */
[----:B------:R0:W-:Y:S01]  /*43370*/  STL [R1+0x4f0], R10 ;  /* 0x0004f00a01007387 */ /* 0x0001e20000100800 */
[----:B------:R-:W-:Y:S02]  /*43380*/  SHF.R.U32.HI R75, RZ, 0x8, R75 ;  /* 0x00000008ff4b7819 */ /* 0x000fe4000001164b */
[----:B------:R-:W-:Y:S02]  /*43390*/  SHF.R.U32.HI R74, RZ, 0x8, R74 ;  /* 0x00000008ff4a7819 */ /* 0x000fe4000001164a */
[----:B------:R-:W-:Y:S02]  /*433a0*/  SHF.R.U32.HI R18, RZ, 0x8, R76 ;  /* 0x00000008ff127819 */ /* 0x000fe4000001164c */
[----:B0-----:R-:W-:Y:S02]  /*433b0*/  SHF.R.U32.HI R10, RZ, 0x8, R182 ;  /* 0x00000008ff0a7819 */ /* 0x001fe400000116b6 */
        /* <DEDUP_REMOVED lines=8> */
[----:B------:R-:W-:Y:S02]  /*43440*/  SHF.R.U32.HI R10, RZ, 0x8, R198 ;  /* 0x00000008ff0a7819 */ /* 0x000fe400000116c6 */
[----:B------:R-:W3:Y:S01]  /*43450*/  LDL.LU R198, [R1+0x48] ;  /* 0x0000480001c67983 */ /* 0x000ee20000300800 */
[----:B--2---:R-:W-:-:S03]  /*43460*/  SHF.R.U32.HI R75, RZ, 0x8, R195 ;  /* 0x00000008ff4b7819 */ /* 0x004fc600000116c3 */
[----:B------:R-:W2:Y:S01]  /*43470*/  LDL.LU R195, [R1+0x3c] ;  /* 0x00003c0001c37983 */ /* 0x000ea20000300800 */
[----:B----4-:R-:W-:-:S03]  /*43480*/  SHF.R.U32.HI R18, RZ, 0x8, R194 ;  /* 0x00000008ff127819 */ /* 0x010fc600000116c2 */
[----:B------:R-:W4:Y:S01]  /*43490*/  LDL.LU R194, [R1+0x24] ;  /* 0x0000240001c27983 */ /* 0x000f220000300800 */
[----:B------:R-:W-:Y:S02]  /*434a0*/  LOP3.LUT R10, R10, 0xffff, RZ, 0xc0, !PT ;  /* 0x0000ffff0a0a7812 */ /* 0x000fe400078ec0ff */
[----:B------:R-:W-:-:S04]  /*434b0*/  LOP3.LUT R18, R18, 0xffff, RZ, 0xc0, !PT ;  /* 0x0000ffff12127812 */ /* 0x000fc800078ec0ff */
[----:B------:R-:W-:Y:S02]  /*434c0*/  PRMT R10, R10, 0x3340, R18 ;  /* 0x000033400a0a7816 */ /* 0x000fe40000000012 */
[----:B------:R-:W-:-:S03]  /*434d0*/  SHF.R.U32.HI R214, RZ, 0x8, R204 ;  /* 0x00000008ffd67819 */ /* 0x000fc600000116cc */
[----:B------:R0:W-:Y:S01]  /*434e0*/  STL [R1+0x4e8], R10 ;  /* 0x0004e80a01007387 */ /* 0x0001e20000100800 */
[----:B------:R-:W-:Y:S02]  /*434f0*/  SHF.R.U32.HI R168, RZ, 0x8, R205 ;  /* 0x00000008ffa87819 */ /* 0x000fe400000116cd */
[----:B---3--:R-:W-:Y:S02]  /*43500*/  SHF.R.U32.HI R18, RZ, 0x8, R196 ;  /* 0x00000008ff127819 */ /* 0x008fe400000116c4 */
[----:B------:R-:W3:Y:S01]  /*43510*/  LDL.LU R196, [R1+0x1c] ;  /* 0x00001c0001c47983 */ /* 0x000ee20000300800 */
[----:B0-----:R-:W-:Y:S02]  /*43520*/  SHF.R.U32.HI R10, RZ, 0x8, R197 ;  /* 0x00000008ff0a7819 */ /* 0x001fe400000116c5 */
[----:B------:R-:W-:Y:S02]  /*43530*/  LOP3.LUT R18, R18, 0xffff, RZ, 0xc0, !PT ;  /* 0x0000ffff12127812 */ /* 0x000fe400078ec0ff */
[----:B------:R-:W-:-:S02]  /*43540*/  LOP3.LUT R10, R10, 0xffff, RZ, 0xc0, !PT ;  /* 0x0000ffff0a0a7812 */ /* 0x000fc400078ec0ff */
[----:B------:R-:W-:Y:S02]  /*43550*/  LOP3.LUT R214, R214, 0xffff, RZ, 0xc0, !PT ;  /* 0x0000ffffd6d67812 */ /* 0x000fe400078ec0ff */
[----:B------:R-:W-:Y:S02]  /*43560*/  LOP3.LUT R168, R168, 0xffff, RZ, 0xc0, !PT ;  /* 0x0000ffffa8a87812 */ /* 0x000fe400078ec0ff */
[----:B------:R-:W-:Y:S02]  /*43570*/  PRMT R209, R10, 0x3340, R18 ;  /* 0x000033400ad17816 */ /* 0x000fe40000000012 */
[----:B------:R-:W-:Y:S02]  /*43580*/  PRMT R214, R214, 0x3340, R168 ;  /* 0x00003340d6d67816 */ /* 0x000fe400000000a8 */
[----:B--2---:R-:W-:Y:S02]  /*43590*/  SHF.R.U32.HI R18, RZ, 0x8, R195 ;  /* 0x00000008ff127819 */ /* 0x004fe400000116c3 */
[----:B------:R-:W2:Y:S01]  /*435a0*/  LDL.LU R195, [R1+0xec] ;  /* 0x0000ec0001c37983 */ /* 0x000ea20000300800 */
[----:B----4-:R-:W-:-:S03]  /*435b0*/  SHF.R.U32.HI R168, RZ, 0x8, R194 ;  /* 0x00000008ffa87819 */ /* 0x010fc600000116c2 */
[----:B------:R-:W4:Y:S01]  /*435c0*/  LDL.LU R194, [R1+0xe8] ;  /* 0x0000e80001c27983 */ /* 0x000f220000300800 */
[----:B------:R-:W-:Y:S02]  /*435d0*/  SHF.R.U32.HI R166, RZ, 0x8, R166 ;  /* 0x00000008ffa67819 */ /* 0x000fe400000116a6 */
[----:B------:R-:W-:Y:S02]  /*435e0*/  SHF.R.U32.HI R169, RZ, 0x8, R167 ;  /* 0x00000008ffa97819 */ /* 0x000fe400000116a7 */
[----:B------:R-:W-:Y:S02]  /*435f0*/  SHF.R.U32.HI R167, RZ, 0x8, R81 ;  /* 0x00000008ffa77819 */ /* 0x000fe40000011651 */
[----:B------:R-:W-:Y:S02]  /*43600*/  SHF.R.U32.HI R10, RZ, 0x8, R198 ;  /* 0x00000008ff0a7819 */ /* 0x000fe400000116c6 */
[----:B------:R-:W-:Y:S02]  /*43610*/  LOP3.LUT R166, R166, 0xffff, RZ, 0xc0, !PT ;  /* 0x0000ffffa6a67812 */ /* 0x000fe400078ec0ff */
[----:B------:R-:W-:-:S02]  /*43620*/  LOP3.LUT R81, R169, 0xffff, RZ, 0xc0, !PT ;  /* 0x0000ffffa9517812 */ /* 0x000fc400078ec0ff */
[----:B------:R-:W-:Y:S02]  /*43630*/  LOP3.LUT R10, R10, 0xffff, RZ, 0xc0, !PT ;  /* 0x0000ffff0a0a7812 */ /* 0x000fe400078ec0ff */
[----:B------:R-:W-:Y:S02]  /*43640*/  LOP3.LUT R18, R18, 0xffff, RZ, 0xc0, !PT ;  /* 0x0000ffff12127812 */ /* 0x000fe400078ec0ff */
[----:B------:R-:W-:Y:S02]  /*43650*/  PRMT R81, R166, 0x3340, R81 ;  /* 0x00003340a6517816 */ /* 0x000fe40000000051 */
[----:B------:R-:W-:Y:S02]  /*43660*/  PRMT R208, R10, 0x3340, R18 ;  /* 0x000033400ad07816 */ /* 0x000fe40000000012 */
[----:B---3--:R-:W-:Y:S01]  /*43670*/  SHF.R.U32.HI R10, RZ, 0x8, R196 ;  /* 0x00000008ff0a7819 */ /* 0x008fe200000116c4 */
[----:B------:R-:W-:Y:S01]  /*43680*/  STL [R1+0x4d8], R81 ;  /* 0x0004d85101007387 */ /* 0x000fe20000100800 */
[----:B------:R-:W-:-:S03]  /*43690*/  SHF.R.U32.HI R186, RZ, 0x8, R186 ;  /* 0x00000008ffba7819 */ /* 0x000fc600000116ba */
[----:B------:R-:W3:Y:S01]  /*436a0*/  LDL.LU R199, [R1+0x104] ;  /* 0x0001040001c77983 */ /* 0x000ee20000300800 */
[----:B------:R-:W-:-:S03]  /*436b0*/  SHF.R.U32.HI R206, RZ, 0x8, R206 ;  /* 0x00000008ffce7819 */ /* 0x000fc600000116ce */
[----:B------:R-:W3:Y:S01]  /*436c0*/  LDL.LU R197, [R1+0x100] ;  /* 0x0001000001c57983 */ /* 0x000ee20000300800 */
[----:B------:R-:W-:Y:S02]  /*436d0*/  LOP3.LUT R10, R10, 0xffff, RZ, 0xc0, !PT ;  /* 0x0000ffff0a0a7812 */ /* 0x000fe400078ec0ff */
[----:B------:R-:W-:Y:S01]  /*436e0*/  LOP3.LUT R186, R186, 0xffff, RZ, 0xc0, !PT ;  /* 0x0000ffffbaba7812 */ /* 0x000fe200078ec0ff */
[----:B------:R-:W3:Y:S01]  /*436f0*/  LDL.LU R196, [R1+0xfc] ;  /* 0x0000fc0001c47983 */ /* 0x000ee20000300800 */
[----:B------:R-:W-:Y:S02]  /*43700*/  LOP3.LUT R74, R206, 0xffff, RZ, 0xc0, !PT ;  /* 0x0000ffffce4a7812 */ /* 0x000fe400078ec0ff */
[----:B------:R-:W-:Y:S01]  /*43710*/  PRMT R206, R10, 0x3340, R186 ;  /* 0x000033400ace7816 */ /* 0x000fe200000000ba */
[----:B------:R-:W3:Y:S01]  /*43720*/  LDL.LU R198, [R1+0xf8] ;  /* 0x0000f80001c67983 */ /* 0x000ee20000300800 */
[----:B------:R-:W-:Y:S02]  /*43730*/  SHF.R.U32.HI R18, RZ, 0x8, R12 ;  /* 0x00000008ff127819 */ /* 0x000fe4000001160c */
[----:B--2---:R-:W-:-:S02]  /*43740*/  SHF.R.U32.HI R10, RZ, 0x8, R195 ;  /* 0x00000008ff0a7819 */ /* 0x004fc400000116c3 */
[----:B------:R-:W2:Y:S01]  /*43750*/  LDL.LU R195, [R1+0xf4] ;  /* 0x0000f40001c37983 */ /* 0x000ea20000300800 */
[----:B----4-:R-:W-:-:S03]  /*43760*/  SHF.R.U32.HI R12, RZ, 0x8, R194 ;  /* 0x00000008ff0c7819 */ /* 0x010fc600000116c2 */
[----:B------:R-:W4:Y:S01]  /*43770*/  LDL.LU R194, [R1+0xf0] ;  /* 0x0000f00001c27983 */ /* 0x000f220000300800 */
[----:B------:R-:W-:Y:S02]  /*43780*/  SHF.R.U32.HI R162, RZ, 0x8, R162 ;  /* 0x00000008ffa27819 */ /* 0x000fe400000116a2 */
[----:B------:R-:W-:Y:S02]  /*43790*/  SHF.R.U32.HI R165, RZ, 0x8, R165 ;  /* 0x00000008ffa57819 */ /* 0x000fe400000116a5 */
[----:B------:R-:W-:Y:S02]  /*437a0*/  SHF.R.U32.HI R188, RZ, 0x8, R188 ;  /* 0x00000008ffbc7819 */ /* 0x000fe400000116bc */
[----:B------:R-:W-:Y:S02]  /*437b0*/  SHF.R.U32.HI R203, RZ, 0x8, R203 ;  /* 0x00000008ffcb7819 */ /* 0x000fe400000116cb */
[----:B------:R-:W-:Y:S02]  /*437c0*/  SHF.R.U32.HI R202, RZ, 0x8, R202 ;  /* 0x00000008ffca7819 */ /* 0x000fe400000116ca */
[----:B------:R-:W-:-:S02]  /*437d0*/  LOP3.LUT R162, R162, 0xffff, RZ, 0xc0, !PT ;  /* 0x0000ffffa2a27812 */ /* 0x000fc400078ec0ff */
[----:B------:R-:W-:Y:S02]  /*437e0*/  LOP3.LUT R165, R165, 0xffff, RZ, 0xc0, !PT ;  /* 0x0000ffffa5a57812 */ /* 0x000fe400078ec0ff */
[----:B------:R-:W-:Y:S02]  /*437f0*/  SHF.R.U32.HI R83, RZ, 0x8, R83 ;  /* 0x00000008ff537819 */ /* 0x000fe40000011653 */
[----:B------:R-:W-:Y:S02]  /*43800*/  LOP3.LUT R204, R12, 0xffff, RZ, 0xc0, !PT ;  /* 0x0000ffff0ccc7812 */ /* 0x000fe400078ec0ff */
[----:B------:R-:W-:Y:S02]  /*43810*/  LOP3.LUT R10, R10, 0xffff, RZ, 0xc0, !PT ;  /* 0x0000ffff0a0a7812 */ /* 0x000fe400078ec0ff */
[----:B------:R-:W-:Y:S02]  /*43820*/  LOP3.LUT R12, R188, 0xffff, RZ, 0xc0, !PT ;  /* 0x0000ffffbc0c7812 */ /* 0x000fe400078ec0ff */
[----:B------:R-:W-:-:S02]  /*43830*/  LOP3.LUT R203, R203, 0xffff, RZ, 0xc0, !PT ;  /* 0x0000ffffcbcb7812 */ /* 0x000fc400078ec0ff */
[----:B------:R-:W-:Y:S02]  /*43840*/  LOP3.LUT R202, R202, 0xffff, RZ, 0xc0, !PT ;  /* 0x0000ffffcaca7812 */ /* 0x000fe400078ec0ff */
[----:B------:R-:W-:Y:S02]  /*43850*/  PRMT R205, R162, 0x3340, R165 ;  /* 0x00003340a2cd7816 */ /* 0x000fe400000000a5 */
[----:B------:R-:W-:Y:S02]  /*43860*/  SHF.R.U32.HI R82, RZ, 0x8, R82 ;  /* 0x00000008ff527819 */ /* 0x000fe40000011652 */
[----:B------:R-:W-:Y:S02]  /*43870*/  LOP3.LUT R162, R83, 0xffff, RZ, 0xc0, !PT ;  /* 0x0000ffff53a27812 */ /* 0x000fe400078ec0ff */
[----:B------:R-:W-:Y:S02]  /*43880*/  LOP3.LUT R18, R18, 0xffff, RZ, 0xc0, !PT ;  /* 0x0000ffff12127812 */ /* 0x000fe400078ec0ff */
[----:B------:R-:W-:-:S02]  /*43890*/  PRMT R204, R10, 0x3340, R204 ;  /* 0x000033400acc7816 */ /* 0x000fc400000000cc */
[----:B------:R-:W-:Y:S02]  /*438a0*/  PRMT R83, R12, 0x3340, R0 ;  /* 0x000033400c537816 */ /* 0x000fe40000000000 */
[----:B------:R-:W-:Y:S02]  /*438b0*/  SHF.R.U32.HI R10, RZ, 0x8, R84 ;  /* 0x00000008ff0a7819 */ /* 0x000fe40000011654 */
[----:B------:R-:W-:Y:S02]  /*438c0*/  SHF.R.U32.HI R12, RZ, 0x8, R85 ;  /* 0x00000008ff0c7819 */ /* 0x000fe40000011655 */
[----:B------:R-:W-:Y:S02]  /*438d0*/  PRMT R215, R203, 0x3340, R202 ;  /* 0x00003340cbd77816 */ /* 0x000fe400000000ca */
[----:B------:R-:W-:Y:S02]  /*438e0*/  LOP3.LUT R203, R82, 0xffff, RZ, 0xc0, !PT ;  /* 0x0000ffff52cb7812 */ /* 0x000fe400078ec0ff */
[----:B------:R-:W-:-:S02]  /*438f0*/  PRMT R82, R18, 0x3340, R0 ;  /* 0x0000334012527816 */ /* 0x000fc40000000000 */
[----:B---3--:R-:W-:Y:S02]  /*43900*/  SHF.R.U32.HI R202, RZ, 0x8, R199 ;  /* 0x00000008ffca7819 */ /* 0x008fe400000116c7 */
[----:B------:R-:W-:Y:S02]  /*43910*/  SHF.R.U32.HI R18, RZ, 0x8, R197 ;  /* 0x00000008ff127819 */ /* 0x000fe400000116c5 */
[----:B------:R-:W-:Y:S02]  /*43920*/  LOP3.LUT R10, R10, 0xffff, RZ, 0xc0, !PT ;  /* 0x0000ffff0a0a7812 */ /* 0x000fe400078ec0ff */
[----:B------:R-:W-:Y:S02]  /*43930*/  LOP3.LUT R12, R12, 0xffff, RZ, 0xc0, !PT ;  /* 0x0000ffff0c0c7812 */ /* 0x000fe400078ec0ff */
[----:B------:R-:W-:Y:S02]  /*43940*/  LOP3.LUT R202, R202, 0xffff, RZ, 0xc0, !PT ;  /* 0x0000ffffcaca7812 */ /* 0x000fe400078ec0ff */
[----:B------:R-:W-:-:S02]  /*43950*/  LOP3.LUT R18, R18, 0xffff, RZ, 0xc0, !PT ;  /* 0x0000ffff12127812 */ /* 0x000fc400078ec0ff */
[----:B------:R-:W-:Y:S02]  /*43960*/  PRMT R12, R10, 0x3340, R12 ;  /* 0x000033400a0c7816 */ /* 0x000fe4000000000c */
[----:B------:R-:W-:Y:S02]  /*43970*/  SHF.R.U32.HI R85, RZ, 0x8, R196 ;  /* 0x00000008ff557819 */ /* 0x000fe400000116c4 */
[----:B------:R-:W3:Y:S01]  /*43980*/  LDL.LU R196, [R1+0x10c] ;  /* 0x00010c0001c47983 */ /* 0x000ee20000300800 */
[----:B------:R-:W-:Y:S02]  /*43990*/  PRMT R202, R202, 0x3340, R18 ;  /* 0x00003340caca7816 */ /* 0x000fe40000000012 */
[----:B------:R-:W-:Y:S01]  /*439a0*/  SHF.R.U32.HI R201, RZ, 0x8, R201 ;  /* 0x00000008ffc97819 */ /* 0x000fe200000116c9 */
[----:B------:R0:W-:Y:S01]  /*439b0*/  STL [R1+0x4c8], R12 ;  /* 0x0004c80c01007387 */ /* 0x0001e20000100800 */
[----:B------:R-:W-:Y:S02]  /*439c0*/  SHF.R.U32.HI R200, RZ, 0x8, R200 ;  /* 0x00000008ffc87819 */ /* 0x000fe400000116c8 */
[----:B------:R-:W-:-:S02]  /*439d0*/  SHF.R.U32.HI R10, RZ, 0x8, R198 ;  /* 0x00000008ff0a7819 */ /* 0x000fc400000116c6 */
[----:B------:R-:W-:Y:S02]  /*439e0*/  LOP3.LUT R201, R201, 0xffff, RZ, 0xc0, !PT ;  /* 0x0000ffffc9c97812 */ /* 0x000fe400078ec0ff */
[----:B------:R-:W-:Y:S02]  /*439f0*/  LOP3.LUT R200, R200, 0xffff, RZ, 0xc0, !PT ;  /* 0x0000ffffc8c87812 */ /* 0x000fe400078ec0ff */
[----:B0-----:R-:W-:Y:S02]  /*43a00*/  SHF.R.U32.HI R12, RZ, 0x8, R187 ;  /* 0x00000008ff0c7819 */ /* 0x001fe400000116bb */
[----:B------:R-:W-:Y:S02]  /*43a10*/  LOP3.LUT R10, R10, 0xffff, RZ, 0xc0, !PT ;  /* 0x0000ffff0a0a7812 */ /* 0x000fe400078ec0ff */
[----:B------:R-:W-:Y:S02]  /*43a20*/  LOP3.LUT R12, R12, 0xffff, RZ, 0xc0, !PT ;  /* 0x0000ffff0c0c7812 */ /* 0x000fe400078ec0ff */
[----:B------:R-:W-:-:S02]  /*43a30*/  PRMT R216, R201, 0x3340, R200 ;  /* 0x00003340c9d87816 */ /* 0x000fc400000000c8 */
[----:B--2---:R-:W-:Y:S02]  /*43a40*/  SHF.R.U32.HI R199, RZ, 0x8, R195 ;  /* 0x00000008ffc77819 */ /* 0x004fe400000116c3 */
[----:B----4-:R-:W-:Y:S02]  /*43a50*/  SHF.R.U32.HI R18, RZ, 0x8, R194 ;  /* 0x00000008ff127819 */ /* 0x010fe400000116c2 */
[----:B------:R-:W2:Y:S01]  /*43a60*/  LDL.LU R194, [R1+0x108] ;  /* 0x0001080001c27983 */ /* 0x000ea20000300800 */
[----:B------:R-:W-:Y:S02]  /*43a70*/  LOP3.LUT R199, R199, 0xffff, RZ, 0xc0, !PT ;  /* 0x0000ffffc7c77812 */ /* 0x000fe400078ec0ff */
[----:B------:R-:W-:Y:S02]  /*43a80*/  LOP3.LUT R18, R18, 0xffff, RZ, 0xc0, !PT ;  /* 0x0000ffff12127812 */ /* 0x000fe400078ec0ff */
[----:B------:R-:W-:Y:S02]  /*43a90*/  PRMT R199, R199, 0x3340, R12 ;  /* 0x00003340c7c77816 */ /* 0x000fe4000000000c */
[----:B------:R-:W-:-:S02]  /*43aa0*/  PRMT R201, R10, 0x3340, R18 ;  /* 0x000033400ac97816 */ /* 0x000fc40000000012 */
[----:B------:R-:W-:Y:S02]  /*43ab0*/  SHF.R.U32.HI R10, RZ, 0x8, R88 ;  /* 0x00000008ff0a7819 */ /* 0x000fe40000011658 */
[----:B------:R-:W-:Y:S02]  /*43ac0*/  SHF.R.U32.HI R12, RZ, 0x8, R90 ;  /* 0x00000008ff0c7819 */ /* 0x000fe4000001165a */
[----:B------:R-:W-:Y:S02]  /*43ad0*/  LOP3.LUT R10, R10, 0xffff, RZ, 0xc0, !PT ;  /* 0x0000ffff0a0a7812 */ /* 0x000fe400078ec0ff */
[----:B------:R-:W-:-:S04]  /*43ae0*/  LOP3.LUT R12, R12, 0xffff, RZ, 0xc0, !PT ;  /* 0x0000ffff0c0c7812 */ /* 0x000fc800078ec0ff */
[----:B------:R-:W-:-:S05]  /*43af0*/  PRMT R10, R10, 0x3340, R12 ;  /* 0x000033400a0a7816 */ /* 0x000fca000000000c */
[----:B------:R0:W-:Y:S04]  /*43b00*/  STL [R1+0x4b0], R10 ;  /* 0x0004b00a01007387 */ /* 0x0001e80000100800 */
[----:B------:R-:W4:Y:S04]  /*43b10*/  LDL.LU R174, [R1+0x118] ;  /* 0x0001180001ae7983 */ /* 0x000f280000300800 */
[----:B------:R-:W4:Y:S01]  /*43b20*/  LDL.LU R175, [R1+0x110] ;  /* 0x0001100001af7983 */ /* 0x000f220000300800 */
[----:B------:R-:W-:Y:S02]  /*43b30*/  SHF.R.U32.HI R12, RZ, 0x8, R189 ;  /* 0x00000008ff0c7819 */ /* 0x000fe400000116bd */
[----:B0-----:R-:W-:Y:S01]  /*43b40*/  SHF.R.U32.HI R10, RZ, 0x8, R147 ;  /* 0x00000008ff0a7819 */ /* 0x001fe20000011693 */
[----:B------:R-:W4:Y:S01]  /*43b50*/  LDL.LU R177, [R1+0x114] ;  /* 0x0001140001b17983 */ /* 0x000f220000300800 */
[----:B------:R-:W-:-:S02]  /*43b60*/  LOP3.LUT R12, R12, 0xffff, RZ, 0xc0, !PT ;  /* 0x0000ffff0c0c7812 */ /* 0x000fc400078ec0ff */
[----:B------:R-:W-:Y:S02]  /*43b70*/  LOP3.LUT R10, R10, 0xffff, RZ, 0xc0, !PT ;  /* 0x0000ffff0a0a7812 */ /* 0x000fe400078ec0ff */
[----:B---3--:R-:W-:Y:S02]  /*43b80*/  SHF.R.U32.HI R88, RZ, 0x8, R196 ;  /* 0x00000008ff587819 */ /* 0x008fe400000116c4 */
[----:B------:R-:W-:-:S04]  /*43b90*/  SHF.R.U32.HI R196, RZ, 0x8, R146 ;  /* 0x00000008ffc47819 */ /* 0x000fc80000011692 */
[----:B------:R-:W-:-:S04]  /*43ba0*/  LOP3.LUT R196, R196, 0xffff, RZ, 0xc0, !PT ;  /* 0x0000ffffc4c47812 */ /* 0x000fc800078ec0ff */
[----:B------:R-:W-:Y:S02]  /*43bb0*/  PRMT R196, R196, 0x3340, R10 ;  /* 0x00003340c4c47816 */ /* 0x000fe4000000000a */
[----:B------:R-:W-:-:S04]  /*43bc0*/  SHF.R.U32.HI R10, RZ, 0x8, R158 ;  /* 0x00000008ff0a7819 */ /* 0x000fc8000001169e */
[----:B------:R-:W-:Y:S02]  /*43bd0*/  LOP3.LUT R10, R10, 0xffff, RZ, 0xc0, !PT ;  /* 0x0000ffff0a0a7812 */ /* 0x000fe400078ec0ff */
[----:B------:R-:W-:-:S04]  /*43be0*/  SHF.R.U32.HI R92, RZ, 0x8, R92 ;  /* 0x00000008ff5c7819 */ /* 0x000fc8000001165c */
[----:B------:R-:W-:Y:S02]  /*43bf0*/  LOP3.LUT R92, R92, 0xffff, RZ, 0xc0, !PT ;  /* 0x0000ffff5c5c7812 */ /* 0x000fe400078ec0ff */
[----:B--2---:R-:W-:-:S04]  /*43c00*/  SHF.R.U32.HI R197, RZ, 0x8, R194 ;  /* 0x00000008ffc57819 */ /* 0x004fc800000116c2 */
[----:B------:R-:W-:-:S04]  /*43c10*/  LOP3.LUT R197, R197, 0xffff, RZ, 0xc0, !PT ;  /* 0x0000ffffc5c57812 */ /* 0x000fc800078ec0ff */
[----:B------:R-:W-:Y:S02]  /*43c20*/  PRMT R197, R197, 0x3340, R12 ;  /* 0x00003340c5c57816 */ /* 0x000fe4000000000c */
[----:B------:R-:W-:-:S04]  /*43c30*/  SHF.R.U32.HI R12, RZ, 0x8, R160 ;  /* 0x00000008ff0c7819 */ /* 0x000fc800000116a0 */
[----:B------:R-:W-:-:S04]  /*43c40*/  LOP3.LUT R12, R12, 0xffff, RZ, 0xc0, !PT ;  /* 0x0000ffff0c0c7812 */ /* 0x000fc800078ec0ff */
[----:B------:R-:W-:-:S05]  /*43c50*/  PRMT R10, R10, 0x3340, R12 ;  /* 0x000033400a0a7816 */ /* 0x000fca000000000c */
[----:B------:R4:W-:Y:S02]  /*43c60*/  STL [R1+0x4a0], R10 ;  /* 0x0004a00a01007387 */ /* 0x0009e40000100800 */
[----:B----4-:R-:W-:Y:S02]  /*43c70*/  SHF.R.U32.HI R10, RZ, 0x8, R174 ;  /* 0x00000008ff0a7819 */ /* 0x010fe400000116ae */
[----:B------:R-:W2:Y:S01]  /*43c80*/  LDL.LU R174, [R1+0x120] ;  /* 0x0001200001ae7983 */ /* 0x000ea20000300800 */
[----:B------:R-:W-:-:S04]  /*43c90*/  SHF.R.U32.HI R194, RZ, 0x8, R94 ;  /* 0x00000008ffc27819 */ /* 0x000fc8000001165e */
[----:B------:R-:W-:-:S04]  /*43ca0*/  LOP3.LUT R194, R194, 0xffff, RZ, 0xc0, !PT ;  /* 0x0000ffffc2c27812 */ /* 0x000fc800078ec0ff */
[----:B------:R-:W-:Y:S02]  /*43cb0*/  PRMT R194, R92, 0x3340, R194 ;  /* 0x000033405cc27816 */ /* 0x000fe400000000c2 */
[----:B------:R-:W-:Y:S02]  /*43cc0*/  SHF.R.U32.HI R92, RZ, 0x8, R175 ;  /* 0x00000008ff5c7819 */ /* 0x000fe400000116af */
[----:B------:R-:W3:Y:S01]  /*43cd0*/  LDL.LU R175, [R1+0x11c] ;  /* 0x00011c0001af7983 */ /* 0x000ee20000300800 */
[----:B------:R-:W-:Y:S02]  /*43ce0*/  SHF.R.U32.HI R91, RZ, 0x8, R91 ;  /* 0x00000008ff5b7819 */ /* 0x000fe4000001165b */
[----:B------:R-:W-:Y:S01]  /*43cf0*/  SHF.R.U32.HI R93, RZ, 0x8, R93 ;  /* 0x00000008ff5d7819 */ /* 0x000fe2000001165d */
[----:B------:R-:W4:Y:S01]  /*43d00*/  LDL.LU R178, [R1+0x140] ;  /* 0x0001400001b27983 */ /* 0x000f220000300800 */
[----:B------:R-:W-:Y:S02]  /*43d10*/  LOP3.LUT R195, R91, 0xffff, RZ, 0xc0, !PT ;  /* 0x0000ffff5bc37812 */ /* 0x000fe400078ec0ff */
[----:B------:R-:W-:Y:S01]  /*43d20*/  LOP3.LUT R93, R93, 0xffff, RZ, 0xc0, !PT ;  /* 0x0000ffff5d5d7812 */ /* 0x000fe200078ec0ff */
[----:B------:R-:W4:Y:S01]  /*43d30*/  LDL.LU R176, [R1+0x134] ;  /* 0x0001340001b07983 */ /* 0x000f220000300800 */
[----:B------:R-:W-:-:S02]  /*43d40*/  SHF.R.U32.HI R12, RZ, 0x8, R177 ;  /* 0x00000008ff0c7819 */ /* 0x000fc400000116b1 */
[----:B------:R-:W-:Y:S01]  /*43d50*/  PRMT R195, R195, 0x3340, R93 ;  /* 0x00003340c3c37816 */ /* 0x000fe2000000005d */
[----:B------:R-:W4:Y:S01]  /*43d60*/  LDL.LU R177, [R1+0x130] ;  /* 0x0001300001b17983 */ /* 0x000f220000300800 */
[----:B------:R-:W-:Y:S02]  /*43d70*/  SHF.R.U32.HI R93, RZ, 0x8, R193 ;  /* 0x00000008ff5d7819 */ /* 0x000fe400000116c1 */
[----:B------:R-:W-:Y:S02]  /*43d80*/  LOP3.LUT R193, R10, 0xffff, RZ, 0xc0, !PT ;  /* 0x0000ffff0ac17812 */ /* 0x000fe400078ec0ff */
[----:B------:R-:W-:-:S04]  /*43d90*/  LOP3.LUT R10, R12, 0xffff, RZ, 0xc0, !PT ;  /* 0x0000ffff0c0a7812 */ /* 0x000fc800078ec0ff */
[----:B------:R-:W-:Y:S02]  /*43da0*/  PRMT R193, R193, 0x3340, R10 ;  /* 0x00003340c1c17816 */ /* 0x000fe4000000000a */
[----:B--2---:R-:W-:Y:S02]  /*43db0*/  SHF.R.U32.HI R10, RZ, 0x8, R174 ;  /* 0x00000008ff0a7819 */ /* 0x004fe400000116ae */
[----:B------:R-:W2:Y:S01]  /*43dc0*/  LDL.LU R174, [R1+0x12c] ;  /* 0x00012c0001ae7983 */ /* 0x000ea20000300800 */
[----:B---3--:R-:W-:-:S03]  /*43dd0*/  SHF.R.U32.HI R12, RZ, 0x8, R175 ;  /* 0x00000008ff0c7819 */ /* 0x008fc600000116af */
[----:B------:R-:W3:Y:S01]  /*43de0*/  LDL.LU R175, [R1+0x128] ;  /* 0x0001280001af7983 */ /* 0x000ee20000300800 */
[----:B------:R-:W-:Y:S02]  /*43df0*/  SHF.R.U32.HI R87, RZ, 0x8, R87 ;  /* 0x00000008ff577819 */ /* 0x000fe40000011657 */
[----:B------:R-:W-:Y:S02]  /*43e00*/  SHF.R.U32.HI R18, RZ, 0x8, R89 ;  /* 0x00000008ff127819 */ /* 0x000fe40000011659 */
[----:B------:R-:W-:Y:S02]  /*43e10*/  LOP3.LUT R198, R87, 0xffff, RZ, 0xc0, !PT ;  /* 0x0000ffff57c67812 */ /* 0x000fe400078ec0ff */
[----:B------:R-:W-:Y:S02]  /*43e20*/  LOP3.LUT R18, R18, 0xffff, RZ, 0xc0, !PT ;  /* 0x0000ffff12127812 */ /* 0x000fe400078ec0ff */
[----:B------:R-:W-:Y:S02]  /*43e30*/  SHF.R.U32.HI R97, RZ, 0x8, R97 ;  /* 0x00000008ff617819 */ /* 0x000fe40000011661 */
[----:B------:R-:W-:-:S02]  /*43e40*/  SHF.R.U32.HI R98, RZ, 0x8, R98 ;  /* 0x00000008ff627819 */ /* 0x000fc40000011662 */
[----:B------:R-:W-:Y:S02]  /*43e50*/  PRMT R198, R198, 0x3340, R18 ;  /* 0x00003340c6c67816 */ /* 0x000fe40000000012 */
[----:B------:R-:W-:Y:S02]  /*43e60*/  SHF.R.U32.HI R18, RZ, 0x8, R141 ;  /* 0x00000008ff127819 */ /* 0x000fe4000001168d */
[----:B------:R-:W-:Y:S02]  /*43e70*/  LOP3.LUT R10, R10, 0xffff, RZ, 0xc0, !PT ;  /* 0x0000ffff0a0a7812 */ /* 0x000fe400078ec0ff */
[----:B------:R-:W-:Y:S02]  /*43e80*/  LOP3.LUT R97, R97, 0xffff, RZ, 0xc0, !PT ;  /* 0x0000ffff61617812 */ /* 0x000fe400078ec0ff */
[----:B------:R-:W-:Y:S02]  /*43e90*/  LOP3.LUT R12, R12, 0xffff, RZ, 0xc0, !PT ;  /* 0x0000ffff0c0c7812 */ /* 0x000fe400078ec0ff */
[----:B------:R-:W-:-:S02]  /*43ea0*/  LOP3.LUT R98, R98, 0xffff, RZ, 0xc0, !PT ;  /* 0x0000ffff62627812 */ /* 0x000fc400078ec0ff */
[----:B------:R-:W-:Y:S02]  /*43eb0*/  SHF.R.U32.HI R84, RZ, 0x8, R86 ;  /* 0x00000008ff547819 */ /* 0x000fe40000011656 */
[----:B------:R-:W-:Y:S02]  /*43ec0*/  LOP3.LUT R18, R18, 0xffff, RZ, 0xc0, !PT ;  /* 0x0000ffff12127812 */ /* 0x000fe400078ec0ff */
[----:B------:R-:W-:Y:S02]  /*43ed0*/  SHF.R.U32.HI R86, RZ, 0x8, R190 ;  /* 0x00000008ff567819 */ /* 0x000fe400000116be */
[----:B------:R-:W-:Y:S02]  /*43ee0*/  PRMT R189, R10, 0x3340, R97 ;  /* 0x000033400abd7816 */ /* 0x000fe40000000061 */
[----:B------:R-:W-:Y:S02]  /*43ef0*/  PRMT R190, R12, 0x3340, R98 ;  /* 0x000033400cbe7816 */ /* 0x000fe40000000062 */
[----:B----4-:R-:W-:-:S02]  /*43f00*/  SHF.R.U32.HI R10, RZ, 0x8, R178 ;  /* 0x00000008ff0a7819 */ /* 0x010fc400000116b2 */
[----:B------:R-:W-:Y:S02]  /*43f10*/  SHF.R.U32.HI R12, RZ, 0x8, R220 ;  /* 0x00000008ff0c7819 */ /* 0x000fe400000116dc */
[----:B------:R-:W-:Y:S02]  /*43f20*/  SHF.R.U32.HI R186, RZ, 0x8, R176 ;  /* 0x00000008ffba7819 */ /* 0x000fe400000116b0 */
[----:B------:R-:W-:Y:S01]  /*43f30*/  PRMT R91, R18, 0x3340, R0 ;  /* 0x00003340125b7816 */ /* 0x000fe20000000000 */
[----:B------:R-:W4:Y:S01]  /*43f40*/  LDL.LU R176, [R1+0x14c] ;  /* 0x00014c0001b07983 */ /* 0x000f220000300800 */
[----:B------:R-:W-:Y:S02]  /*43f50*/  SHF.R.U32.HI R99, RZ, 0x8, R99 ;  /* 0x00000008ff637819 */ /* 0x000fe40000011663 */
[----:B------:R-:W-:Y:S02]  /*43f60*/  SHF.R.U32.HI R101, RZ, 0x8, R101 ;  /* 0x00000008ff657819 */ /* 0x000fe40000011665 */
[----:B------:R-:W-:-:S02]  /*43f70*/  SHF.R.U32.HI R18, RZ, 0x8, R137 ;  /* 0x00000008ff127819 */ /* 0x000fc40000011689 */
[----:B------:R-:W-:Y:S02]  /*43f80*/  LOP3.LUT R10, R10, 0xffff, RZ, 0xc0, !PT ;  /* 0x0000ffff0a0a7812 */ /* 0x000fe400078ec0ff */
[----:B------:R-:W-:Y:S02]  /*43f90*/  LOP3.LUT R12, R12, 0xffff, RZ, 0xc0, !PT ;  /* 0x0000ffff0c0c7812 */ /* 0x000fe400078ec0ff */
[----:B------:R-:W-:Y:S02]  /*43fa0*/  LOP3.LUT R99, R99, 0xffff, RZ, 0xc0, !PT ;  /* 0x0000ffff63637812 */ /* 0x000fe400078ec0ff */
[----:B------:R-:W-:Y:S02]  /*43fb0*/  LOP3.LUT R101, R101, 0xffff, RZ, 0xc0, !PT ;  /* 0x0000ffff65657812 */ /* 0x000fe400078ec0ff */
[----:B------:R-:W-:Y:S02]  /*43fc0*/  LOP3.LUT R18, R18, 0xffff, RZ, 0xc0, !PT ;  /* 0x0000ffff12127812 */ /* 0x000fe400078ec0ff */
[----:B------:R-:W-:-:S02]  /*43fd0*/  PRMT R220, R10, 0x3340, R12 ;  /* 0x000033400adc7816 */ /* 0x000fc4000000000c */
[----:B------:R-:W-:Y:S02]  /*43fe0*/  PRMT R188, R99, 0x3340, R101 ;  /* 0x0000334063bc7816 */ /* 0x000fe40000000065 */
[----:B------:R-:W-:Y:S02]  /*43ff0*/  SHF.R.U32.HI R10, RZ, 0x8, R177 ;  /* 0x00000008ff0a7819 */ /* 0x000fe400000116b1 */
[----:B------:R-:W-:Y:S01]  /*44000*/  PRMT R99, R18, 0x3340, R0 ;  /* 0x0000334012637816 */ /* 0x000fe20000000000 */
[----:B------:R-:W4:Y:S01]  /*44010*/  LDL.LU R177, [R1+0x144] ;  /* 0x0001440001b17983 */ /* 0x000f220000300800 */
[----:B--2---:R-:W-:-:S03]  /*44020*/  SHF.R.U32.HI R18, RZ, 0x8, R174 ;  /* 0x00000008ff127819 */ /* 0x004fc600000116ae */
[----:B------:R-:W2:Y:S01]  /*44030*/  LDL.LU R174, [R1+0x148] ;  /* 0x0001480001ae7983 */ /* 0x000ea20000300800 */
[----:B---3--:R-:W-:-:S03]  /*44040*/  SHF.R.U32.HI R12, RZ, 0x8, R175 ;  /* 0x00000008ff0c7819 */ /* 0x008fc600000116af */
[----:B------:R-:W3:Y:S01]  /*44050*/  LDL.LU R175, [R1+0x154] ;  /* 0x0001540001af7983 */ /* 0x000ee20000300800 */
[----:B------:R-:W-:Y:S02]  /*44060*/  SHF.R.U32.HI R77, RZ, 0x8, R77 ;  /* 0x00000008ff4d7819 */ /* 0x000fe4000001164d */
[----:B------:R-:W-:Y:S01]  /*44070*/  SHF.R.U32.HI R179, RZ, 0x8, R179 ;  /* 0x00000008ffb37819 */ /* 0x000fe200000116b3 */
[----:B------:R-:W3:Y:S01]  /*44080*/  LDL.LU R178, [R1+0x158] ;  /* 0x0001580001b27983 */ /* 0x000ee20000300800 */
[----:B------:R-:W-:Y:S02]  /*44090*/  LOP3.LUT R77, R77, 0xffff, RZ, 0xc0, !PT ;  /* 0x0000ffff4d4d7812 */ /* 0x000fe400078ec0ff */
[----:B------:R-:W-:Y:S02]  /*440a0*/  LOP3.LUT R179, R179, 0xffff, RZ, 0xc0, !PT ;  /* 0x0000ffffb3b37812 */ /* 0x000fe400078ec0ff */
[----:B------:R-:W-:Y:S02]  /*440b0*/  SHF.R.U32.HI R183, RZ, 0x8, R183 ;  /* 0x00000008ffb77819 */ /* 0x000fe400000116b7 */
[----:B------:R-:W-:-:S02]  /*440c0*/  LOP3.LUT R186, R186, 0xffff, RZ, 0xc0, !PT ;  /* 0x0000ffffbaba7812 */ /* 0x000fc400078ec0ff */
[----:B------:R-:W-:Y:S02]  /*440d0*/  LOP3.LUT R18, R18, 0xffff, RZ, 0xc0, !PT ;  /* 0x0000ffff12127812 */ /* 0x000fe400078ec0ff */
[----:B------:R-:W-:Y:S02]  /*440e0*/  PRMT R211, R77, 0x3340, R179 ;  /* 0x000033404dd37816 */ /* 0x000fe400000000b3 */
[----:B------:R-:W-:Y:S02]  /*440f0*/  LOP3.LUT R77, R183, 0xffff, RZ, 0xc0, !PT ;  /* 0x0000ffffb74d7812 */ /* 0x000fe400078ec0ff */
[----:B------:R-:W-:Y:S02]  /*44100*/  PRMT R186, R186, 0x3340, R18 ;  /* 0x00003340baba7816 */ /* 0x000fe40000000012 */
[----:B------:R-:W-:Y:S02]  /*44110*/  LOP3.LUT R10, R10, 0xffff, RZ, 0xc0, !PT ;  /* 0x0000ffff0a0a7812 */ /* 0x000fe400078ec0ff */
[----:B------:R-:W-:-:S02]  /*44120*/  LOP3.LUT R12, R12, 0xffff, RZ, 0xc0, !PT ;  /* 0x0000ffff0c0c7812 */ /* 0x000fc400078ec0ff */
[----:B----4-:R-:W-:Y:S02]  /*44130*/  SHF.R.U32.HI R182, RZ, 0x8, R176 ;  /* 0x00000008ffb67819 */ /* 0x010fe400000116b0 */
[----:B------:R-:W4:Y:S01]  /*44140*/  LDL.LU R176, [R1+0x150] ;  /* 0x0001500001b07983 */ /* 0x000f220000300800 */
[----:B------:R-:W-:Y:S02]  /*44150*/  SHF.R.U32.HI R20, RZ, 0x8, R20 ;  /* 0x00000008ff147819 */ /* 0x000fe40000011614 */
[----:B------:R-:W-:Y:S02]  /*44160*/  SHF.R.U32.HI R101, RZ, 0x8, R232 ;  /* 0x00000008ff657819 */ /* 0x000fe400000116e8 */
[----:B------:R-:W-:Y:S02]  /*44170*/  PRMT R232, R10, 0x3340, R12 ;  /* 0x000033400ae87816 */ /* 0x000fe4000000000c */
[----:B------:R-:W-:Y:S02]  /*44180*/  SHF.R.U32.HI R10, RZ, 0x8, R150 ;  /* 0x00000008ff0a7819 */ /* 0x000fe40000011696 */
[----:B------:R-:W-:-:S02]  /*44190*/  SHF.R.U32.HI R12, RZ, 0x8, R151 ;  /* 0x00000008ff0c7819 */ /* 0x000fc40000011697 */
[----:B------:R-:W-:Y:S02]  /*441a0*/  SHF.R.U32.HI R183, RZ, 0x8, R177 ;  /* 0x00000008ffb77819 */ /* 0x000fe400000116b1 */
[----:B------:R-:W4:Y:S01]  /*441b0*/  LDL.LU R177, [R1+0x164] ;  /* 0x0001640001b17983 */ /* 0x000f220000300800 */
[----:B------:R-:W-:Y:S02]  /*441c0*/  SHF.R.U32.HI R95, RZ, 0x8, R95 ;  /* 0x00000008ff5f7819 */ /* 0x000fe4000001165f */
[----:B------:R-:W-:Y:S02]  /*441d0*/  LOP3.LUT R20, R20, 0xffff, RZ, 0xc0, !PT ;  /* 0x0000ffff14147812 */ /* 0x000fe400078ec0ff */
[----:B------:R-:W-:Y:S02]  /*441e0*/  SHF.R.U32.HI R90, RZ, 0x8, R191 ;  /* 0x00000008ff5a7819 */ /* 0x000fe400000116bf */
[----:B------:R-:W-:Y:S02]  /*441f0*/  LOP3.LUT R10, R10, 0xffff, RZ, 0xc0, !PT ;  /* 0x0000ffff0a0a7812 */ /* 0x000fe400078ec0ff */
[----:B------:R-:W-:-:S02]  /*44200*/  LOP3.LUT R12, R12, 0xffff, RZ, 0xc0, !PT ;  /* 0x0000ffff0c0c7812 */ /* 0x000fc400078ec0ff */
[----:B------:R-:W-:Y:S02]  /*44210*/  LOP3.LUT R191, R95, 0xffff, RZ, 0xc0, !PT ;  /* 0x0000ffff5fbf7812 */ /* 0x000fe400078ec0ff */
[----:B------:R-:W-:Y:S02]  /*44220*/  PRMT R95, R20, 0x3340, R0 ;  /* 0x00003340145f7816 */ /* 0x000fe40000000000 */
[----:B------:R-:W-:Y:S02]  /*44230*/  SHF.R.U32.HI R20, RZ, 0x8, R233 ;  /* 0x00000008ff147819 */ /* 0x000fe400000116e9 */
[----:B------:R-:W-:Y:S02]  /*44240*/  PRMT R233, R10, 0x3340, R12 ;  /* 0x000033400ae97816 */ /* 0x000fe4000000000c */
[----:B--2---:R-:W-:Y:S02]  /*44250*/  SHF.R.U32.HI R18, RZ, 0x8, R174 ;  /* 0x00000008ff127819 */ /* 0x004fe400000116ae */
[----:B------:R-:W2:Y:S01]  /*44260*/  LDL.LU R174, [R1+0x15c] ;  /* 0x00015c0001ae7983 */ /* 0x000ea20000300800 */
[----:B---3--:R-:W-:-:S03]  /*44270*/  SHF.R.U32.HI R12, RZ, 0x8, R175 ;  /* 0x00000008ff0c7819 */ /* 0x008fc600000116af */
[----:B------:R-:W3:Y:S04]  /*44280*/  LDL.LU R175, [R1+0x160] ;  /* 0x0001600001af7983 */ /* 0x000ee80000300800 */
[----:B------:R-:W3:Y:S01]  /*44290*/  LDL.LU R222, [R1+0x17c] ;  /* 0x00017c0001de7983 */ /* 0x000ee20000300800 */
[----:B------:R-:W-:Y:S02]  /*442a0*/  SHF.R.U32.HI R78, RZ, 0x8, R78 ;  /* 0x00000008ff4e7819 */ /* 0x000fe4000001164e */
[----:B------:R-:W-:Y:S01]  /*442b0*/  SHF.R.U32.HI R180, RZ, 0x8, R180 ;  /* 0x00000008ffb47819 */ /* 0x000fe200000116b4 */
[----:B------:R-:W3:Y:S01]  /*442c0*/  LDL.LU R218, [R1+0x170] ;  /* 0x0001700001da7983 */ /* 0x000ee20000300800 */
[----:B------:R-:W-:Y:S02]  /*442d0*/  LOP3.LUT R78, R78, 0xffff, RZ, 0xc0, !PT ;  /* 0x0000ffff4e4e7812 */ /* 0x000fe400078ec0ff */
[----:B------:R-:W-:-:S02]  /*442e0*/  LOP3.LUT R180, R180, 0xffff, RZ, 0xc0, !PT ;  /* 0x0000ffffb4b47812 */ /* 0x000fc400078ec0ff */
[----:B------:R-:W-:Y:S02]  /*442f0*/  SHF.R.U32.HI R181, RZ, 0x8, R181 ;  /* 0x00000008ffb57819 */ /* 0x000fe400000116b5 */
[----:B------:R-:W-:Y:S02]  /*44300*/  PRMT R210, R78, 0x3340, R180 ;  /* 0x000033404ed27816 */ /* 0x000fe400000000b4 */
[----:B------:R-:W-:Y:S02]  /*44310*/  LOP3.LUT R78, R181, 0xffff, RZ, 0xc0, !PT ;  /* 0x0000ffffb54e7812 */ /* 0x000fe400078ec0ff */
[----:B------:R-:W-:Y:S02]  /*44320*/  SHF.R.U32.HI R181, RZ, 0x8, R106 ;  /* 0x00000008ffb57819 */ /* 0x000fe4000001166a */
[----:B------:R-:W-:Y:S02]  /*44330*/  SHF.R.U32.HI R10, RZ, 0x8, R132 ;  /* 0x00000008ff0a7819 */ /* 0x000fe40000011684 */
[----:B------:R-:W-:-:S02]  /*44340*/  SHF.R.U32.HI R105, RZ, 0x8, R105 ;  /* 0x00000008ff697819 */ /* 0x000fc40000011669 */
[----:B------:R-:W-:Y:S02]  /*44350*/  LOP3.LUT R12, R12, 0xffff, RZ, 0xc0, !PT ;  /* 0x0000ffff0c0c7812 */ /* 0x000fe400078ec0ff */
[----:B------:R-:W-:Y:S02]  /*44360*/  LOP3.LUT R181, R181, 0xffff, RZ, 0xc0, !PT ;  /* 0x0000ffffb5b57812 */ /* 0x000fe400078ec0ff */
[----:B------:R-:W-:Y:S02]  /*44370*/  LOP3.LUT R10, R10, 0xffff, RZ, 0xc0, !PT ;  /* 0x0000ffff0a0a7812 */ /* 0x000fe400078ec0ff */
[----:B------:R-:W-:Y:S02]  /*44380*/  LOP3.LUT R180, R105, 0xffff, RZ, 0xc0, !PT ;  /* 0x0000ffff69b47812 */ /* 0x000fe400078ec0ff */
[----:B------:R-:W-:Y:S02]  /*44390*/  PRMT R105, R12, 0x3340, R0 ;  /* 0x000033400c697816 */ /* 0x000fe40000000000 */
[----:B------:R-:W-:-:S02]  /*443a0*/  PRMT R181, R181, 0x3340, R10 ;  /* 0x00003340b5b57816 */ /* 0x000fc4000000000a */
[----:B------:R-:W-:Y:S02]  /*443b0*/  SHF.R.U32.HI R10, RZ, 0x8, R178 ;  /* 0x00000008ff0a7819 */ /* 0x000fe400000116b2 */
[----:B----4-:R-:W-:Y:S02]  /*443c0*/  SHF.R.U32.HI R12, RZ, 0x8, R176 ;  /* 0x00000008ff0c7819 */ /* 0x010fe400000116b0 */
[----:B------:R-:W-:Y:S02]  /*443d0*/  LOP3.LUT R10, R10, 0xffff, RZ, 0xc0, !PT ;  /* 0x0000ffff0a0a7812 */ /* 0x000fe400078ec0ff */
[----:B------:R-:W-:-:S04]  /*443e0*/  LOP3.LUT R12, R12, 0xffff, RZ, 0xc0, !PT ;  /* 0x0000ffff0c0c7812 */ /* 0x000fc800078ec0ff */
[----:B------:R-:W-:Y:S02]  /*443f0*/  PRMT R178, R10, 0x3340, R12 ;  /* 0x000033400ab27816 */ /* 0x000fe4000000000c */
[----:B------:R-:W-:Y:S02]  /*44400*/  SHF.R.U32.HI R10, RZ, 0x8, R177 ;  /* 0x00000008ff0a7819 */ /* 0x000fe400000116b1 */
[----:B------:R-:W-:Y:S02]  /*44410*/  SHF.R.U32.HI R177, RZ, 0x8, R109 ;  /* 0x00000008ffb17819 */ /* 0x000fe4000001166d */
[----:B------:R-:W-:Y:S02]  /*44420*/  LOP3.LUT R10, R10, 0xffff, RZ, 0xc0, !PT ;  /* 0x0000ffff0a0a7812 */ /* 0x000fe400078ec0ff */
[----:B------:R-:W-:Y:S02]  /*44430*/  SHF.R.U32.HI R111, RZ, 0x8, R111 ;  /* 0x00000008ff6f7819 */ /* 0x000fe4000001166f */
[----:B--2---:R-:W-:-:S02]  /*44440*/  SHF.R.U32.HI R109, RZ, 0x8, R174 ;  /* 0x00000008ff6d7819 */ /* 0x004fc400000116ae */
[----:B------:R-:W2:Y:S04]  /*44450*/  LDL.LU R174, [R1+0x16c] ;  /* 0x00016c0001ae7983 */ /* 0x000ea80000300800 */
[----:B------:R-:W4:Y:S04]  /*44460*/  LDL.LU R227, [R1+0x184] ;  /* 0x0001840001e37983 */ /* 0x000f280000300800 */
[----:B------:R-:W4:Y:S01]  /*44470*/  LDL.LU R228, [R1+0x180] ;  /* 0x0001800001e47983 */ /* 0x000f220000300800 */
[----:B---3--:R-:W-:-:S03]  /*44480*/  SHF.R.U32.HI R12, RZ, 0x8, R175 ;  /* 0x00000008ff0c7819 */ /* 0x008fc600000116af */
[----:B------:R-:W3:Y:S01]  /*44490*/  LDL.LU R226, [R1+0x198] ;  /* 0x0001980001e27983 */ /* 0x000ee20000300800 */
[----:B------:R-:W-:-:S04]  /*444a0*/  LOP3.LUT R12, R12, 0xffff, RZ, 0xc0, !PT ;  /* 0x0000ffff0c0c7812 */ /* 0x000fc800078ec0ff */
[----:B------:R-:W-:Y:S02]  /*444b0*/  PRMT R176, R10, 0x3340, R12 ;  /* 0x000033400ab07816 */ /* 0x000fe4000000000c */
[----:B------:R-:W-:-:S04]  /*444c0*/  SHF.R.U32.HI R10, RZ, 0x8, R234 ;  /* 0x00000008ff0a7819 */ /* 0x000fc800000116ea */
[----:B------:R-:W-:Y:S02]  /*444d0*/  LOP3.LUT R10, R10, 0xffff, RZ, 0xc0, !PT ;  /* 0x0000ffff0a0a7812 */ /* 0x000fe400078ec0ff */
[----:B------:R-:W-:Y:S02]  /*444e0*/  LOP3.LUT R175, R111, 0xffff, RZ, 0xc0, !PT ;  /* 0x0000ffff6faf7812 */ /* 0x000fe400078ec0ff */
[----:B------:R-:W-:Y:S02]  /*444f0*/  PRMT R111, R10, 0x3340, R0 ;  /* 0x000033400a6f7816 */ /* 0x000fe40000000000 */
[----:B------:R-:W-:Y:S02]  /*44500*/  SHF.R.U32.HI R10, RZ, 0x8, R222 ;  /* 0x00000008ff0a7819 */ /* 0x000fe400000116de */
[----:B------:R-:W3:Y:S01]  /*44510*/  LDL.LU R222, [R1+0x194] ;  /* 0x0001940001de7983 */ /* 0x000ee20000300800 */
[----:B------:R-:W-:Y:S02]  /*44520*/  LOP3.LUT R182, R182, 0xffff, RZ, 0xc0, !PT ;  /* 0x0000ffffb6b67812 */ /* 0x000fe400078ec0ff */
[----:B------:R-:W-:-:S04]  /*44530*/  LOP3.LUT R18, R18, 0xffff, RZ, 0xc0, !PT ;  /* 0x0000ffff12127812 */ /* 0x000fc800078ec0ff */
[----:B------:R-:W-:Y:S02]  /*44540*/  PRMT R182, R182, 0x3340, R18 ;  /* 0x00003340b6b67816 */ /* 0x000fe40000000012 */
[----:B------:R-:W-:Y:S02]  /*44550*/  SHF.R.U32.HI R18, RZ, 0x8, R110 ;  /* 0x00000008ff127819 */ /* 0x000fe4000001166e */
[----:B------:R-:W-:Y:S02]  /*44560*/  LOP3.LUT R177, R177, 0xffff, RZ, 0xc0, !PT ;  /* 0x0000ffffb1b17812 */ /* 0x000fe400078ec0ff */
[----:B------:R-:W-:Y:S02]  /*44570*/  LOP3.LUT R18, R18, 0xffff, RZ, 0xc0, !PT ;  /* 0x0000ffff12127812 */ /* 0x000fe400078ec0ff */
[----:B------:R-:W-:Y:S02]  /*44580*/  SHF.R.U32.HI R113, RZ, 0x8, R113 ;  /* 0x00000008ff717819 */ /* 0x000fe40000011671 */
[----:B------:R-:W-:-:S02]  /*44590*/  PRMT R177, R177, 0x3340, R18 ;  /* 0x00003340b1b17816 */ /* 0x000fc40000000012 */
[----:B------:R-:W-:Y:S02]  /*445a0*/  SHF.R.U32.HI R114, RZ, 0x8, R114 ;  /* 0x00000008ff727819 */ /* 0x000fe40000011672 */
[----:B------:R-:W-:Y:S02]  /*445b0*/  SHF.R.U32.HI R12, RZ, 0x8, R218 ;  /* 0x00000008ff0c7819 */ /* 0x000fe400000116da */
[----:B------:R-:W-:Y:S01]  /*445c0*/  LOP3.LUT R113, R113, 0xffff, RZ, 0xc0, !PT ;  /* 0x0000ffff71717812 */ /* 0x000fe200078ec0ff */
[----:B------:R-:W3:Y:S01]  /*445d0*/  LDL.LU R218, [R1+0x190] ;  /* 0x0001900001da7983 */ /* 0x000ee20000300800 */
[----:B------:R-:W-:Y:S02]  /*445e0*/  LOP3.LUT R114, R114, 0xffff, RZ, 0xc0, !PT ;  /* 0x0000ffff72727812 */ /* 0x000fe400078ec0ff */
[----:B------:R-:W-:Y:S02]  /*445f0*/  LOP3.LUT R10, R10, 0xffff, RZ, 0xc0, !PT ;  /* 0x0000ffff0a0a7812 */ /* 0x000fe400078ec0ff */
[----:B------:R-:W-:-:S04]  /*44600*/  LOP3.LUT R12, R12, 0xffff, RZ, 0xc0, !PT ;  /* 0x0000ffff0c0c7812 */ /* 0x000fc800078ec0ff */
[----:B------:R-:W-:Y:S02]  /*44610*/  PRMT R173, R10, 0x3340, R12 ;  /* 0x000033400aad7816 */ /* 0x000fe4000000000c */
[----:B------:R-:W-:Y:S02]  /*44620*/  SHF.R.U32.HI R10, RZ, 0x8, R225 ;  /* 0x00000008ff0a7819 */ /* 0x000fe400000116e1 */
[----:B------:R-:W-:Y:S02]  /*44630*/  SHF.R.U32.HI R12, RZ, 0x8, R235 ;  /* 0x00000008ff0c7819 */ /* 0x000fe400000116eb */
[----:B------:R-:W-:Y:S02]  /*44640*/  LOP3.LUT R10, R10, 0xffff, RZ, 0xc0, !PT ;  /* 0x0000ffff0a0a7812 */ /* 0x000fe400078ec0ff */
[----:B------:R-:W-:Y:S02]  /*44650*/  SHF.R.U32.HI R122, RZ, 0x8, R122 ;  /* 0x00000008ff7a7819 */ /* 0x000fe4000001167a */
[----:B------:R-:W-:-:S02]  /*44660*/  LOP3.LUT R12, R12, 0xffff, RZ, 0xc0, !PT ;  /* 0x0000ffff0c0c7812 */ /* 0x000fc400078ec0ff */
[----:B------:R-:W-:Y:S02]  /*44670*/  LOP3.LUT R122, R122, 0xffff, RZ, 0xc0, !PT ;  /* 0x0000ffff7a7a7812 */ /* 0x000fe400078ec0ff */
[----:B------:R-:W-:Y:S02]  /*44680*/  SHF.R.U32.HI R116, RZ, 0x8, R116 ;  /* 0x00000008ff747819 */ /* 0x000fe40000011674 */
[----:B------:R-:W-:Y:S02]  /*44690*/  SHF.R.U32.HI R117, RZ, 0x8, R117 ;  /* 0x00000008ff757819 */ /* 0x000fe40000011675 */
[----:B------:R-:W-:Y:S02]  /*446a0*/  PRMT R172, R12, 0x3340, R122 ;  /* 0x000033400cac7816 */ /* 0x000fe4000000007a */
[----:B------:R-:W-:Y:S02]  /*446b0*/  LOP3.LUT R170, R116, 0xffff, RZ, 0xc0, !PT ;  /* 0x0000ffff74aa7812 */ /* 0x000fe400078ec0ff */
[----:B------:R-:W-:-:S02]  /*446c0*/  LOP3.LUT R12, R117, 0xffff, RZ, 0xc0, !PT ;  /* 0x0000ffff750c7812 */ /* 0x000fc400078ec0ff */
[----:B------:R-:W-:Y:S02]  /*446d0*/  SHF.R.U32.HI R207, RZ, 0x8, R207 ;  /* 0x00000008ffcf7819 */ /* 0x000fe400000116cf */
[----:B------:R-:W-:Y:S02]  /*446e0*/  PRMT R170, R170, 0x3340, R12 ;  /* 0x00003340aaaa7816 */ /* 0x000fe4000000000c */
[----:B------:R-:W-:Y:S02]  /*446f0*/  SHF.R.U32.HI R118, RZ, 0x8, R118 ;  /* 0x00000008ff767819 */ /* 0x000fe40000011676 */
[----:B------:R-:W-:Y:S02]  /*44700*/  SHF.R.U32.HI R119, RZ, 0x8, R119 ;  /* 0x00000008ff777819 */ /* 0x000fe40000011677 */
[----:B------:R-:W-:Y:S02]  /*44710*/  LOP3.LUT R207, R207, 0xffff, RZ, 0xc0, !PT ;  /* 0x0000ffffcfcf7812 */ /* 0x000fe400078ec0ff */
[----:B------:R-:W-:-:S02]  /*44720*/  SHF.R.U32.HI R79, RZ, 0x8, R79 ;  /* 0x00000008ff4f7819 */ /* 0x000fc4000001164f */
[----:B------:R-:W-:Y:S02]  /*44730*/  LOP3.LUT R168, R168, 0xffff, RZ, 0xc0, !PT ;  /* 0x0000ffffa8a87812 */ /* 0x000fe400078ec0ff */
[----:B------:R-:W-:Y:S02]  /*44740*/  LOP3.LUT R118, R118, 0xffff, RZ, 0xc0, !PT ;  /* 0x0000ffff76767812 */ /* 0x000fe400078ec0ff */
[----:B------:R-:W-:Y:S02]  /*44750*/  LOP3.LUT R119, R119, 0xffff, RZ, 0xc0, !PT ;  /* 0x0000ffff77777812 */ /* 0x000fe400078ec0ff */
[--C-:B------:R-:W-:Y:S02]  /*44760*/  PRMT R70, R207, 0x3340, R0.reuse ;  /* 0x00003340cf467816 */ /* 0x100fe40000000000 */
[----:B------:R-:W-:Y:S02]  /*44770*/  LOP3.LUT R207, R79, 0xffff, RZ, 0xc0, !PT ;  /* 0x0000ffff4fcf7812 */ /* 0x000fe400078ec0ff */
[----:B------:R-:W-:-:S02]  /*44780*/  PRMT R79, R168, 0x3340, R0 ;  /* 0x00003340a84f7816 */ /* 0x000fc40000000000 */
[----:B--2---:R-:W-:-:S04]  /*44790*/  SHF.R.U32.HI R18, RZ, 0x8, R174 ;  /* 0x00000008ff127819 */ /* 0x004fc800000116ae */
[----:B------:R-:W-:Y:S02]  /*447a0*/  LOP3.LUT R18, R18, 0xffff, RZ, 0xc0, !PT ;  /* 0x0000ffff12127812 */ /* 0x000fe400078ec0ff */
[----:B------:R-:W-:Y:S02]  /*447b0*/  PRMT R174, R113, 0x3340, R114 ;  /* 0x0000334071ae7816 */ /* 0x000fe40000000072 */
[----:B------:R-:W-:Y:S02]  /*447c0*/  PRMT R114, R18, 0x3340, R0 ;  /* 0x0000334012727816 */ /* 0x000fe40000000000 */
[----:B------:R-:W-:-:S04]  /*447d0*/  SHF.R.U32.HI R18, RZ, 0x8, R224 ;  /* 0x00000008ff127819 */ /* 0x000fc800000116e0 */
[----:B------:R-:W-:-:S04]  /*447e0*/  LOP3.LUT R18, R18, 0xffff, RZ, 0xc0, !PT ;  /* 0x0000ffff12127812 */ /* 0x000fc800078ec0ff */
[----:B------:R-:W-:Y:S02]  /*447f0*/  PRMT R171, R10, 0x3340, R18 ;  /* 0x000033400aab7816 */ /* 0x000fe40000000012 */
[----:B------:R-:W-:-:S04]  /*44800*/  SHF.R.U32.HI R10, RZ, 0x8, R236 ;  /* 0x00000008ff0a7819 */ /* 0x000fc800000116ec */
[----:B------:R-:W-:Y:S02]  /*44810*/  LOP3.LUT R10, R10, 0xffff, RZ, 0xc0, !PT ;  /* 0x0000ffff0a0a7812 */ /* 0x000fe400078ec0ff */
[----:B----4-:R-:W-:Y:S02]  /*44820*/  SHF.R.U32.HI R12, RZ, 0x8, R228 ;  /* 0x00000008ff0c7819 */ /* 0x010fe400000116e4 */
[----:B------:R-:W-:Y:S02]  /*44830*/  PRMT R116, R10, 0x3340, R0 ;  /* 0x000033400a747816 */ /* 0x000fe40000000000 */
[----:B------:R-:W-:Y:S02]  /*44840*/  SHF.R.U32.HI R10, RZ, 0x8, R227 ;  /* 0x00000008ff0a7819 */ /* 0x000fe400000116e3 */
[----:B------:R-:W-:Y:S01]  /*44850*/  LOP3.LUT R12, R12, 0xffff, RZ, 0xc0, !PT ;  /* 0x0000ffff0c0c7812 */ /* 0x000fe200078ec0ff */
[----:B------:R-:W2:Y:S01]  /*44860*/  LDL.LU R227, [R1+0x18c] ;  /* 0x00018c0001e37983 */ /* 0x000ea20000300800 */
[----:B------:R-:W-:-:S02]  /*44870*/  LOP3.LUT R10, R10, 0xffff, RZ, 0xc0, !PT ;  /* 0x0000ffff0a0a7812 */ /* 0x000fc400078ec0ff */
[----:B------:R-:W-:Y:S01]  /*44880*/  PRMT R168, R12, 0x3340, R119 ;  /* 0x000033400ca87816 */ /* 0x000fe20000000077 */
[----:B------:R-:W4:Y:S01]  /*44890*/  LDL.LU R228, [R1+0x188] ;  /* 0x0001880001e47983 */ /* 0x000f220000300800 */
[----:B------:R-:W-:Y:S02]  /*448a0*/  PRMT R169, R10, 0x3340, R118 ;  /* 0x000033400aa97816 */ /* 0x000fe40000000076 */
[----:B---3--:R-:W-:Y:S02]  /*448b0*/  SHF.R.U32.HI R10, RZ, 0x8, R226 ;  /* 0x00000008ff0a7819 */ /* 0x008fe400000116e2 */
[----:B------:R-:W-:Y:S01]  /*448c0*/  SHF.R.U32.HI R12, RZ, 0x8, R222 ;  /* 0x00000008ff0c7819 */ /* 0x000fe200000116de */
[----:B------:R-:W3:Y:S04]  /*448d0*/  LDL.LU R226, [R1+0x1a8] ;  /* 0x0001a80001e27983 */ /* 0x000ee80000300800 */
[----:B------:R-:W2:Y:S01]  /*448e0*/  LDL.LU R222, [R1+0x19c] ;  /* 0x00019c0001de7983 */ /* 0x000ea20000300800 */
[----:B------:R-:W-:-:S03]  /*448f0*/  SHF.R.U32.HI R18, RZ, 0x8, R218 ;  /* 0x00000008ff127819 */ /* 0x000fc600000116da */
[----:B------:R-:W4:Y:S01]  /*44900*/  LDL.LU R218, [R1+0x1a0] ;  /* 0x0001a00001da7983 */ /* 0x000f220000300800 */
[----:B------:R-:W-:Y:S02]  /*44910*/  LOP3.LUT R183, R183, 0xffff, RZ, 0xc0, !PT ;  /* 0x0000ffffb7b77812 */ /* 0x000fe400078ec0ff */
[----:B------:R-:W-:-:S04]  /*44920*/  LOP3.LUT R20, R20, 0xffff, RZ, 0xc0, !PT ;  /* 0x0000ffff14147812 */ /* 0x000fc800078ec0ff */
[----:B------:R-:W-:Y:S02]  /*44930*/  PRMT R183, R183, 0x3340, R20 ;  /* 0x00003340b7b77816 */ /* 0x000fe40000000014 */
[----:B------:R-:W-:Y:S02]  /*44940*/  SHF.R.U32.HI R20, RZ, 0x8, R123 ;  /* 0x00000008ff147819 */ /* 0x000fe4000001167b */
[----:B------:R-:W-:Y:S02]  /*44950*/  SHF.R.U32.HI R115, RZ, 0x8, R115 ;  /* 0x00000008ff737819 */ /* 0x000fe40000011673 */
[----:B------:R-:W-:Y:S02]  /*44960*/  SHF.R.U32.HI R124, RZ, 0x8, R124 ;  /* 0x00000008ff7c7819 */ /* 0x000fe4000001167c */
[----:B--2---:R-:W-:Y:S02]  /*44970*/  SHF.R.U32.HI R123, RZ, 0x8, R222 ;  /* 0x00000008ff7b7819 */ /* 0x004fe400000116de */
[----:B------:R-:W2:Y:S01]  /*44980*/  LDL.LU R222, [R1+0x1b0] ;  /* 0x0001b00001de7983 */ /* 0x000ea20000300800 */
        /* <DEDUP_REMOVED lines=10> */
[----:B----4-:R-:W-:Y:S02]  /*44a30*/  SHF.R.U32.HI R124, RZ, 0x8, R218 ;  /* 0x00000008ff7c7819 */ /* 0x010fe400000116da */
[----:B------:R-:W-:Y:S01]  /*44a40*/  SHF.R.U32.HI R10, RZ, 0x8, R227 ;  /* 0x00000008ff0a7819 */ /* 0x000fe200000116e3 */
[----:B------:R-:W4:Y:S01]  /*44a50*/  LDL.LU R218, [R1+0x1b8] ;  /* 0x0001b80001da7983 */ /* 0x000f220000300800 */
[----:B------:R-:W-:-:S02]  /*44a60*/  SHF.R.U32.HI R66, RZ, 0x8, R66 ;  /* 0x00000008ff427819 */ /* 0x000fc40000011642 */
[----:B------:R-:W-:Y:S02]  /*44a70*/  LOP3.LUT R10, R10, 0xffff, RZ, 0xc0, !PT ;  /* 0x0000ffff0a0a7812 */ /* 0x000fe400078ec0ff */
[----:B------:R-:W-:Y:S02]  /*44a80*/  LOP3.LUT R66, R66, 0xffff, RZ, 0xc0, !PT ;  /* 0x0000ffff42427812 */ /* 0x000fe400078ec0ff */
[----:B------:R-:W-:Y:S02]  /*44a90*/  PRMT R203, R203, 0x3340, R162 ;  /* 0x00003340cbcb7816 */ /* 0x000fe400000000a2 */
[----:B------:R-:W-:Y:S02]  /*44aa0*/  SHF.R.U32.HI R12, RZ, 0x8, R228 ;  /* 0x00000008ff0c7819 */ /* 0x000fe400000116e4 */
[----:B------:R-:W-:Y:S02]  /*44ab0*/  SHF.R.U32.HI R67, RZ, 0x8, R67 ;  /* 0x00000008ff437819 */ /* 0x000fe40000011643 */
[----:B------:R-:W-:-:S02]  /*44ac0*/  PRMT R165, R10, 0x3340, R66 ;  /* 0x000033400aa57816 */ /* 0x000fc40000000042 */
[----:B------:R-:W-:Y:S02]  /*44ad0*/  SHF.R.U32.HI R162, RZ, 0x8, R63 ;  /* 0x00000008ffa27819 */ /* 0x000fe4000001163f */
[----:B------:R-:W-:Y:S02]  /*44ae0*/  SHF.R.U32.HI R10, RZ, 0x8, R64 ;  /* 0x00000008ff0a7819 */ /* 0x000fe40000011640 */
[----:B------:R-:W-:Y:S02]  /*44af0*/  SHF.R.U32.HI R163, RZ, 0x8, R163 ;  /* 0x00000008ffa37819 */ /* 0x000fe400000116a3 */
[----:B------:R-:W-:Y:S02]  /*44b00*/  LOP3.LUT R12, R12, 0xffff, RZ, 0xc0, !PT ;  /* 0x0000ffff0c0c7812 */ /* 0x000fe400078ec0ff */
[----:B------:R-:W-:Y:S02]  /*44b10*/  LOP3.LUT R67, R67, 0xffff, RZ, 0xc0, !PT ;  /* 0x0000ffff43437812 */ /* 0x000fe400078ec0ff */
[----:B------:R-:W-:-:S02]  /*44b20*/  LOP3.LUT R162, R162, 0xffff, RZ, 0xc0, !PT ;  /* 0x0000ffffa2a27812 */ /* 0x000fc400078ec0ff */
[----:B------:R-:W-:Y:S02]  /*44b30*/  LOP3.LUT R10, R10, 0xffff, RZ, 0xc0, !PT ;  /* 0x0000ffff0a0a7812 */ /* 0x000fe400078ec0ff */
[----:B------:R-:W-:Y:S02]  /*44b40*/  LOP3.LUT R117, R163, 0xffff, RZ, 0xc0, !PT ;  /* 0x0000ffffa3757812 */ /* 0x000fe400078ec0ff */
[----:B------:R-:W-:Y:S02]  /*44b50*/  PRMT R163, R12, 0x3340, R67 ;  /* 0x000033400ca37816 */ /* 0x000fe40000000043 */
[----:B---3--:R-:W-:Y:S02]  /*44b60*/  SHF.R.U32.HI R12, RZ, 0x8, R226 ;  /* 0x00000008ff0c7819 */ /* 0x008fe400000116e2 */
[----:B------:R-:W-:Y:S01]  /*44b70*/  PRMT R162, R162, 0x3340, R10 ;  /* 0x00003340a2a27816 */ /* 0x000fe2000000000a */
[----:B------:R-:W3:Y:S01]  /*44b80*/  LDL.LU R226, [R1+0x1ac] ;  /* 0x0001ac0001e27983 */ /* 0x000ee20000300800 */
[----:B--2---:R-:W-:-:S03]  /*44b90*/  SHF.R.U32.HI R10, RZ, 0x8, R222 ;  /* 0x00000008ff0a7819 */ /* 0x004fc600000116de */
[----:B------:R-:W2:Y:S01]  /*44ba0*/  LDL.LU R222, [R1+0x1cc] ;  /* 0x0001cc0001de7983 */ /* 0x000ea20000300800 */
[----:B------:R-:W-:Y:S02]  /*44bb0*/  SHF.R.U32.HI R120, RZ, 0x8, R120 ;  /* 0x00000008ff787819 */ /* 0x000fe40000011678 */
[----:B------:R-:W-:Y:S02]  /*44bc0*/  LOP3.LUT R18, R18, 0xffff, RZ, 0xc0, !PT ;  /* 0x0000ffff12127812 */ /* 0x000fe400078ec0ff */
[----:B------:R-:W-:-:S04]  /*44bd0*/  LOP3.LUT R120, R120, 0xffff, RZ, 0xc0, !PT ;  /* 0x0000ffff78787812 */ /* 0x000fc800078ec0ff */
[--C-:B------:R-:W-:Y:S02]  /*44be0*/  PRMT R118, R120, 0x3340, R0.reuse ;  /* 0x0000334078767816 */ /* 0x100fe40000000000 */
[----:B------:R-:W-:Y:S02]  /*44bf0*/  PRMT R120, R18, 0x3340, R0 ;  /* 0x0000334012787816 */ /* 0x000fe40000000000 */
[----:B------:R-:W-:Y:S02]  /*44c00*/  SHF.R.U32.HI R18, RZ, 0x8, R237 ;  /* 0x00000008ff127819 */ /* 0x000fe400000116ed */
[----:B------:R-:W-:Y:S02]  /*44c10*/  LOP3.LUT R12, R12, 0xffff, RZ, 0xc0, !PT ;  /* 0x0000ffff0c0c7812 */ /* 0x000fe400078ec0ff */
[----:B------:R-:W-:-:S04]  /*44c20*/  LOP3.LUT R18, R18, 0xffff, RZ, 0xc0, !PT ;  /* 0x0000ffff12127812 */ /* 0x000fc800078ec0ff */
[----:B------:R-:W-:Y:S02]  /*44c30*/  PRMT R237, R12, 0x3340, R18 ;  /* 0x000033400ced7816 */ /* 0x000fe40000000012 */
[----:B----4-:R-:W-:Y:S02]  /*44c40*/  SHF.R.U32.HI R12, RZ, 0x8, R218 ;  /* 0x00000008ff0c7819 */ /* 0x010fe400000116da */
[----:B------:R-:W4:Y:S01]  /*44c50*/  LDL.LU R218, [R1+0x1c8] ;  /* 0x0001c80001da7983 */ /* 0x000f220000300800 */
[----:B------:R-:W-:Y:S02]  /*44c60*/  SHF.R.U32.HI R127, RZ, 0x8, R127 ;  /* 0x00000008ff7f7819 */ /* 0x000fe4000001167f */
[----:B------:R-:W-:Y:S01]  /*44c70*/  SHF.R.U32.HI R108, RZ, 0x8, R108 ;  /* 0x00000008ff6c7819 */ /* 0x000fe2000001166c */
[----:B------:R-:W4:Y:S01]  /*44c80*/  LDL.LU R227, [R1+0x1bc] ;  /* 0x0001bc0001e37983 */ /* 0x000f220000300800 */
[----:B------:R-:W-:Y:S02]  /*44c90*/  LOP3.LUT R127, R127, 0xffff, RZ, 0xc0, !PT ;  /* 0x0000ffff7f7f7812 */ /* 0x000fe400078ec0ff */
[----:B------:R-:W-:Y:S01]  /*44ca0*/  LOP3.LUT R108, R108, 0xffff, RZ, 0xc0, !PT ;  /* 0x0000ffff6c6c7812 */ /* 0x000fe200078ec0ff */
[----:B------:R-:W4:Y:S01]  /*44cb0*/  LDL.LU R228, [R1+0x1d8] ;  /* 0x0001d80001e47983 */ /* 0x000f220000300800 */
[----:B------:R-:W-:-:S02]  /*44cc0*/  LOP3.LUT R10, R10, 0xffff, RZ, 0xc0, !PT ;  /* 0x0000ffff0a0a7812 */ /* 0x000fc400078ec0ff */
[----:B------:R-:W-:Y:S02]  /*44cd0*/  PRMT R175, R175, 0x3340, R127 ;  /* 0x00003340afaf7816 */ /* 0x000fe4000000007f */
[----:B------:R-:W-:Y:S02]  /*44ce0*/  PRMT R180, R180, 0x3340, R108 ;  /* 0x00003340b4b47816 */ /* 0x000fe4000000006c */
[----:B------:R-:W-:Y:S02]  /*44cf0*/  PRMT R127, R10, 0x3340, R0 ;  /* 0x000033400a7f7816 */ /* 0x000fe40000000000 */
[----:B------:R-:W-:Y:S02]  /*44d00*/  SHF.R.U32.HI R108, RZ, 0x8, R156 ;  /* 0x00000008ff6c7819 */ /* 0x000fe4000001169c */
[----:B---3--:R-:W-:Y:S02]  /*44d10*/  SHF.R.U32.HI R10, RZ, 0x8, R226 ;  /* 0x00000008ff0a7819 */ /* 0x008fe400000116e2 */
[----:B------:R-:W3:Y:S01]  /*44d20*/  LDL.LU R226, [R1+0x1d4] ;  /* 0x0001d40001e27983 */ /* 0x000ee20000300800 */
[----:B--2---:R-:W-:-:S03]  /*44d30*/  SHF.R.U32.HI R156, RZ, 0x8, R222 ;  /* 0x00000008ff9c7819 */ /* 0x004fc600000116de */
[----:B------:R-:W2:Y:S01]  /*44d40*/  LDL.LU R222, [R1+0x1d0] ;  /* 0x0001d00001de7983 */ /* 0x000ea20000300800 */
[----:B------:R-:W-:Y:S02]  /*44d50*/  SHF.R.U32.HI R18, RZ, 0x8, R238 ;  /* 0x00000008ff127819 */ /* 0x000fe400000116ee */
[----:B------:R-:W-:Y:S02]  /*44d60*/  LOP3.LUT R12, R12, 0xffff, RZ, 0xc0, !PT ;  /* 0x0000ffff0c0c7812 */ /* 0x000fe400078ec0ff */
[----:B------:R-:W-:Y:S02]  /*44d70*/  LOP3.LUT R18, R18, 0xffff, RZ, 0xc0, !PT ;  /* 0x0000ffff12127812 */ /* 0x000fe400078ec0ff */
[----:B------:R-:W-:Y:S02]  /*44d80*/  SHF.R.U32.HI R102, RZ, 0x8, R102 ;  /* 0x00000008ff667819 */ /* 0x000fe40000011666 */
[----:B------:R-:W-:Y:S02]  /*44d90*/  SHF.R.U32.HI R104, RZ, 0x8, R104 ;  /* 0x00000008ff687819 */ /* 0x000fe40000011668 */
[----:B------:R-:W-:-:S02]  /*44da0*/  SHF.R.U32.HI R47, RZ, 0x8, R47 ;  /* 0x00000008ff2f7819 */ /* 0x000fc4000001162f */
[----:B------:R-:W-:Y:S02]  /*44db0*/  PRMT R238, R12, 0x3340, R18 ;  /* 0x000033400cee7816 */ /* 0x000fe40000000012 */
[----:B------:R-:W-:Y:S02]  /*44dc0*/  LOP3.LUT R102, R102, 0xffff, RZ, 0xc0, !PT ;  /* 0x0000ffff66667812 */ /* 0x000fe400078ec0ff */
[----:B------:R-:W-:Y:S02]  /*44dd0*/  LOP3.LUT R104, R104, 0xffff, RZ, 0xc0, !PT ;  /* 0x0000ffff68687812 */ /* 0x000fe400078ec0ff */
[----:B------:R-:W-:Y:S02]  /*44de0*/  LOP3.LUT R10, R10, 0xffff, RZ, 0xc0, !PT ;  /* 0x0000ffff0a0a7812 */ /* 0x000fe400078ec0ff */
[----:B------:R-:W-:Y:S02]  /*44df0*/  LOP3.LUT R47, R47, 0xffff, RZ, 0xc0, !PT ;  /* 0x0000ffff2f2f7812 */ /* 0x000fe400078ec0ff */
[----:B----4-:R-:W-:-:S02]  /*44e00*/  SHF.R.U32.HI R12, RZ, 0x8, R218 ;  /* 0x00000008ff0c7819 */ /* 0x010fc400000116da */
[----:B------:R-:W4:Y:S01]  /*44e10*/  LDL.LU R218, [R1+0x1c0] ;  /* 0x0001c00001da7983 */ /* 0x000f220000300800 */
[----:B------:R-:W-:Y:S02]  /*44e20*/  SHF.R.U32.HI R81, RZ, 0x8, R185 ;  /* 0x00000008ff517819 */ /* 0x000fe400000116b9 */
[----:B------:R-:W-:Y:S02]  /*44e30*/  PRMT R185, R102, 0x3340, R104 ;  /* 0x0000334066b97816 */ /* 0x000fe40000000068 */
[----:B------:R-:W-:Y:S02]  /*44e40*/  SHF.R.U32.HI R145, RZ, 0x8, R145 ;  /* 0x00000008ff917819 */ /* 0x000fe40000011691 */
[----:B------:R-:W-:Y:S02]  /*44e50*/  SHF.R.U32.HI R104, RZ, 0x8, R155 ;  /* 0x00000008ff687819 */ /* 0x000fe4000001169b */
[----:B------:R-:W-:Y:S02]  /*44e60*/  PRMT R158, R10, 0x3340, R47 ;  /* 0x000033400a9e7816 */ /* 0x000fe4000000002f */
[----:B------:R-:W-:-:S02]  /*44e70*/  SHF.R.U32.HI R155, RZ, 0x8, R42 ;  /* 0x00000008ff9b7819 */ /* 0x000fc4000001162a */
        /* <DEDUP_REMOVED lines=9> */
[----:B------:R-:W-:Y:S02]  /*44f10*/  LOP3.LUT R156, R156, 0xffff, RZ, 0xc0, !PT ;  /* 0x0000ffff9c9c7812 */ /* 0x000fe400078ec0ff */
[----:B------:R-:W-:Y:S02]  /*44f20*/  LOP3.LUT R12, R12, 0xffff, RZ, 0xc0, !PT ;  /* 0x0000ffff0c0c7812 */ /* 0x000fe400078ec0ff */
[----:B------:R-:W-:-:S02]  /*44f30*/  SHF.R.U32.HI R89, RZ, 0x8, R192 ;  /* 0x00000008ff597819 */ /* 0x000fc400000116c0 */
[----:B------:R-:W-:Y:S02]  /*44f40*/  PRMT R155, R155, 0x3340, R10 ;  /* 0x000033409b9b7816 */ /* 0x000fe4000000000a */
[----:B------:R-:W-:Y:S02]  /*44f50*/  PRMT R192, R154, 0x3340, R152 ;  /* 0x000033409ac07816 */ /* 0x000fe40000000098 */
[----:B------:R-:W-:Y:S02]  /*44f60*/  SHF.R.U32.HI R10, RZ, 0x8, R227 ;  /* 0x00000008ff0a7819 */ /* 0x000fe400000116e3 */
[----:B------:R-:W-:Y:S01]  /*44f70*/  SHF.R.U32.HI R152, RZ, 0x8, R228 ;  /* 0x00000008ff987819 */ /* 0x000fe200000116e4 */
[----:B------:R-:W4:Y:S01]  /*44f80*/  LDL.LU R227, [R1+0x1f0] ;  /* 0x0001f00001e37983 */ /* 0x000f220000300800 */
[----:B------:R-:W-:Y:S02]  /*44f90*/  PRMT R156, R156, 0x3340, R12 ;  /* 0x000033409c9c7816 */ /* 0x000fe4000000000c */
[----:B---3--:R-:W-:Y:S01]  /*44fa0*/  SHF.R.U32.HI R151, RZ, 0x8, R226 ;  /* 0x00000008ff977819 */ /* 0x008fe200000116e2 */
[----:B------:R-:W3:Y:S04]  /*44fb0*/  LDL.LU R228, [R1+0x1ec] ;  /* 0x0001ec0001e47983 */ /* 0x000ee80000300800 */
[----:B------:R-:W3:Y:S01]  /*44fc0*/  LDL.LU R226, [R1+0x1e4] ;  /* 0x0001e40001e27983 */ /* 0x000ee20000300800 */
[----:B--2---:R-:W-:-:S03]  /*44fd0*/  SHF.R.U32.HI R12, RZ, 0x8, R222 ;  /* 0x00000008ff0c7819 */ /* 0x004fc600000116de */
[----:B------:R-:W2:Y:S01]  /*44fe0*/  LDL.LU R222, [R1+0x1e0] ;  /* 0x0001e00001de7983 */ /* 0x000ea20000300800 */
[----:B------:R-:W-:Y:S02]  /*44ff0*/  SHF.R.U32.HI R100, RZ, 0x8, R100 ;  /* 0x00000008ff647819 */ /* 0x000fe40000011664 */
[----:B------:R-:W-:Y:S02]  /*45000*/  SHF.R.U32.HI R136, RZ, 0x8, R136 ;  /* 0x00000008ff887819 */ /* 0x000fe40000011688 */
[----:B------:R-:W-:Y:S02]  /*45010*/  SHF.R.U32.HI R40, RZ, 0x8, R40 ;  /* 0x00000008ff287819 */ /* 0x000fe40000011628 */
[----:B------:R-:W-:Y:S02]  /*45020*/  LOP3.LUT R100, R100, 0xffff, RZ, 0xc0, !PT ;  /* 0x0000ffff64647812 */ /* 0x000fe400078ec0ff */
[----:B------:R-:W-:Y:S02]  /*45030*/  LOP3.LUT R136, R136, 0xffff, RZ, 0xc0, !PT ;  /* 0x0000ffff88887812 */ /* 0x000fe400078ec0ff */
[----:B------:R-:W-:-:S02]  /*45040*/  LOP3.LUT R10, R10, 0xffff, RZ, 0xc0, !PT ;  /* 0x0000ffff0a0a7812 */ /* 0x000fc400078ec0ff */
[----:B------:R-:W-:Y:S02]  /*45050*/  LOP3.LUT R40, R40, 0xffff, RZ, 0xc0, !PT ;  /* 0x0000ffff28287812 */ /* 0x000fe400078ec0ff */
[----:B------:R-:W-:Y:S02]  /*45060*/  PRMT R187, R100, 0x3340, R136 ;  /* 0x0000334064bb7816 */ /* 0x000fe40000000088 */
[----:B------:R-:W-:Y:S02]  /*45070*/  SHF.R.U32.HI R100, RZ, 0x8, R153 ;  /* 0x00000008ff647819 */ /* 0x000fe40000011699 */
[----:B------:R-:W-:Y:S02]  /*45080*/  PRMT R153, R10, 0x3340, R40 ;  /* 0x000033400a997816 */ /* 0x000fe40000000028 */
[----:B----4-:R-:W-:Y:S02]  /*45090*/  SHF.R.U32.HI R10, RZ, 0x8, R218 ;  /* 0x00000008ff0a7819 */ /* 0x010fe400000116da */
[----:B------:R-:W4:Y:S01]  /*450a0*/  LDL.LU R218, [R1+0x1dc] ;  /* 0x0001dc0001da7983 */ /* 0x000f220000300800 */
[----:B------:R-:W-:-:S02]  /*450b0*/  LOP3.LUT R152, R152, 0xffff, RZ, 0xc0, !PT ;  /* 0x0000ffff98987812 */ /* 0x000fc400078ec0ff */
[----:B------:R-:W-:-:S04]  /*450c0*/  LOP3.LUT R12, R12, 0xffff, RZ, 0xc0, !PT ;  /* 0x0000ffff0c0c7812 */ /* 0x000fc800078ec0ff */
[----:B------:R-:W-:Y:S02]  /*450d0*/  PRMT R152, R152, 0x3340, R12 ;  /* 0x0000334098987816 */ /* 0x000fe4000000000c */
[----:B--2---:R-:W-:Y:S02]  /*450e0*/  SHF.R.U32.HI R12, RZ, 0x8, R222 ;  /* 0x00000008ff0c7819 */ /* 0x004fe400000116de */
[----:B------:R-:W2:Y:S01]  /*450f0*/  LDL.LU R222, [R1+0x1f8] ;  /* 0x0001f80001de7983 */ /* 0x000ea20000300800 */
[----:B------:R-:W-:Y:S02]  /*45100*/  SHF.R.U32.HI R138, RZ, 0x8, R138 ;  /* 0x00000008ff8a7819 */ /* 0x000fe4000001168a */
[----:B------:R-:W-:Y:S02]  /*45110*/  SHF.R.U32.HI R148, RZ, 0x8, R148 ;  /* 0x00000008ff947819 */ /* 0x000fe40000011694 */
[----:B------:R-:W-:Y:S02]  /*45120*/  SHF.R.U32.HI R149, RZ, 0x8, R149 ;  /* 0x00000008ff957819 */ /* 0x000fe40000011695 */
        /* <DEDUP_REMOVED lines=8> */
[----:B----4-:R-:W-:Y:S02]  /*451b0*/  SHF.R.U32.HI R138, RZ, 0x8, R218 ;  /* 0x00000008ff8a7819 */ /* 0x010fe400000116da */
[----:B---3--:R-:W-:Y:S01]  /*451c0*/  SHF.R.U32.HI R147, RZ, 0x8, R228 ;  /* 0x00000008ff937819 */ /* 0x008fe200000116e4 */
[----:B------:R-:W3:Y:S01]  /*451d0*/  LDL.LU R218, [R1+0x1f4] ;  /* 0x0001f40001da7983 */ /* 0x000ee20000300800 */
[----:B------:R-:W-:Y:S02]  /*451e0*/  SHF.R.U32.HI R148, RZ, 0x8, R31 ;  /* 0x00000008ff947819 */ /* 0x000fe4000001161f */
[----:B------:R-:W-:Y:S01]  /*451f0*/  SHF.R.U32.HI R10, RZ, 0x8, R32 ;  /* 0x00000008ff0a7819 */ /* 0x000fe20000011620 */
[----:B------:R-:W4:Y:S01]  /*45200*/  LDL.LU R228, [R1+0x20c] ;  /* 0x00020c0001e47983 */ /* 0x000f220000300800 */
[----:B------:R-:W-:-:S02]  /*45210*/  LOP3.LUT R148, R148, 0xffff, RZ, 0xc0, !PT ;  /* 0x0000ffff94947812 */ /* 0x000fc400078ec0ff */
[----:B------:R-:W-:Y:S02]  /*45220*/  LOP3.LUT R147, R147, 0xffff, RZ, 0xc0, !PT ;  /* 0x0000ffff93937812 */ /* 0x000fe400078ec0ff */
[----:B------:R-:W-:Y:S02]  /*45230*/  LOP3.LUT R12, R12, 0xffff, RZ, 0xc0, !PT ;  /* 0x0000ffff0c0c7812 */ /* 0x000fe400078ec0ff */
[----:B------:R-:W-:Y:S02]  /*45240*/  LOP3.LUT R10, R10, 0xffff, RZ, 0xc0, !PT ;  /* 0x0000ffff0a0a7812 */ /* 0x000fe400078ec0ff */
[----:B------:R-:W-:Y:S02]  /*45250*/  SHF.R.U32.HI R96, RZ, 0x8, R96 ;  /* 0x00000008ff607819 */ /* 0x000fe40000011660 */
[----:B------:R-:W-:Y:S02]  /*45260*/  SHF.R.U32.HI R140, RZ, 0x8, R140 ;  /* 0x00000008ff8c7819 */ /* 0x000fe4000001168c */
[----:B------:R-:W-:-:S02]  /*45270*/  SHF.R.U32.HI R130, RZ, 0x8, R130 ;  /* 0x00000008ff827819 */ /* 0x000fc40000011682 */
[----:B------:R-:W-:Y:S02]  /*45280*/  SHF.R.U32.HI R131, RZ, 0x8, R131 ;  /* 0x00000008ff837819 */ /* 0x000fe40000011683 */
[----:B------:R-:W-:Y:S02]  /*45290*/  PRMT R147, R147, 0x3340, R12 ;  /* 0x0000334093937816 */ /* 0x000fe4000000000c */
[----:B------:R-:W-:Y:S02]  /*452a0*/  PRMT R148, R148, 0x3340, R10 ;  /* 0x0000334094947816 */ /* 0x000fe4000000000a */
[----:B------:R-:W-:Y:S02]  /*452b0*/  SHF.R.U32.HI R10, RZ, 0x8, R27 ;  /* 0x00000008ff0a7819 */ /* 0x000fe4000001161b */
[----:B------:R-:W-:Y:S02]  /*452c0*/  SHF.R.U32.HI R12, RZ, 0x8, R29 ;  /* 0x00000008ff0c7819 */ /* 0x000fe4000001161d */
[----:B------:R-:W-:-:S02]  /*452d0*/  LOP3.LUT R96, R96, 0xffff, RZ, 0xc0, !PT ;  /* 0x0000ffff60607812 */ /* 0x000fc400078ec0ff */
[----:B------:R-:W-:Y:S02]  /*452e0*/  SHF.R.U32.HI R18, RZ, 0x8, R52 ;  /* 0x00000008ff127819 */ /* 0x000fe40000011634 */
[----:B------:R-:W-:Y:S02]  /*452f0*/  SHF.R.U32.HI R20, RZ, 0x8, R53 ;  /* 0x00000008ff147819 */ /* 0x000fe40000011635 */
[----:B------:R-:W-:Y:S02]  /*45300*/  LOP3.LUT R140, R140, 0xffff, RZ, 0xc0, !PT ;  /* 0x0000ffff8c8c7812 */ /* 0x000fe400078ec0ff */
[----:B------:R-:W-:Y:S02]  /*45310*/  LOP3.LUT R130, R130, 0xffff, RZ, 0xc0, !PT ;  /* 0x0000ffff82827812 */ /* 0x000fe400078ec0ff */
[----:B------:R-:W-:Y:S02]  /*45320*/  LOP3.LUT R131, R131, 0xffff, RZ, 0xc0, !PT ;  /* 0x0000ffff83837812 */ /* 0x000fe400078ec0ff */
[----:B------:R-:W-:-:S02]  /*45330*/  LOP3.LUT R10, R10, 0xffff, RZ, 0xc0, !PT ;  /* 0x0000ffff0a0a7812 */ /* 0x000fc400078ec0ff */
[----:B------:R-:W-:Y:S02]  /*45340*/  LOP3.LUT R12, R12, 0xffff, RZ, 0xc0, !PT ;  /* 0x0000ffff0c0c7812 */ /* 0x000fe400078ec0ff */
[----:B------:R-:W-:Y:S02]  /*45350*/  PRMT R191, R191, 0x3340, R96 ;  /* 0x00003340bfbf7816 */ /* 0x000fe40000000060 */
[----:B------:R-:W-:Y:S02]  /*45360*/  LOP3.LUT R18, R18, 0xffff, RZ, 0xc0, !PT ;  /* 0x0000ffff12127812 */ /* 0x000fe400078ec0ff */
[----:B------:R-:W-:Y:S02]  /*45370*/  LOP3.LUT R20, R20, 0xffff, RZ, 0xc0, !PT ;  /* 0x0000ffff14147812 */ /* 0x000fe400078ec0ff */
[----:B------:R-:W-:Y:S02]  /*45380*/  PRMT R96, R140, 0x3340, R0 ;  /* 0x000033408c607816 */ /* 0x000fe40000000000 */
[----:B------:R-:W-:-:S02]  /*45390*/  PRMT R236, R130, 0x3340, R131 ;  /* 0x0000334082ec7816 */ /* 0x000fc40000000083 */
[----:B------:R-:W-:Y:S02]  /*453a0*/  SHF.R.U32.HI R140, RZ, 0x8, R241 ;  /* 0x00000008ff8c7819 */ /* 0x000fe400000116f1 */
[----:B------:R-:W-:Y:S02]  /*453b0*/  SHF.R.U32.HI R131, RZ, 0x8, R239 ;  /* 0x00000008ff837819 */ /* 0x000fe400000116ef */
[----:B------:R-:W-:Y:S02]  /*453c0*/  PRMT R241, R10, 0x3340, R12 ;  /* 0x000033400af17816 */ /* 0x000fe4000000000c */
[----:B------:R-:W-:Y:S02]  /*453d0*/  PRMT R239, R18, 0x3340, R20 ;  /* 0x0000334012ef7816 */ /* 0x000fe40000000014 */
[----:B------:R-:W-:Y:S02]  /*453e0*/  SHF.R.U32.HI R18, RZ, 0x8, R226 ;  /* 0x00000008ff127819 */ /* 0x000fe400000116e2 */
[----:B------:R-:W-:-:S02]  /*453f0*/  SHF.R.U32.HI R149, RZ, 0x8, R227 ;  /* 0x00000008ff957819 */ /* 0x000fc400000116e3 */
[----:B------:R-:W-:Y:S02]  /*45400*/  SHF.R.U32.HI R166, RZ, 0x8, R125 ;  /* 0x00000008ffa67819 */ /* 0x000fe4000001167d */
[----:B------:R-:W-:Y:S02]  /*45410*/  SHF.R.U32.HI R126, RZ, 0x8, R126 ;  /* 0x00000008ff7e7819 */ /* 0x000fe4000001167e */
[----:B------:R-:W-:Y:S02]  /*45420*/  SHF.R.U32.HI R122, RZ, 0x8, R69 ;  /* 0x00000008ff7a7819 */ /* 0x000fe40000011645 */
[----:B------:R-:W-:Y:S02]  /*45430*/  LOP3.LUT R166, R166, 0xffff, RZ, 0xc0, !PT ;  /* 0x0000ffffa6a67812 */ /* 0x000fe400078ec0ff */
[----:B------:R-:W-:Y:S02]  /*45440*/  LOP3.LUT R126, R126, 0xffff, RZ, 0xc0, !PT ;  /* 0x0000ffff7e7e7812 */ /* 0x000fe400078ec0ff */
[----:B------:R-:W-:-:S02]  /*45450*/  SHF.R.U32.HI R125, RZ, 0x8, R61 ;  /* 0x00000008ff7d7819 */ /* 0x000fc4000001163d */
[----:B------:R-:W-:Y:S02]  /*45460*/  PRMT R166, R166, 0x3340, R126 ;  /* 0x00003340a6a67816 */ /* 0x000fe4000000007e */
[----:B------:R-:W-:Y:S02]  /*45470*/  SHF.R.U32.HI R126, RZ, 0x8, R62 ;  /* 0x00000008ff7e7819 */ /* 0x000fe4000001163e */
[----:B--2---:R-:W-:Y:S02]  /*45480*/  SHF.R.U32.HI R10, RZ, 0x8, R222 ;  /* 0x00000008ff0a7819 */ /* 0x004fe400000116de */
        /* <DEDUP_REMOVED lines=12> */
[----:B------:R-:W2:Y:S01]  /*45550*/  LDL.LU R63, [R1+0x224] ;  /* 0x00022400013f7983 */ /* 0x000ea20000300800 */
[----:B---3--:R-:W-:-:S02]  /*45560*/  SHF.R.U32.HI R12, RZ, 0x8, R218 ;  /* 0x00000008ff0c7819 */ /* 0x008fc400000116da */
[----:B------:R-:W-:Y:S02]  /*45570*/  LOP3.LUT R10, R10, 0xffff, RZ, 0xc0, !PT ;  /* 0x0000ffff0a0a7812 */ /* 0x000fe400078ec0ff */
[----:B------:R-:W-:Y:S02]  /*45580*/  LOP3.LUT R12, R12, 0xffff, RZ, 0xc0, !PT ;  /* 0x0000ffff0c0c7812 */ /* 0x000fe400078ec0ff */
[----:B------:R-:W-:Y:S02]  /*45590*/  SHF.R.U32.HI R143, RZ, 0x8, R143 ;  /* 0x00000008ff8f7819 */ /* 0x000fe4000001168f */
[----:B------:R-:W-:Y:S02]  /*455a0*/  SHF.R.U32.HI R179, RZ, 0x8, R144 ;  /* 0x00000008ffb37819 */ /* 0x000fe40000011690 */
[----:B------:R-:W-:Y:S02]  /*455b0*/  PRMT R144, R10, 0x3340, R12 ;  /* 0x000033400a907816 */ /* 0x000fe4000000000c */
[----:B------:R-:W-:-:S02]  /*455c0*/  SHF.R.U32.HI R10, RZ, 0x8, R19 ;  /* 0x00000008ff0a7819 */ /* 0x000fc40000011613 */
[----:B------:R-:W-:Y:S02]  /*455d0*/  SHF.R.U32.HI R12, RZ, 0x8, R21 ;  /* 0x00000008ff0c7819 */ /* 0x000fe40000011615 */
[----:B------:R-:W-:Y:S02]  /*455e0*/  LOP3.LUT R143, R143, 0xffff, RZ, 0xc0, !PT ;  /* 0x0000ffff8f8f7812 */ /* 0x000fe400078ec0ff */
[----:B------:R-:W-:Y:S02]  /*455f0*/  LOP3.LUT R179, R179, 0xffff, RZ, 0xc0, !PT ;  /* 0x0000ffffb3b37812 */ /* 0x000fe400078ec0ff */
[----:B------:R-:W-:Y:S02]  /*45600*/  LOP3.LUT R10, R10, 0xffff, RZ, 0xc0, !PT ;  /* 0x0000ffff0a0a7812 */ /* 0x000fe400078ec0ff */
[----:B------:R-:W-:Y:S02]  /*45610*/  LOP3.LUT R12, R12, 0xffff, RZ, 0xc0, !PT ;  /* 0x0000ffff0c0c7812 */ /* 0x000fe400078ec0ff */
[----:B------:R-:W-:-:S02]  /*45620*/  PRMT R179, R143, 0x3340, R179 ;  /* 0x000033408fb37816 */ /* 0x000fc400000000b3 */
[----:B------:R-:W-:Y:S02]  /*45630*/  SHF.R.U32.HI R143, RZ, 0x8, R242 ;  /* 0x00000008ff8f7819 */ /* 0x000fe400000116f2 */
[----:B------:R-:W-:Y:S02]  /*45640*/  PRMT R242, R10, 0x3340, R12 ;  /* 0x000033400af27816 */ /* 0x000fe4000000000c */
[----:B----4-:R-:W-:Y:S02]  /*45650*/  SHF.R.U32.HI R10, RZ, 0x8, R228 ;  /* 0x00000008ff0a7819 */ /* 0x010fe400000116e4 */
[----:B------:R-:W-:Y:S02]  /*45660*/  SHF.R.U32.HI R228, RZ, 0x8, R6 ;  /* 0x00000008ffe47819 */ /* 0x000fe40000011606 */
[----:B------:R-:W-:Y:S02]  /*45670*/  SHF.R.U32.HI R6, RZ, 0x8, R7 ;  /* 0x00000008ff067819 */ /* 0x000fe40000011607 */
[----:B------:R-:W-:-:S02]  /*45680*/  LOP3.LUT R149, R149, 0xffff, RZ, 0xc0, !PT ;  /* 0x0000ffff95957812 */ /* 0x000fc400078ec0ff */
[----:B------:R-:W-:Y:S02]  /*45690*/  LOP3.LUT R18, R18, 0xffff, RZ, 0xc0, !PT ;  /* 0x0000ffff12127812 */ /* 0x000fe400078ec0ff */
[----:B------:R-:W-:Y:S02]  /*456a0*/  SHF.R.U32.HI R145, RZ, 0x8, R23 ;  /* 0x00000008ff917819 */ /* 0x000fe40000011617 */
[----:B------:R-:W-:Y:S02]  /*456b0*/  PRMT R149, R149, 0x3340, R18 ;  /* 0x0000334095957816 */ /* 0x000fe40000000012 */
[----:B------:R-:W-:Y:S02]  /*456c0*/  SHF.R.U32.HI R18, RZ, 0x8, R24 ;  /* 0x00000008ff127819 */ /* 0x000fe40000011618 */
[----:B------:R-:W-:Y:S02]  /*456d0*/  LOP3.LUT R228, R228, 0xffff, RZ, 0xc0, !PT ;  /* 0x0000ffffe4e47812 */ /* 0x000fe400078ec0ff */
[----:B------:R-:W-:-:S02]  /*456e0*/  LOP3.LUT R6, R6, 0xffff, RZ, 0xc0, !PT ;  /* 0x0000ffff06067812 */ /* 0x000fc400078ec0ff */
[----:B------:R-:W-:Y:S02]  /*456f0*/  SHF.R.U32.HI R244, RZ, 0x8, R244 ;  /* 0x00000008fff47819 */ /* 0x000fe400000116f4 */
[----:B------:R-:W-:Y:S02]  /*45700*/  SHF.R.U32.HI R161, RZ, 0x8, R161 ;  /* 0x00000008ffa17819 */ /* 0x000fe400000116a1 */
[----:B------:R-:W-:Y:S02]  /*45710*/  SHF.R.U32.HI R121, RZ, 0x8, R121 ;  /* 0x00000008ff797819 */ /* 0x000fe40000011679 */
[----:B------:R-:W-:Y:S02]  /*45720*/  SHF.R.U32.HI R65, RZ, 0x8, R65 ;  /* 0x00000008ff417819 */ /* 0x000fe40000011641 */
[----:B------:R-:W-:Y:S02]  /*45730*/  SHF.R.U32.HI R230, RZ, 0x8, R230 ;  /* 0x00000008ffe67819 */ /* 0x000fe400000116e6 */
[----:B------:R-:W-:-:S02]  /*45740*/  SHF.R.U32.HI R68, RZ, 0x8, R68 ;  /* 0x00000008ff447819 */ /* 0x000fc40000011644 */
[----:B------:R-:W-:Y:S02]  /*45750*/  LOP3.LUT R145, R145, 0xffff, RZ, 0xc0, !PT ;  /* 0x0000ffff91917812 */ /* 0x000fe400078ec0ff */
[----:B------:R-:W-:Y:S02]  /*45760*/  LOP3.LUT R18, R18, 0xffff, RZ, 0xc0, !PT ;  /* 0x0000ffff12127812 */ /* 0x000fe400078ec0ff */
[----:B------:R-:W-:Y:S02]  /*45770*/  PRMT R228, R228, 0x3340, R6 ;  /* 0x00003340e4e47816 */ /* 0x000fe40000000006 */
[----:B------:R-:W-:Y:S02]  /*45780*/  LOP3.LUT R244, R244, 0xffff, RZ, 0xc0, !PT ;  /* 0x0000fffff4f47812 */ /* 0x000fe400078ec0ff */
[----:B------:R-:W-:Y:S02]  /*45790*/  SHF.R.U32.HI R9, RZ, 0x8, R9 ;  /* 0x00000008ff097819 */ /* 0x000fe40000011609 */
[----:B------:R-:W-:-:S02]  /*457a0*/  SHF.R.U32.HI R11, RZ, 0x8, R11 ;  /* 0x00000008ff0b7819 */ /* 0x000fc4000001160b */
[----:B------:R-:W-:Y:S02]  /*457b0*/  SHF.R.U32.HI R245, RZ, 0x8, R245 ;  /* 0x00000008fff57819 */ /* 0x000fe400000116f5 */
[----:B------:R-:W-:Y:S02]  /*457c0*/  LOP3.LUT R161, R161, 0xffff, RZ, 0xc0, !PT ;  /* 0x0000ffffa1a17812 */ /* 0x000fe400078ec0ff */
[----:B------:R-:W-:Y:S02]  /*457d0*/  LOP3.LUT R121, R121, 0xffff, RZ, 0xc0, !PT ;  /* 0x0000ffff79797812 */ /* 0x000fe400078ec0ff */
[----:B------:R-:W-:Y:S02]  /*457e0*/  SHF.R.U32.HI R164, RZ, 0x8, R164 ;  /* 0x00000008ffa47819 */ /* 0x000fe400000116a4 */
[----:B------:R-:W-:Y:S02]  /*457f0*/  LOP3.LUT R65, R65, 0xffff, RZ, 0xc0, !PT ;  /* 0x0000ffff41417812 */ /* 0x000fe400078ec0ff */
[----:B------:R-:W-:-:S02]  /*45800*/  LOP3.LUT R68, R68, 0xffff, RZ, 0xc0, !PT ;  /* 0x0000ffff44447812 */ /* 0x000fc400078ec0ff */
[----:B------:R-:W-:Y:S02]  /*45810*/  PRMT R145, R145, 0x3340, R18 ;  /* 0x0000334091917816 */ /* 0x000fe40000000012 */
[----:B------:R-:W-:Y:S02]  /*45820*/  LOP3.LUT R9, R9, 0xffff, RZ, 0xc0, !PT ;  /* 0x0000ffff09097812 */ /* 0x000fe400078ec0ff */
[----:B------:R-:W-:Y:S02]  /*45830*/  LOP3.LUT R11, R11, 0xffff, RZ, 0xc0, !PT ;  /* 0x0000ffff0b0b7812 */ /* 0x000fe400078ec0ff */
[----:B------:R-:W-:Y:S02]  /*45840*/  LOP3.LUT R245, R245, 0xffff, RZ, 0xc0, !PT ;  /* 0x0000fffff5f57812 */ /* 0x000fe400078ec0ff */
[--C-:B------:R-:W-:Y:S02]  /*45850*/  PRMT R113, R161, 0x3340, R0.reuse ;  /* 0x00003340a1717816 */ /* 0x100fe40000000000 */
[----:B------:R-:W-:-:S02]  /*45860*/  PRMT R119, R121, 0x3340, R0 ;  /* 0x0000334079777816 */ /* 0x000fc40000000000 */
[----:B------:R-:W-:Y:S02]  /*45870*/  SHF.R.U32.HI R231, RZ, 0x8, R231 ;  /* 0x00000008ffe77819 */ /* 0x000fe400000116e7 */
[----:B------:R-:W-:Y:S02]  /*45880*/  LOP3.LUT R121, R164, 0xffff, RZ, 0xc0, !PT ;  /* 0x0000ffffa4797812 */ /* 0x000fe400078ec0ff */
[----:B------:R-:W-:Y:S02]  /*45890*/  SHF.R.U32.HI R161, RZ, 0x8, R60 ;  /* 0x00000008ffa17819 */ /* 0x000fe4000001163c */
[----:B------:R-:W-:Y:S02]  /*458a0*/  SHF.R.U32.HI R54, RZ, 0x8, R54 ;  /* 0x00000008ff367819 */ /* 0x000fe40000011636 */
[----:B------:R-:W-:Y:S02]  /*458b0*/  PRMT R164, R65, 0x3340, R68 ;  /* 0x0000334041a47816 */ /* 0x000fe40000000044 */
[----:B------:R-:W-:-:S02]  /*458c0*/  SHF.R.U32.HI R55, RZ, 0x8, R55 ;  /* 0x00000008ff377819 */ /* 0x000fc40000011637 */
[----:B------:R-:W-:Y:S02]  /*458d0*/  PRMT R224, R9, 0x3340, R11 ;  /* 0x0000334009e07816 */ /* 0x000fe4000000000b */
[----:B------:R-:W-:Y:S02]  /*458e0*/  SHF.R.U32.HI R248, RZ, 0x8, R248 ;  /* 0x00000008fff87819 */ /* 0x000fe400000116f8 */
[----:B------:R-:W-:Y:S02]  /*458f0*/  LOP3.LUT R9, R231, 0xffff, RZ, 0xc0, !PT ;  /* 0x0000ffffe7097812 */ /* 0x000fe400078ec0ff */
[----:B------:R-:W-:Y:S02]  /*45900*/  SHF.R.U32.HI R249, RZ, 0x8, R249 ;  /* 0x00000008fff97819 */ /* 0x000fe400000116f9 */
[----:B------:R-:W-:Y:S02]  /*45910*/  LOP3.LUT R54, R54, 0xffff, RZ, 0xc0, !PT ;  /* 0x0000ffff36367812 */ /* 0x000fe400078ec0ff */
[----:B------:R-:W-:-:S02]  /*45920*/  LOP3.LUT R55, R55, 0xffff, RZ, 0xc0, !PT ;  /* 0x0000ffff37377812 */ /* 0x000fc400078ec0ff */
[----:B------:R-:W-:Y:S02]  /*45930*/  SHF.R.U32.HI R110, RZ, 0x8, R159 ;  /* 0x00000008ff6e7819 */ /* 0x000fe4000001169f */
[----:B------:R-:W-:Y:S02]  /*45940*/  PRMT R159, R54, 0x3340, R55 ;  /* 0x00003340369f7816 */ /* 0x000fe40000000037 */
[----:B------:R-:W-:Y:S02]  /*45950*/  SHF.R.U32.HI R112, RZ, 0x8, R112 ;  /* 0x00000008ff707819 */ /* 0x000fe40000011670 */
[----:B------:R-:W-:Y:S02]  /*45960*/  SHF.R.U32.HI R128, RZ, 0x8, R128 ;  /* 0x00000008ff807819 */ /* 0x000fe40000011680 */
[----:B------:R-:W-:Y:S02]  /*45970*/  SHF.R.U32.HI R129, RZ, 0x8, R129 ;  /* 0x00000008ff817819 */ /* 0x000fe40000011681 */
[----:B------:R-:W-:-:S02]  /*45980*/  SHF.R.U32.HI R49, RZ, 0x8, R49 ;  /* 0x00000008ff317819 */ /* 0x000fc40000011631 */
[----:B------:R-:W-:Y:S02]  /*45990*/  SHF.R.U32.HI R57, RZ, 0x8, R57 ;  /* 0x00000008ff397819 */ /* 0x000fe40000011639 */
[----:B------:R-:W-:Y:S02]  /*459a0*/  SHF.R.U32.HI R59, RZ, 0x8, R59 ;  /* 0x00000008ff3b7819 */ /* 0x000fe4000001163b */
[----:B------:R-:W-:Y:S02]  /*459b0*/  LOP3.LUT R112, R112, 0xffff, RZ, 0xc0, !PT ;  /* 0x0000ffff70707812 */ /* 0x000fe400078ec0ff */
[----:B------:R-:W-:Y:S02]  /*459c0*/  LOP3.LUT R128, R128, 0xffff, RZ, 0xc0, !PT ;  /* 0x0000ffff80807812 */ /* 0x000fe400078ec0ff */
[----:B------:R-:W-:Y:S02]  /*459d0*/  LOP3.LUT R129, R129, 0xffff, RZ, 0xc0, !PT ;  /* 0x0000ffff81817812 */ /* 0x000fe400078ec0ff */
[----:B------:R-:W-:-:S02]  /*459e0*/  LOP3.LUT R49, R49, 0xffff, RZ, 0xc0, !PT ;  /* 0x0000ffff31317812 */ /* 0x000fc400078ec0ff */
[----:B------:R-:W-:Y:S02]  /*459f0*/  LOP3.LUT R57, R57, 0xffff, RZ, 0xc0, !PT ;  /* 0x0000ffff39397812 */ /* 0x000fe400078ec0ff */
[----:B------:R-:W-:Y:S02]  /*45a00*/  LOP3.LUT R59, R59, 0xffff, RZ, 0xc0, !PT ;  /* 0x0000ffff3b3b7812 */ /* 0x000fe400078ec0ff */
[----:B------:R-:W-:Y:S02]  /*45a10*/  PRMT R234, R112, 0x3340, R128 ;  /* 0x0000334070ea7816 */ /* 0x000fe40000000080 */
[--C-:B------:R-:W-:Y:S02]  /*45a20*/  PRMT R112, R129, 0x3340, R0.reuse ;  /* 0x0000334081707816 */ /* 0x100fe40000000000 */
[----:B------:R-:W-:Y:S02]  /*45a30*/  PRMT R129, R49, 0x3340, R0 ;  /* 0x0000334031817816 */ /* 0x000fe40000000000 */
[----:B------:R-:W-:-:S02]  /*45a40*/  PRMT R160, R57, 0x3340, R59 ;  /* 0x0000334039a07816 */ /* 0x000fc4000000003b */
[----:B--2---:R-:W-:Y:S02]  /*45a50*/  SHF.R.U32.HI R226, RZ, 0x8, R226 ;  /* 0x00000008ffe27819 */ /* 0x004fe400000116e2 */
[----:B------:R-:W-:Y:S02]  /*45a60*/  SHF.R.U32.HI R7, RZ, 0x8, R229 ;  /* 0x00000008ff077819 */ /* 0x000fe400000116e5 */
[----:B------:R-:W-:Y:S02]  /*45a70*/  LOP3.LUT R226, R226, 0xffff, RZ, 0xc0, !PT ;  /* 0x0000ffffe2e27812 */ /* 0x000fe400078ec0ff */
[----:B------:R-:W-:-:S04]  /*45a80*/  LOP3.LUT R7, R7, 0xffff, RZ, 0xc0, !PT ;  /* 0x0000ffff07077812 */ /* 0x000fc800078ec0ff */
[----:B------:R-:W-:Y:S02]  /*45a90*/  PRMT R226, R226, 0x3340, R7 ;  /* 0x00003340e2e27816 */ /* 0x000fe40000000007 */
[----:B------:R-:W-:Y:S02]  /*45aa0*/  SHF.R.U32.HI R7, RZ, 0x8, R250 ;  /* 0x00000008ff077819 */ /* 0x000fe400000116fa */
[----:B------:R-:W-:Y:S01]  /*45ab0*/  SHF.R.U32.HI R6, RZ, 0x8, R251 ;  /* 0x00000008ff067819 */ /* 0x000fe200000116fb */
[----:B------:R-:W2:Y:S01]  /*45ac0*/  LDL.LU R250, [R1+0x60] ;  /* 0x0000600001fa7983 */ /* 0x000ea20000300800 */
[----:B------:R-:W-:Y:S02]  /*45ad0*/  LOP3.LUT R7, R7, 0xffff, RZ, 0xc0, !PT ;  /* 0x0000ffff07077812 */ /* 0x000fe400078ec0ff */
[----:B------:R-:W-:Y:S01]  /*45ae0*/  SHF.R.U32.HI R229, RZ, 0x8, R8 ;  /* 0x00000008ffe57819 */ /* 0x000fe20000011608 */
[----:B------:R-:W3:Y:S01]  /*45af0*/  LDL.LU R251, [R1+0x220] ;  /* 0x0002200001fb7983 */ /* 0x000ee20000300800 */
[----:B------:R-:W-:-:S02]  /*45b00*/  LOP3.LUT R8, R230, 0xffff, RZ, 0xc0, !PT ;  /* 0x0000ffffe6087812 */ /* 0x000fc400078ec0ff */
[----:B------:R-:W-:Y:S01]  /*45b10*/  PRMT R230, R7, 0x3340, R244 ;  /* 0x0000334007e67816 */ /* 0x000fe200000000f4 */
[----:B------:R-:W4:Y:S01]  /*45b20*/  LDL.LU R60, [R1+0x5c] ;  /* 0x00005c00013c7983 */ /* 0x000f220000300800 */
[----:B------:R-:W-:Y:S02]  /*45b30*/  LOP3.LUT R6, R6, 0xffff, RZ, 0xc0, !PT ;  /* 0x0000ffff06067812 */ /* 0x000fe400078ec0ff */
[----:B------:R-:W-:Y:S01]  /*45b40*/  SHF.R.U32.HI R18, RZ, 0x8, R66 ;  /* 0x00000008ff127819 */ /* 0x000fe20000011642 */
[----:B------:R-:W2:Y:S01]  /*45b50*/  LDL.LU R65, [R1+0x58] ;  /* 0x0000580001417983 */ /* 0x000ea20000300800 */
[----:B------:R-:W-:Y:S02]  /*45b60*/  SHF.R.U32.HI R7, RZ, 0x8, R69 ;  /* 0x00000008ff077819 */ /* 0x000fe40000011645 */
[----:B------:R-:W-:Y:S01]  /*45b70*/  PRMT R244, R6, 0x3340, R245 ;  /* 0x0000334006f47816 */ /* 0x000fe200000000f5 */
[----:B------:R-:W3:Y:S01]  /*45b80*/  LDL.LU R68, [R1+0x50] ;  /* 0x0000500001447983 */ /* 0x000ee20000300800 */
[----:B------:R-:W-:-:S02]  /*45b90*/  LOP3.LUT R18, R18, 0xffff, RZ, 0xc0, !PT ;  /* 0x0000ffff12127812 */ /* 0x000fc400078ec0ff */
[----:B------:R-:W-:Y:S02]  /*45ba0*/  LOP3.LUT R7, R7, 0xffff, RZ, 0xc0, !PT ;  /* 0x0000ffff07077812 */ /* 0x000fe400078ec0ff */
[----:B------:R-:W-:Y:S02]  /*45bb0*/  SHF.R.U32.HI R6, RZ, 0x8, R67 ;  /* 0x00000008ff067819 */ /* 0x000fe40000011643 */
[----:B------:R-:W-:Y:S01]  /*45bc0*/  PRMT R231, R8, 0x3340, R0 ;  /* 0x0000334008e77816 */ /* 0x000fe20000000000 */
[----:B------:R-:W3:Y:S01]  /*45bd0*/  LDL.LU R67, [R1+0x4c] ;  /* 0x00004c0001437983 */ /* 0x000ee20000300800 */
[----:B------:R-:W-:Y:S02]  /*45be0*/  SHF.R.U32.HI R8, RZ, 0x8, R246 ;  /* 0x00000008ff087819 */ /* 0x000fe400000116f6 */
[----:B------:R-:W-:Y:S01]  /*45bf0*/  LOP3.LUT R246, R248, 0xffff, RZ, 0xc0, !PT ;  /* 0x0000fffff8f67812 */ /* 0x000fe200078ec0ff */
[----:B------:R-:W3:Y:S01]  /*45c00*/  LDL.LU R66, [R1+0x40] ;  /* 0x0000400001427983 */ /* 0x000ee20000300800 */
[----:B------:R-:W-:-:S02]  /*45c10*/  PRMT R18, R18, 0x3340, R7 ;  /* 0x0000334012127816 */ /* 0x000fc40000000007 */
[----:B------:R-:W-:Y:S01]  /*45c20*/  LOP3.LUT R248, R249, 0xffff, RZ, 0xc0, !PT ;  /* 0x0000fffff9f87812 */ /* 0x000fe200078ec0ff */
[----:B------:R-:W3:Y:S01]  /*45c30*/  LDL.LU R69, [R1+0x44] ;  /* 0x0000440001457983 */ /* 0x000ee20000300800 */
[----:B------:R-:W-:Y:S02]  /*45c40*/  SHF.R.U32.HI R7, RZ, 0x8, R64 ;  /* 0x00000008ff077819 */ /* 0x000fe40000011640 */
[----:B------:R-:W-:Y:S01]  /*45c50*/  SHF.R.U32.HI R249, RZ, 0x8, R62 ;  /* 0x00000008fff97819 */ /* 0x000fe2000001163e */
[----:B------:R-:W3:Y:S01]  /*45c60*/  LDL.LU R64, [R1+0x24c] ;  /* 0x00024c0001407983 */ /* 0x000ee20000300800 */
[----:B------:R-:W-:-:S03]  /*45c70*/  SHF.R.U32.HI R19, RZ, 0x8, R61 ;  /* 0x00000008ff137819 */ /* 0x000fc6000001163d */
[----:B------:R-:W3:Y:S04]  /*45c80*/  LDL.LU R62, [R1+0x244] ;  /* 0x00024400013e7983 */ /* 0x000ee80000300800 */
[----:B------:R-:W3:Y:S01]  /*45c90*/  LDL.LU R54, [R1+0x28] ;  /* 0x0000280001367983 */ /* 0x000ee20000300800 */
[----:B------:R-:W-:-:S03]  /*45ca0*/  LOP3.LUT R6, R6, 0xffff, RZ, 0xc0, !PT ;  /* 0x0000ffff06067812 */ /* 0x000fc600078ec0ff */
[----:B------:R-:W3:Y:S04]  /*45cb0*/  LDL.LU R55, [R1+0x248] ;  /* 0x0002480001377983 */ /* 0x000ee80000300800 */
[----:B------:R-:W3:Y:S01]  /*45cc0*/  LDL.LU R61, [R1+0x23c] ;  /* 0x00023c00013d7983 */ /* 0x000ee20000300800 */
[----:B------:R-:W-:Y:S02]  /*45cd0*/  PRMT R246, R6, 0x3340, R246 ;  /* 0x0000334006f67816 */ /* 0x000fe400000000f6 */
[----:B------:R-:W-:Y:S02]  /*45ce0*/  SHF.R.U32.HI R6, RZ, 0x8, R63 ;  /* 0x00000008ff067819 */ /* 0x000fe4000001163f */
[----:B------:R-:W3:Y:S04]  /*45cf0*/  LDL.LU R63, [R1+0x64] ;  /* 0x00006400013f7983 */ /* 0x000ee80000300800 */
[----:B------:R-:W3:Y:S04]  /*45d00*/  LDL.LU R49, [R1+0x78] ;  /* 0x0000780001317983 */ /* 0x000ee80000300800 */
[----:B------:R-:W3:Y:S01]  /*45d10*/  LDL.LU R57, [R1+0x74] ;  /* 0x0000740001397983 */ /* 0x000ee20000300800 */
[----:B------:R-:W-:-:S02]  /*45d20*/  SHF.R.U32.HI R247, RZ, 0x8, R247 ;  /* 0x00000008fff77819 */ /* 0x000fc400000116f7 */
[----:B------:R-:W-:Y:S02]  /*45d30*/  SHF.R.U32.HI R58, RZ, 0x8, R58 ;  /* 0x00000008ff3a7819 */ /* 0x000fe4000001163a */
[----:B------:R-:W-:Y:S02]  /*45d40*/  PRMT R245, R9, 0x3340, R0 ;  /* 0x0000334009f57816 */ /* 0x000fe40000000000 */
        /* <DEDUP_REMOVED lines=8> */
[----:B------:R-:W-:Y:S02]  /*45dd0*/  SHF.R.U32.HI R46, RZ, 0x8, R46 ;  /* 0x00000008ff2e7819 */ /* 0x000fe4000001162e */
[----:B------:R-:W-:-:S02]  /*45de0*/  SHF.R.U32.HI R48, RZ, 0x8, R48 ;  /* 0x00000008ff307819 */ /* 0x000fc40000011630 */
[----:B------:R-:W-:Y:S02]  /*45df0*/  PRMT R247, R8, 0x3340, R0 ;  /* 0x0000334008f77816 */ /* 0x000fe40000000000 */
[----:B------:R-:W-:Y:S02]  /*45e00*/  PRMT R249, R249, 0x3340, R7 ;  /* 0x00003340f9f97816 */ /* 0x000fe40000000007 */
[----:B------:R-:W-:Y:S02]  /*45e10*/  PRMT R19, R19, 0x3340, R6 ;  /* 0x0000334013137816 */ /* 0x000fe40000000006 */
[----:B------:R-:W-:Y:S02]  /*45e20*/  PRMT R248, R248, 0x3340, R9 ;  /* 0x00003340f8f87816 */ /* 0x000fe40000000009 */
[----:B------:R-:W-:Y:S02]  /*45e30*/  SHF.R.U32.HI R139, RZ, 0x8, R139 ;  /* 0x00000008ff8b7819 */ /* 0x000fe4000001168b */
[----:B------:R-:W-:-:S02]  /*45e40*/  SHF.R.U32.HI R56, RZ, 0x8, R56 ;  /* 0x00000008ff387819 */ /* 0x000fc40000011638 */
[----:B------:R-:W-:Y:S02]  /*45e50*/  PRMT R161, R58, 0x3340, R161 ;  /* 0x000033403aa17816 */ /* 0x000fe400000000a1 */
[----:B------:R-:W-:Y:S02]  /*45e60*/  LOP3.LUT R46, R46, 0xffff, RZ, 0xc0, !PT ;  /* 0x0000ffff2e2e7812 */ /* 0x000fe400078ec0ff */
[----:B------:R-:W-:Y:S02]  /*45e70*/  LOP3.LUT R48, R48, 0xffff, RZ, 0xc0, !PT ;  /* 0x0000ffff30307812 */ /* 0x000fe400078ec0ff */
[----:B------:R-:W-:Y:S02]  /*45e80*/  LOP3.LUT R10, R10, 0xffff, RZ, 0xc0, !PT ;  /* 0x0000ffff0a0a7812 */ /* 0x000fe400078ec0ff */
[----:B------:R-:W-:Y:S02]  /*45e90*/  LOP3.LUT R139, R139, 0xffff, RZ, 0xc0, !PT ;  /* 0x0000ffff8b8b7812 */ /* 0x000fe400078ec0ff */
[----:B------:R-:W-:-:S02]  /*45ea0*/  LOP3.LUT R56, R56, 0xffff, RZ, 0xc0, !PT ;  /* 0x0000ffff38387812 */ /* 0x000fc400078ec0ff */
[----:B------:R-:W-:Y:S02]  /*45eb0*/  SHF.R.U32.HI R106, RZ, 0x8, R157 ;  /* 0x00000008ff6a7819 */ /* 0x000fe4000001169d */
[----:B------:R-:W-:Y:S02]  /*45ec0*/  SHF.R.U32.HI R12, RZ, 0x8, R222 ;  /* 0x00000008ff0c7819 */ /* 0x000fe400000116de */
[----:B------:R-:W-:Y:S02]  /*45ed0*/  PRMT R157, R46, 0x3340, R48 ;  /* 0x000033402e9d7816 */ /* 0x000fe40000000030 */
[--C-:B------:R-:W-:Y:S02]  /*45ee0*/  PRMT R222, R10, 0x3340, R0.reuse ;  /* 0x000033400ade7816 */ /* 0x100fe40000000000 */
[----:B------:R-:W-:Y:S02]  /*45ef0*/  PRMT R97, R139, 0x3340, R0 ;  /* 0x000033408b617816 */ /* 0x000fe40000000000 */
[----:B------:R-:W-:-:S02]  /*45f00*/  SHF.R.U32.HI R51, RZ, 0x8, R51 ;  /* 0x00000008ff337819 */ /* 0x000fc40000011633 */
[----:B------:R-:W-:Y:S02]  /*45f10*/  PRMT R128, R56, 0x3340, R0 ;  /* 0x0000334038807816 */ /* 0x000fe40000000000 */
[----:B------:R-:W-:Y:S02]  /*45f20*/  SHF.R.U32.HI R139, RZ, 0x8, R30 ;  /* 0x00000008ff8b7819 */ /* 0x000fe4000001161e */
[----:B------:R-:W-:Y:S02]  /*45f30*/  LOP3.LUT R51, R51, 0xffff, RZ, 0xc0, !PT ;  /* 0x0000ffff33337812 */ /* 0x000fe400078ec0ff */
[----:B------:R-:W-:Y:S02]  /*45f40*/  SHF.R.U32.HI R45, RZ, 0x8, R45 ;  /* 0x00000008ff2d7819 */ /* 0x000fe4000001162d */
[----:B------:R-:W-:Y:S02]  /*45f50*/  PRMT R130, R51, 0x3340, R0 ;  /* 0x0000334033827816 */ /* 0x000fe40000000000 */
[----:B------:R-:W-:-:S02]  /*45f60*/  SHF.R.U32.HI R44, RZ, 0x8, R44 ;  /* 0x00000008ff2c7819 */ /* 0x000fc4000001162c */
[----:B------:R-:W-:Y:S02]  /*45f70*/  LOP3.LUT R45, R45, 0xffff, RZ, 0xc0, !PT ;  /* 0x0000ffff2d2d7812 */ /* 0x000fe400078ec0ff */
[----:B------:R-:W-:-:S04]  /*45f80*/  LOP3.LUT R44, R44, 0xffff, RZ, 0xc0, !PT ;  /* 0x0000ffff2c2c7812 */ /* 0x000fc800078ec0ff */
[----:B------:R-:W-:Y:S02]  /*45f90*/  PRMT R154, R44, 0x3340, R45 ;  /* 0x000033402c9a7816 */ /* 0x000fe4000000002d */
[----:B----4-:R-:W-:Y:S02]  /*45fa0*/  SHF.R.U32.HI R6, RZ, 0x8, R60 ;  /* 0x00000008ff067819 */ /* 0x010fe4000001163c */
[----:B--2---:R-:W-:Y:S02]  /*45fb0*/  SHF.R.U32.HI R7, RZ, 0x8, R65 ;  /* 0x00000008ff077819 */ /* 0x004fe40000011641 */
[----:B------:R-:W2:Y:S01]  /*45fc0*/  LDL.LU R65, [R1+0x254] ;  /* 0x0002540001417983 */ /* 0x000ea20000300800 */
[----:B---3--:R-:W-:-:S03]  /*45fd0*/  SHF.R.U32.HI R8, RZ, 0x8, R68 ;  /* 0x00000008ff087819 */ /* 0x008fc60000011644 */
[----:B------:R-:W3:Y:S01]  /*45fe0*/  LDL.LU R59, [R1+0x70] ;  /* 0x00007000013b7983 */ /* 0x000ee20000300800 */
[----:B------:R-:W-:Y:S02]  /*45ff0*/  LOP3.LUT R6, R6, 0xffff, RZ, 0xc0, !PT ;  /* 0x0000ffff06067812 */ /* 0x000fe400078ec0ff */
[----:B------:R-:W-:Y:S01]  /*46000*/  LOP3.LUT R8, R8, 0xffff, RZ, 0xc0, !PT ;  /* 0x0000ffff08087812 */ /* 0x000fe200078ec0ff */
[----:B------:R-:W4:Y:S01]  /*46010*/  LDL.LU R58, [R1+0x6c] ;  /* 0x00006c00013a7983 */ /* 0x000f220000300800 */
[----:B------:R-:W-:Y:S02]  /*46020*/  SHF.R.U32.HI R9, RZ, 0x8, R67 ;  /* 0x00000008ff097819 */ /* 0x000fe40000011643 */
[----:B------:R-:W-:Y:S01]  /*46030*/  LOP3.LUT R7, R7, 0xffff, RZ, 0xc0, !PT ;  /* 0x0000ffff07077812 */ /* 0x000fe200078ec0ff */
[----:B------:R-:W2:Y:S01]  /*46040*/  LDL.LU R60, [R1+0x68] ;  /* 0x00006800013c7983 */ /* 0x000ea20000300800 */
[----:B------:R-:W-:Y:S02]  /*46050*/  LOP3.LUT R9, R9, 0xffff, RZ, 0xc0, !PT ;  /* 0x0000ffff09097812 */ /* 0x000fe400078ec0ff */
[----:B------:R-:W-:Y:S01]  /*46060*/  SHF.R.U32.HI R10, RZ, 0x8, R66 ;  /* 0x00000008ff0a7819 */ /* 0x000fe20000011642 */
[----:B------:R-:W2:Y:S01]  /*46070*/  LDL.LU R46, [R1+0x258] ;  /* 0x00025800012e7983 */ /* 0x000ea20000300800 */
[----:B------:R-:W-:-:S02]  /*46080*/  PRMT R68, R6, 0x3340, R8 ;  /* 0x0000334006447816 */ /* 0x000fc40000000008 */
[----:B------:R-:W-:Y:S01]  /*46090*/  PRMT R66, R7, 0x3340, R9 ;  /* 0x0000334007427816 */ /* 0x000fe20000000009 */
[----:B------:R-:W2:Y:S01]  /*460a0*/  LDL.LU R47, [R1+0x34] ;  /* 0x00003400012f7983 */ /* 0x000ea20000300800 */
[----:B------:R-:W-:Y:S02]  /*460b0*/  SHF.R.U32.HI R64, RZ, 0x8, R64 ;  /* 0x00000008ff407819 */ /* 0x000fe40000011640 */
[----:B------:R-:W-:Y:S02]  /*460c0*/  SHF.R.U32.HI R6, RZ, 0x8, R252 ;  /* 0x00000008ff067819 */ /* 0x000fe400000116fc */
[----:B------:R-:W-:Y:S02]  /*460d0*/  LOP3.LUT R64, R64, 0xffff, RZ, 0xc0, !PT ;  /* 0x0000ffff40407812 */ /* 0x000fe400078ec0ff */
[----:B------:R-:W-:Y:S02]  /*460e0*/  SHF.R.U32.HI R30, RZ, 0x8, R54 ;  /* 0x00000008ff1e7819 */ /* 0x000fe40000011636 */
[----:B------:R-:W-:-:S02]  /*460f0*/  SHF.R.U32.HI R7, RZ, 0x8, R55 ;  /* 0x00000008ff077819 */ /* 0x000fc40000011637 */
[----:B------:R-:W-:Y:S02]  /*46100*/  SHF.R.U32.HI R8, RZ, 0x8, R61 ;  /* 0x00000008ff087819 */ /* 0x000fe4000001163d */
[----:B------:R-:W2:Y:S01]  /*46110*/  LDL.LU R61, [R1+0x88] ;  /* 0x00008800013d7983 */ /* 0x000ea20000300800 */
[----:B------:R-:W-:-:S03]  /*46120*/  LOP3.LUT R7, R7, 0xffff, RZ, 0xc0, !PT ;  /* 0x0000ffff07077812 */ /* 0x000fc600078ec0ff */
[----:B------:R-:W2:Y:S04]  /*46130*/  LDL.LU R56, [R1+0x250] ;  /* 0x0002500001387983 */ /* 0x000ea80000300800 */
[----:B------:R-:W2:Y:S01]  /*46140*/  LDL.LU R54, [R1+0x30] ;  /* 0x0000300001367983 */ /* 0x000ea20000300800 */
[----:B------:R-:W-:-:S03]  /*46150*/  PRMT R64, R64, 0x3340, R7 ;  /* 0x0000334040407816 */ /* 0x000fc60000000007 */
[----:B------:R-:W2:Y:S01]  /*46160*/  LDL.LU R55, [R1+0x2c] ;  /* 0x00002c0001377983 */ /* 0x000ea20000300800 */
[----:B------:R-:W-:Y:S02]  /*46170*/  LOP3.LUT R30, R30, 0xffff, RZ, 0xc0, !PT ;  /* 0x0000ffff1e1e7812 */ /* 0x000fe400078ec0ff */
[----:B------:R-:W-:Y:S01]  /*46180*/  LOP3.LUT R6, R6, 0xffff, RZ, 0xc0, !PT ;  /* 0x0000ffff06067812 */ /* 0x000fe200078ec0ff */
[----:B------:R-:W2:Y:S01]  /*46190*/  LDL.LU R52, [R1+0x264] ;  /* 0x0002640001347983 */ /* 0x000ea20000300800 */
[----:B------:R-:W-:-:S03]  /*461a0*/  SHF.R.U32.HI R7, RZ, 0x8, R57 ;  /* 0x00000008ff077819 */ /* 0x000fc60000011639 */
[----:B------:R-:W2:Y:S01]  /*461b0*/  LDL.LU R51, [R1+0x90] ;  /* 0x0000900001337983 */ /* 0x000ea20000300800 */
[----:B------:R-:W-:-:S03]  /*461c0*/  PRMT R30, R30, 0x3340, R6 ;  /* 0x000033401e1e7816 */ /* 0x000fc60000000006 */
[----:B------:R-:W2:Y:S01]  /*461d0*/  LDL.LU R57, [R1+0x25c] ;  /* 0x00025c0001397983 */ /* 0x000ea20000300800 */
[----:B------:R-:W-:-:S03]  /*461e0*/  SHF.R.U32.HI R6, RZ, 0x8, R49 ;  /* 0x00000008ff067819 */ /* 0x000fc60000011631 */
[----:B------:R-:W2:Y:S04]  /*461f0*/  LDL.LU R42, [R1+0x260] ;  /* 0x00026000012a7983 */ /* 0x000ea80000300800 */
[----:B------:R-:W2:Y:S04]  /*46200*/  LDL.LU R48, [R1+0x8c] ;  /* 0x00008c0001307983 */ /* 0x000ea80000300800 */
[----:B------:R-:W2:Y:S04]  /*46210*/  LDL.LU R49, [R1+0x84] ;  /* 0x0000840001317983 */ /* 0x000ea80000300800 */
[----:B------:R-:W2:Y:S04]  /*46220*/  LDL.LU R45, [R1+0xc0] ;  /* 0x0000c000012d7983 */ /* 0x000ea80000300800 */
[----:B------:R-:W2:Y:S04]  /*46230*/  LDL.LU R40, [R1+0xb8] ;  /* 0x0000b80001287983 */ /* 0x000ea80000300800 */
[----:B------:R-:W2:Y:S01]  /*46240*/  LDL.LU R20, [R1+0x288] ;  /* 0x0002880001147983 */ /* 0x000ea20000300800 */
[----:B------:R-:W-:-:S02]  /*46250*/  SHF.R.U32.HI R62, RZ, 0x8, R62 ;  /* 0x00000008ff3e7819 */ /* 0x000fc4000001163e */
[----:B------:R-:W-:Y:S01]  /*46260*/  LOP3.LUT R8, R8, 0xffff, RZ, 0xc0, !PT ;  /* 0x0000ffff08087812 */ /* 0x000fe200078ec0ff */
[----:B------:R-:W2:Y:S01]  /*46270*/  LDL.LU R53, [R1+0xb4] ;  /* 0x0000b40001357983 */ /* 0x000ea20000300800 */
[----:B------:R-:W-:-:S04]  /*46280*/  LOP3.LUT R62, R62, 0xffff, RZ, 0xc0, !PT ;  /* 0x0000ffff3e3e7812 */ /* 0x000fc800078ec0ff */
[----:B------:R-:W-:Y:S02]  /*46290*/  PRMT R62, R62, 0x3340, R8 ;  /* 0x000033403e3e7816 */ /* 0x000fe40000000008 */
[----:B------:R-:W-:Y:S02]  /*462a0*/  LOP3.LUT R6, R6, 0xffff, RZ, 0xc0, !PT ;  /* 0x0000ffff06067812 */ /* 0x000fe400078ec0ff */
[----:B------:R-:W-:Y:S02]  /*462b0*/  LOP3.LUT R7, R7, 0xffff, RZ, 0xc0, !PT ;  /* 0x0000ffff07077812 */ /* 0x000fe400078ec0ff */
[----:B------:R-:W-:Y:S02]  /*462c0*/  SHF.R.U32.HI R134, RZ, 0x8, R134 ;  /* 0x00000008ff867819 */ /* 0x000fe40000011686 */
[----:B------:R-:W-:Y:S02]  /*462d0*/  SHF.R.U32.HI R41, RZ, 0x8, R41 ;  /* 0x00000008ff297819 */ /* 0x000fe40000011629 */
[----:B------:R-:W-:-:S02]  /*462e0*/  LOP3.LUT R134, R134, 0xffff, RZ, 0xc0, !PT ;  /* 0x0000ffff86867812 */ /* 0x000fc400078ec0ff */
[----:B------:R-:W-:Y:S02]  /*462f0*/  LOP3.LUT R41, R41, 0xffff, RZ, 0xc0, !PT ;  /* 0x0000ffff29297812 */ /* 0x000fe400078ec0ff */
[----:B------:R-:W-:Y:S02]  /*46300*/  SHF.R.U32.HI R36, RZ, 0x8, R36 ;  /* 0x00000008ff247819 */ /* 0x000fe40000011624 */
[----:B------:R-:W-:Y:S02]  /*46310*/  SHF.R.U32.HI R103, RZ, 0x8, R103 ;  /* 0x00000008ff677819 */ /* 0x000fe40000011667 */
[----:B------:R-:W-:Y:S02]  /*46320*/  SHF.R.U32.HI R133, RZ, 0x8, R133 ;  /* 0x00000008ff857819 */ /* 0x000fe40000011685 */
[----:B------:R-:W-:Y:S02]  /*46330*/  PRMT R102, R134, 0x3340, R0 ;  /* 0x0000334086667816 */ /* 0x000fe40000000000 */
[----:B------:R-:W-:-:S02]  /*46340*/  SHF.R.U32.HI R33, RZ, 0x8, R33 ;  /* 0x00000008ff217819 */ /* 0x000fc40000011621 */
[----:B------:R-:W-:Y:S02]  /*46350*/  SHF.R.U32.HI R34, RZ, 0x8, R34 ;  /* 0x00000008ff227819 */ /* 0x000fe40000011622 */
[----:B------:R-:W-:Y:S02]  /*46360*/  SHF.R.U32.HI R135, RZ, 0x8, R135 ;  /* 0x00000008ff877819 */ /* 0x000fe40000011687 */
[----:B------:R-:W-:Y:S02]  /*46370*/  SHF.R.U32.HI R50, RZ, 0x8, R50 ;  /* 0x00000008ff327819 */ /* 0x000fe40000011632 */
[----:B------:R-:W-:Y:S02]  /*46380*/  SHF.R.U32.HI R134, RZ, 0x8, R38 ;  /* 0x00000008ff867819 */ /* 0x000fe40000011626 */
[----:B------:R-:W-:Y:S02]  /*46390*/  SHF.R.U32.HI R35, RZ, 0x8, R35 ;  /* 0x00000008ff237819 */ /* 0x000fe40000011623 */
[----:B------:R-:W-:-:S02]  /*463a0*/  PRMT R132, R41, 0x3340, R0 ;  /* 0x0000334029847816 */ /* 0x000fc40000000000 */
[----:B------:R-:W-:Y:S02]  /*463b0*/  SHF.R.U32.HI R184, RZ, 0x8, R184 ;  /* 0x00000008ffb87819 */ /* 0x000fe400000116b8 */
        /* <DEDUP_REMOVED lines=10> */
[----:B------:R-:W-:-:S02]  /*46460*/  PRMT R184, R103, 0x3340, R133 ;  /* 0x0000334067b87816 */ /* 0x000fc40000000085 */
[----:B------:R-:W-:Y:S02]  /*46470*/  PRMT R240, R34, 0x3340, R36 ;  /* 0x0000334022f07816 */ /* 0x000fe40000000024 */
[--C-:B------:R-:W-:Y:S02]  /*46480*/  PRMT R103, R135, 0x3340, R0.reuse ;  /* 0x0000334087677816 */ /* 0x100fe40000000000 */
[----:B------:R-:W-:Y:S02]  /*46490*/  PRMT R133, R50, 0x3340, R0 ;  /* 0x0000334032857816 */ /* 0x000fe40000000000 */
[----:B------:R-:W-:Y:S02]  /*464a0*/  PRMT R150, R33, 0x3340, R35 ;  /* 0x0000334021967816 */ /* 0x000fe40000000023 */
[----:B------:R-:W-:Y:S02]  /*464b0*/  SHF.R.U32.HI R135, RZ, 0x8, R39 ;  /* 0x00000008ff877819 */ /* 0x000fe40000011627 */
[----:B---3--:R-:W-:-:S02]  /*464c0*/  SHF.R.U32.HI R8, RZ, 0x8, R59 ;  /* 0x00000008ff087819 */ /* 0x008fc4000001163b */
[----:B----4-:R-:W-:Y:S02]  /*464d0*/  SHF.R.U32.HI R9, RZ, 0x8, R58 ;  /* 0x00000008ff097819 */ /* 0x010fe4000001163a */
[----:B------:R-:W-:Y:S02]  /*464e0*/  LOP3.LUT R8, R8, 0xffff, RZ, 0xc0, !PT ;  /* 0x0000ffff08087812 */ /* 0x000fe400078ec0ff */
[----:B------:R-:W-:Y:S02]  /*464f0*/  LOP3.LUT R9, R9, 0xffff, RZ, 0xc0, !PT ;  /* 0x0000ffff09097812 */ /* 0x000fe400078ec0ff */
[----:B--2---:R-:W-:Y:S02]  /*46500*/  SHF.R.U32.HI R59, RZ, 0x8, R60 ;  /* 0x00000008ff3b7819 */ /* 0x004fe4000001163c */
[----:B------:R-:W-:Y:S02]  /*46510*/  PRMT R58, R6, 0x3340, R8 ;  /* 0x00003340063a7816 */ /* 0x000fe40000000008 */
[----:B------:R-:W-:-:S02]  /*46520*/  PRMT R60, R7, 0x3340, R9 ;  /* 0x00003340073c7816 */ /* 0x000fc40000000009 */
[----:B------:R-:W-:Y:S02]  /*46530*/  SHF.R.U32.HI R6, RZ, 0x8, R46 ;  /* 0x00000008ff067819 */ /* 0x000fe4000001162e */
[----:B------:R-:W-:Y:S01]  /*46540*/  SHF.R.U32.HI R7, RZ, 0x8, R47 ;  /* 0x00000008ff077819 */ /* 0x000fe2000001162f */
[----:B------:R-:W2:Y:S01]  /*46550*/  LDL.LU R46, [R1+0xac] ;  /* 0x0000ac00012e7983 */ /* 0x000ea20000300800 */
[----:B------:R-:W-:Y:S02]  /*46560*/  LOP3.LUT R6, R6, 0xffff, RZ, 0xc0, !PT ;  /* 0x0000ffff06067812 */ /* 0x000fe400078ec0ff */
[----:B------:R-:W-:Y:S01]  /*46570*/  LOP3.LUT R7, R7, 0xffff, RZ, 0xc0, !PT ;  /* 0x0000ffff07077812 */ /* 0x000fe200078ec0ff */
[----:B------:R-:W3:Y:S04]  /*46580*/  LDL.LU R47, [R1+0x98] ;  /* 0x00009800012f7983 */ /* 0x000ee80000300800 */
[----:B------:R-:W4:Y:S04]  /*46590*/  LDL.LU R38, [R1+0x28c] ;  /* 0x00028c0001267983 */ /* 0x000f280000300800 */
[----:B------:R-:W3:Y:S04]  /*465a0*/  LDL.LU R41, [R1+0xa0] ;  /* 0x0000a00001297983 */ /* 0x000ee80000300800 */
[----:B------:R-:W3:Y:S01]  /*465b0*/  LDL.LU R43, [R1+0x280] ;  /* 0x00028000012b7983 */ /* 0x000ee20000300800 */
[----:B------:R-:W-:-:S02]  /*465c0*/  SHF.R.U32.HI R8, RZ, 0x8, R56 ;  /* 0x00000008ff087819 */ /* 0x000fc40000011638 */
[----:B------:R-:W-:Y:S02]  /*465d0*/  SHF.R.U32.HI R54, RZ, 0x8, R54 ;  /* 0x00000008ff367819 */ /* 0x000fe40000011636 */
[----:B------:R-:W-:Y:S02]  /*465e0*/  LOP3.LUT R8, R8, 0xffff, RZ, 0xc0, !PT ;  /* 0x0000ffff08087812 */ /* 0x000fe400078ec0ff */
[----:B------:R-:W-:Y:S02]  /*465f0*/  LOP3.LUT R54, R54, 0xffff, RZ, 0xc0, !PT ;  /* 0x0000ffff36367812 */ /* 0x000fe400078ec0ff */
[----:B------:R-:W-:Y:S02]  /*46600*/  PRMT R56, R6, 0x3340, R8 ;  /* 0x0000334006387816 */ /* 0x000fe40000000008 */
[----:B------:R-:W-:Y:S02]  /*46610*/  PRMT R54, R7, 0x3340, R54 ;  /* 0x0000334007367816 */ /* 0x000fe40000000036 */
[----:B------:R-:W-:-:S02]  /*46620*/  SHF.R.U32.HI R6, RZ, 0x8, R52 ;  /* 0x00000008ff067819 */ /* 0x000fc40000011634 */
[----:B------:R-:W-:Y:S02]  /*46630*/  SHF.R.U32.HI R51, RZ, 0x8, R51 ;  /* 0x00000008ff337819 */ /* 0x000fe40000011633 */
[----:B------:R-:W-:Y:S02]  /*46640*/  LOP3.LUT R6, R6, 0xffff, RZ, 0xc0, !PT ;  /* 0x0000ffff06067812 */ /* 0x000fe400078ec0ff */
[----:B------:R-:W-:Y:S02]  /*46650*/  SHF.R.U32.HI R7, RZ, 0x8, R42 ;  /* 0x00000008ff077819 */ /* 0x000fe4000001162a */
[----:B------:R-:W3:Y:S01]  /*46660*/  LDL.LU R42, [R1+0x9c] ;  /* 0x00009c00012a7983 */ /* 0x000ee20000300800 */
[----:B------:R-:W-:-:S03]  /*46670*/  SHF.R.U32.HI R8, RZ, 0x8, R48 ;  /* 0x00000008ff087819 */ /* 0x000fc60000011630 */
[----:B------:R-:W3:Y:S01]  /*46680*/  LDL.LU R48, [R1+0x274] ;  /* 0x0002740001307983 */ /* 0x000ee20000300800 */
[----:B------:R-:W-:Y:S02]  /*46690*/  LOP3.LUT R7, R7, 0xffff, RZ, 0xc0, !PT ;  /* 0x0000ffff07077812 */ /* 0x000fe400078ec0ff */
[----:B------:R-:W-:Y:S02]  /*466a0*/  SHF.R.U32.HI R9, RZ, 0x8, R49 ;  /* 0x00000008ff097819 */ /* 0x000fe40000011631 */
[----:B------:R-:W3:Y:S01]  /*466b0*/  LDL.LU R49, [R1+0x94] ;  /* 0x0000940001317983 */ /* 0x000ee20000300800 */
[----:B------:R-:W-:Y:S02]  /*466c0*/  LOP3.LUT R51, R51, 0xffff, RZ, 0xc0, !PT ;  /* 0x0000ffff33337812 */ /* 0x000fe400078ec0ff */
[----:B------:R-:W-:Y:S01]  /*466d0*/  LOP3.LUT R8, R8, 0xffff, RZ, 0xc0, !PT ;  /* 0x0000ffff08087812 */ /* 0x000fe200078ec0ff */
[----:B------:R-:W3:Y:S01]  /*466e0*/  LDL.LU R44, [R1+0x270] ;  /* 0x00027000012c7983 */ /* 0x000ee20000300800 */
[----:B------:R-:W-:-:S03]  /*466f0*/  PRMT R50, R6, 0x3340, R7 ;  /* 0x0000334006327816 */ /* 0x000fc60000000007 */
[----:B------:R-:W3:Y:S01]  /*46700*/  LDL.LU R36, [R1+0x26c] ;  /* 0x00026c0001247983 */ /* 0x000ee20000300800 */
[----:B------:R-:W-:-:S03]  /*46710*/  SHF.R.U32.HI R6, RZ, 0x8, R45 ;  /* 0x00000008ff067819 */ /* 0x000fc6000001162d */
[----:B------:R-:W3:Y:S01]  /*46720*/  LDL.LU R33, [R1+0xd4] ;  /* 0x0000d40001217983 */ /* 0x000ee20000300800 */
[----:B------:R-:W-:Y:S02]  /*46730*/  PRMT R51, R51, 0x3340, R8 ;  /* 0x0000334033337816 */ /* 0x000fe40000000008 */
[----:B------:R-:W-:Y:S01]  /*46740*/  SHF.R.U32.HI R7, RZ, 0x8, R40 ;  /* 0x00000008ff077819 */ /* 0x000fe20000011628 */
[----:B------:R-:W3:Y:S01]  /*46750*/  LDL.LU R39, [R1+0xd0] ;  /* 0x0000d00001277983 */ /* 0x000ee20000300800 */
[----:B------:R-:W-:-:S03]  /*46760*/  SHF.R.U32.HI R8, RZ, 0x8, R20 ;  /* 0x00000008ff087819 */ /* 0x000fc60000011614 */
[----:B------:R-:W3:Y:S04]  /*46770*/  LDL.LU R45, [R1+0xcc] ;  /* 0x0000cc00012d7983 */ /* 0x000ee80000300800 */
[----:B------:R-:W3:Y:S04]  /*46780*/  LDL.LU R40, [R1+0x268] ;  /* 0x0002680001287983 */ /* 0x000ee80000300800 */
[----:B------:R-:W3:Y:S01]  /*46790*/  LDL.LU R20, [R1+0xa8] ;  /* 0x0000a80001147983 */ /* 0x000ee20000300800 */
[----:B------:R-:W-:-:S04]  /*467a0*/  LOP3.LUT R9, R9, 0xffff, RZ, 0xc0, !PT ;  /* 0x0000ffff09097812 */ /* 0x000fc800078ec0ff */
[----:B------:R-:W-:Y:S02]  /*467b0*/  PRMT R52, R9, 0x3340, R0 ;  /* 0x0000334009347816 */ /* 0x000fe40000000000 */
[----:B------:R-:W-:Y:S02]  /*467c0*/  SHF.R.U32.HI R9, RZ, 0x8, R53 ;  /* 0x00000008ff097819 */ /* 0x000fe40000011635 */
[----:B------:R-:W-:Y:S02]  /*467d0*/  LOP3.LUT R10, R10, 0xffff, RZ, 0xc0, !PT ;  /* 0x0000ffff0a0a7812 */ /* 0x000fe400078ec0ff */
[----:B------:R-:W-:Y:S02]  /*467e0*/  LOP3.LUT R8, R8, 0xffff, RZ, 0xc0, !PT ;  /* 0x0000ffff08087812 */ /* 0x000fe400078ec0ff */
[----:B------:R-:W-:Y:S02]  /*467f0*/  LOP3.LUT R6, R6, 0xffff, RZ, 0xc0, !PT ;  /* 0x0000ffff06067812 */ /* 0x000fe400078ec0ff */
[----:B------:R-:W-:-:S02]  /*46800*/  LOP3.LUT R9, R9, 0xffff, RZ, 0xc0, !PT ;  /* 0x0000ffff09097812 */ /* 0x000fc400078ec0ff */
[--C-:B------:R-:W-:Y:S02]  /*46810*/  PRMT R67, R10, 0x3340, R0.reuse ;  /* 0x000033400a437816 */ /* 0x100fe40000000000 */
[----:B------:R-:W-:Y:S02]  /*46820*/  PRMT R53, R8, 0x3340, R0 ;  /* 0x0000334008357816 */ /* 0x000fe40000000000 */
[----:B------:R-:W-:Y:S02]  /*46830*/  SHF.R.U32.HI R146, RZ, 0x8, R28 ;  /* 0x00000008ff927819 */ /* 0x000fe4000001161c */
[----:B------:R-:W3:Y:S01]  /*46840*/  LDL.LU R28, [R1+0xbc] ;  /* 0x0000bc00011c7983 */ /* 0x000ee20000300800 */
[----:B------:R-:W-:-:S03]  /*46850*/  LOP3.LUT R7, R7, 0xffff, RZ, 0xc0, !PT ;  /* 0x0000ffff07077812 */ /* 0x000fc600078ec0ff */
[----:B------:R-:W3:Y:S01]  /*46860*/  LDL.LU R32, [R1+0x80] ;  /* 0x0000800001207983 */ /* 0x000ee20000300800 */
[----:B------:R-:W-:-:S03]  /*46870*/  SHF.R.U32.HI R137, RZ, 0x8, R37 ;  /* 0x00000008ff897819 */ /* 0x000fc60000011625 */
[----:B------:R-:W3:Y:S01]  /*46880*/  LDL.LU R35, [R1+0xb0] ;  /* 0x0000b00001237983 */ /* 0x000ee20000300800 */
[----:B--2---:R-:W-:Y:S02]  /*46890*/  SHF.R.U32.HI R10, RZ, 0x8, R46 ;  /* 0x00000008ff0a7819 */ /* 0x004fe4000001162e */
[----:B------:R-:W-:Y:S02]  /*468a0*/  PRMT R46, R6, 0x3340, R9 ;  /* 0x00003340062e7816 */ /* 0x000fe40000000009 */
[----:B------:R-:W-:Y:S02]  /*468b0*/  LOP3.LUT R10, R10, 0xffff, RZ, 0xc0, !PT ;  /* 0x0000ffff0a0a7812 */ /* 0x000fe400078ec0ff */
[----:B----4-:R-:W-:Y:S02]  /*468c0*/  SHF.R.U32.HI R6, RZ, 0x8, R38 ;  /* 0x00000008ff067819 */ /* 0x010fe40000011626 */
[----:B------:R-:W-:Y:S02]  /*468d0*/  PRMT R37, R7, 0x3340, R10 ;  /* 0x0000334007257816 */ /* 0x000fe4000000000a */
[----:B------:R-:W-:-:S02]  /*468e0*/  LOP3.LUT R6, R6, 0xffff, RZ, 0xc0, !PT ;  /* 0x0000ffff06067812 */ /* 0x000fc400078ec0ff */
[----:B---3--:R-:W-:-:S04]  /*468f0*/  SHF.R.U32.HI R8, RZ, 0x8, R43 ;  /* 0x00000008ff087819 */ /* 0x008fc8000001162b */
[----:B------:R-:W-:Y:S02]  /*46900*/  LOP3.LUT R8, R8, 0xffff, RZ, 0xc0, !PT ;  /* 0x0000ffff08087812 */ /* 0x000fe400078ec0ff */
[----:B------:R-:W-:Y:S02]  /*46910*/  SHF.R.U32.HI R7, RZ, 0x8, R41 ;  /* 0x00000008ff077819 */ /* 0x000fe40000011629 */
[----:B------:R-:W-:Y:S02]  /*46920*/  SHF.R.U32.HI R9, RZ, 0x8, R42 ;  /* 0x00000008ff097819 */ /* 0x000fe4000001162a */
[----:B------:R-:W2:Y:S01]  /*46930*/  LDL.LU R42, [R1+0x2a0] ;  /* 0x0002a000012a7983 */ /* 0x000ea20000300800 */
[----:B------:R-:W-:-:S03]  /*46940*/  SHF.R.U32.HI R10, RZ, 0x8, R48 ;  /* 0x00000008ff0a7819 */ /* 0x000fc60000011630 */
[----:B------:R-:W3:Y:S01]  /*46950*/  LDL.LU R38, [R1+0x7c] ;  /* 0x00007c0001267983 */ /* 0x000ee20000300800 */
[----:B------:R-:W-:-:S03]  /*46960*/  PRMT R48, R6, 0x3340, R8 ;  /* 0x0000334006307816 */ /* 0x000fc60000000008 */
[----:B------:R-:W4:Y:S01]  /*46970*/  LDL.LU R41, [R1+0xa4] ;  /* 0x0000a40001297983 */ /* 0x000f220000300800 */
[----:B------:R-:W-:Y:S02]  /*46980*/  SHF.R.U32.HI R6, RZ, 0x8, R36 ;  /* 0x00000008ff067819 */ /* 0x000fe40000011624 */
[----:B------:R-:W-:Y:S02]  /*46990*/  SHF.R.U32.HI R36, RZ, 0x8, R33 ;  /* 0x00000008ff247819 */ /* 0x000fe40000011621 */
[----:B------:R-:W-:Y:S02]  /*469a0*/  SHF.R.U32.HI R8, RZ, 0x8, R45 ;  /* 0x00000008ff087819 */ /* 0x000fe4000001162d */
[----:B------:R-:W-:Y:S02]  /*469b0*/  SHF.R.U32.HI R45, RZ, 0x8, R20 ;  /* 0x00000008ff2d7819 */ /* 0x000fe40000011614 */
[----:B------:R-:W2:Y:S04]  /*469c0*/  LDL.LU R20, [R1+0x2a8] ;  /* 0x0002a80001147983 */ /* 0x000ea80000300800 */
[----:B------:R-:W4:Y:S04]  /*469d0*/  LDL.LU R31, [R1+0x2a4] ;  /* 0x0002a400011f7983 */ /* 0x000f280000300800 */
[----:B------:R-:W2:Y:S04]  /*469e0*/  LDL.LU R34, [R1+0x294] ;  /* 0x0002940001227983 */ /* 0x000ea80000300800 */
[----:B------:R-:W2:Y:S01]  /*469f0*/  LDL.LU R33, [R1+0x290] ;  /* 0x0002900001217983 */ /* 0x000ea20000300800 */
        /* <DEDUP_REMOVED lines=8> */
[----:B------:R-:W-:Y:S01]  /*46a80*/  SHF.R.U32.HI R44, RZ, 0x8, R44 ;  /* 0x00000008ff2c7819 */ /* 0x000fe2000001162c */
[----:B------:R-:W2:Y:S01]  /*46a90*/  LDL.LU R40, [R1+0x27c] ;  /* 0x00027c0001287983 */ /* 0x000ea20000300800 */
[----:B------:R-:W-:Y:S02]  /*46aa0*/  SHF.R.U32.HI R7, RZ, 0x8, R39 ;  /* 0x00000008ff077819 */ /* 0x000fe40000011627 */
[----:B------:R-:W-:Y:S01]  /*46ab0*/  LOP3.LUT R36, R36, 0xffff, RZ, 0xc0, !PT ;  /* 0x0000ffff24247812 */ /* 0x000fe200078ec0ff */
[----:B------:R-:W2:Y:S01]  /*46ac0*/  LDL.LU R39, [R1+0x284] ;  /* 0x0002840001277983 */ /* 0x000ea20000300800 */
        /* <DEDUP_REMOVED lines=15> */
[----:B------:R-:W-:-:S02]  /*46bc0*/  SHF.R.U32.HI R218, RZ, 0x8, R17 ;  /* 0x00000008ffda7819 */ /* 0x000fc40000011611 */
[----:B------:R-:W-:Y:S01]  /*46bd0*/  LOP3.LUT R7, R7, 0xffff, RZ, 0xc0, !PT ;  /* 0x0000ffff07077812 */ /* 0x000fe200078ec0ff */
[----:B------:R-:W2:Y:S01]  /*46be0*/  LDL.LU R17, [R1+0x2b0] ;  /* 0x0002b00001117983 */ /* 0x000ea20000300800 */
[----:B------:R-:W-:Y:S02]  /*46bf0*/  SHF.R.U32.HI R94, RZ, 0x8, R142 ;  /* 0x00000008ff5e7819 */ /* 0x000fe4000001168e */
[----:B------:R-:W-:Y:S01]  /*46c00*/  SHF.R.U32.HI R142, RZ, 0x8, R25 ;  /* 0x00000008ff8e7819 */ /* 0x000fe20000011619 */
[----:B------:R-:W2:Y:S01]  /*46c10*/  LDL.LU R32, [R1+0x200] ;  /* 0x0002000001207983 */ /* 0x000ea20000300800 */
[----:B------:R-:W-:Y:S02]  /*46c20*/  PRMT R25, R6, 0x3340, R8 ;  /* 0x0000334006197816 */ /* 0x000fe40000000008 */
[----:B---3--:R-:W-:Y:S02]  /*46c30*/  SHF.R.U32.HI R9, RZ, 0x8, R38 ;  /* 0x00000008ff097819 */ /* 0x008fe40000011626 */
[----:B------:R-:W3:Y:S02]  /*46c40*/  LDL.LU R38, [R1+0x2ac] ;  /* 0x0002ac0001267983 */ /* 0x000ee40000300800 */
[----:B------:R-:W-:-:S02]  /*46c50*/  LOP3.LUT R9, R9, 0xffff, RZ, 0xc0, !PT ;  /* 0x0000ffff09097812 */ /* 0x000fc400078ec0ff */
[----:B------:R-:W3:Y:S02]  /*46c60*/  LDL.LU R35, [R1+0xc4] ;  /* 0x0000c40001237983 */ /* 0x000ee40000300800 */
[----:B------:R-:W-:Y:S02]  /*46c70*/  PRMT R24, R7, 0x3340, R9 ;  /* 0x0000334007187816 */ /* 0x000fe40000000009 */
[----:B----4-:R-:W-:Y:S02]  /*46c80*/  SHF.R.U32.HI R21, RZ, 0x8, R31 ;  /* 0x00000008ff157819 */ /* 0x010fe4000001161f */
[----:B--2---:R-:W-:Y:S02]  /*46c90*/  SHF.R.U32.HI R6, RZ, 0x8, R34 ;  /* 0x00000008ff067819 */ /* 0x004fe40000011622 */
[----:B------:R-:W2:Y:S01]  /*46ca0*/  LDL.LU R34, [R1+0x298] ;  /* 0x0002980001227983 */ /* 0x000ea20000300800 */
[----:B------:R-:W-:-:S03]  /*46cb0*/  SHF.R.U32.HI R7, RZ, 0x8, R33 ;  /* 0x00000008ff077819 */ /* 0x000fc60000011621 */
[----:B------:R-:W4:Y:S04]  /*46cc0*/  LDL.LU R33, [R1+0x2b8] ;  /* 0x0002b80001217983 */ /* 0x000f280000300800 */
[----:B------:R-:W3:Y:S01]  /*46cd0*/  LDL.LU R31, [R1+0x2bc] ;  /* 0x0002bc00011f7983 */ /* 0x000ee20000300800 */
[----:B------:R-:W-:Y:S02]  /*46ce0*/  SHF.R.U32.HI R14, RZ, 0x8, R14 ;  /* 0x00000008ff0e7819 */ /* 0x000fe4000001160e */
        /* <DEDUP_REMOVED lines=8> */
[----:B------:R-:W-:-:S02]  /*46d70*/  SHF.R.U32.HI R141, RZ, 0x8, R22 ;  /* 0x00000008ff8d7819 */ /* 0x000fc40000011616 */
[----:B------:R-:W-:Y:S02]  /*46d80*/  LOP3.LUT R218, R218, 0xffff, RZ, 0xc0, !PT ;  /* 0x0000ffffdada7812 */ /* 0x000fe400078ec0ff */
[----:B------:R-:W-:Y:S02]  /*46d90*/  PRMT R20, R20, 0x3340, R6 ;  /* 0x0000334014147816 */ /* 0x000fe40000000006 */
[----:B------:R-:W-:Y:S02]  /*46da0*/  PRMT R219, R14, 0x3340, R16 ;  /* 0x000033400edb7816 */ /* 0x000fe40000000010 */
[----:B------:R-:W-:Y:S02]  /*46db0*/  PRMT R218, R15, 0x3340, R218 ;  /* 0x000033400fda7816 */ /* 0x000fe400000000da */
[----:B------:R-:W-:Y:S02]  /*46dc0*/  SHF.R.U32.HI R22, RZ, 0x8, R28 ;  /* 0x00000008ff167819 */ /* 0x000fe4000001161c */
[----:B------:R-:W2:Y:S04]  /*46dd0*/  LDL.LU R28, [R1+0x2c0] ;  /* 0x0002c000011c7983 */ /* 0x000ea80000300800 */
[----:B------:R-:W2:Y:S04]  /*46de0*/  LDL.LU R29, [R1+0x2c4] ;  /* 0x0002c400011d7983 */ /* 0x000ea80000300800 */
[----:B------:R-:W2:Y:S01]  /*46df0*/  LDL.LU R14, [R1+0x2cc] ;  /* 0x0002cc00010e7983 */ /* 0x000ea20000300800 */
[----:B------:R-:W-:-:S03]  /*46e00*/  SHF.R.U32.HI R6, RZ, 0x8, R32 ;  /* 0x00000008ff067819 */ /* 0x000fc60000011620 */
[----:B------:R-:W2:Y:S01]  /*46e10*/  LDL.LU R15, [R1+0x204] ;  /* 0x00020400010f7983 */ /* 0x000ea20000300800 */
[----:B------:R-:W-:Y:S02]  /*46e20*/  SHF.R.U32.HI R16, RZ, 0x8, R4 ;  /* 0x00000008ff107819 */ /* 0x000fe40000011604 */
[----:B---3--:R-:W-:Y:S02]  /*46e30*/  SHF.R.U32.HI R32, RZ, 0x8, R31 ;  /* 0x00000008ff207819 */ /* 0x008fe4000001161f */
[----:B------:R-:W-:Y:S02]  /*46e40*/  SHF.R.U32.HI R31, RZ, 0x8, R2 ;  /* 0x00000008ff1f7819 */ /* 0x000fe40000011602 */
[----:B------:R-:W3:Y:S04]  /*46e50*/  LDL.LU R2, [R1+0x2128] ;  /* 0x0021280001027983 */ /* 0x000ee80000300800 */
[----:B------:R-:W4:Y:S01]  /*46e60*/  LDL.LU R4, [R1+0x2124] ;  /* 0x0021240001047983 */ /* 0x000f220000300800 */
[----:B------:R-:W-:-:S02]  /*46e70*/  LOP3.LUT R21, R21, 0xffff, RZ, 0xc0, !PT ;  /* 0x0000ffff15157812 */ /* 0x000fc400078ec0ff */
[----:B------:R-:W-:-:S04]  /*46e80*/  LOP3.LUT R7, R7, 0xffff, RZ, 0xc0, !PT ;  /* 0x0000ffff07077812 */ /* 0x000fc800078ec0ff */
[----:B------:R-:W-:Y:S02]  /*46e90*/  PRMT R21, R21, 0x3340, R7 ;  /* 0x0000334015157816 */ /* 0x000fe40000000007 */
[----:B------:R-:W-:Y:S02]  /*46ea0*/  SHF.R.U32.HI R7, RZ, 0x8, R17 ;  /* 0x00000008ff077819 */ /* 0x000fe40000011611 */
[----:B------:R-:W-:-:S04]  /*46eb0*/  LOP3.LUT R12, R12, 0xffff, RZ, 0xc0, !PT ;  /* 0x0000ffff0c0c7812 */ /* 0x000fc800078ec0ff */
[----:B------:R-:W-:Y:S02]  /*46ec0*/  PRMT R223, R12, 0x3340, R0 ;  /* 0x000033400cdf7816 */ /* 0x000fe40000000000 */
[----:B---3--:R-:W-:Y:S02]  /*46ed0*/  SHF.R.U32.HI R17, RZ, 0x8, R2 ;  /* 0x00000008ff117819 */ /* 0x008fe40000011602 */
[----:B------:R-:W3:Y:S01]  /*46ee0*/  LDL.LU R2, [R1+0x2120] ;  /* 0x0021200001027983 */ /* 0x000ee20000300800 */
[----:B----4-:R-:W-:-:S03]  /*46ef0*/  SHF.R.U32.HI R12, RZ, 0x8, R4 ;  /* 0x00000008ff0c7819 */ /* 0x010fc60000011604 */
[----:B------:R-:W4:Y:S01]  /*46f00*/  LDL.LU R4, [R1+0x211c] ;  /* 0x00211c0001047983 */ /* 0x000f220000300800 */
[----:B------:R-:W-:-:S04]  /*46f10*/  SHF.R.U32.HI R13, RZ, 0x8, R13 ;  /* 0x00000008ff0d7819 */ /* 0x000fc8000001160d */
[----:B------:R-:W-:-:S04]  /*46f20*/  LOP3.LUT R13, R13, 0xffff, RZ, 0xc0, !PT ;  /* 0x0000ffff0d0d7812 */ /* 0x000fc800078ec0ff */
[----:B------:R-:W-:Y:S02]  /*46f30*/  PRMT R225, R13, 0x3340, R0 ;  /* 0x000033400de17816 */ /* 0x000fe40000000000 */
        /* <DEDUP_REMOVED lines=9> */
[----:B------:R-:W-:Y:S02]  /*46fd0*/  SHF.R.U32.HI R11, RZ, 0x8, R221 ;  /* 0x00000008ff0b7819 */ /* 0x000fe400000116dd */
[----:B---3--:R-:W-:Y:S02]  /*46fe0*/  SHF.R.U32.HI R13, RZ, 0x8, R2 ;  /* 0x00000008ff0d7819 */ /* 0x008fe40000011602 */
[----:B------:R-:W3:Y:S01]  /*46ff0*/  LDL.LU R2, [R1+0x2118] ;  /* 0x0021180001027983 */ /* 0x000ee20000300800 */
[----:B----4-:R-:W-:-:S03]  /*47000*/  SHF.R.U32.HI R9, RZ, 0x8, R4 ;  /* 0x00000008ff097819 */ /* 0x010fc60000011604 */
[----:B------:R-:W4:Y:S04]  /*47010*/  LDL.LU R221, [R1+0x2114] ;  /* 0x0021140001dd7983 */ /* 0x000f280000300800 */
[----:B------:R-:W2:Y:S01]  /*47020*/  LDL.LU R4, [R1+0x2110] ;  /* 0x0021100001047983 */ /* 0x000ea20000300800 */
[----:B------:R-:W-:-:S04]  /*47030*/  LOP3.LUT R10, R10, 0xffff, RZ, 0xc0, !PT ;  /* 0x0000ffff0a0a7812 */ /* 0x000fc800078ec0ff */
[----:B------:R-:W-:Y:S02]  /*47040*/  PRMT R49, R10, 0x3340, R0 ;  /* 0x000033400a317816 */ /* 0x000fe40000000000 */
[----:B------:R-:W-:Y:S02]  /*47050*/  SHF.R.U32.HI R23, RZ, 0x8, R23 ;  /* 0x00000008ff177819 */ /* 0x000fe40000011617 */
[----:B------:R-:W-:Y:S02]  /*47060*/  LOP3.LUT R22, R22, 0xffff, RZ, 0xc0, !PT ;  /* 0x0000ffff16167812 */ /* 0x000fe400078ec0ff */
[----:B------:R-:W-:Y:S02]  /*47070*/  LOP3.LUT R7, R7, 0xffff, RZ, 0xc0, !PT ;  /* 0x0000ffff07077812 */ /* 0x000fe400078ec0ff */
[----:B------:R-:W-:Y:S02]  /*47080*/  LOP3.LUT R23, R23, 0xffff, RZ, 0xc0, !PT ;  /* 0x0000ffff17177812 */ /* 0x000fe400078ec0ff */
[----:B------:R-:W-:-:S02]  /*47090*/  LOP3.LUT R6, R6, 0xffff, RZ, 0xc0, !PT ;  /* 0x0000ffff06067812 */ /* 0x000fc400078ec0ff */
[----:B------:R-:W-:Y:S02]  /*470a0*/  PRMT R22, R22, 0x3340, R7 ;  /* 0x0000334016167816 */ /* 0x000fe40000000007 */
[----:B------:R-:W-:Y:S02]  /*470b0*/  SHF.R.U32.HI R8, RZ, 0x8, R243 ;  /* 0x00000008ff087819 */ /* 0x000fe400000116f3 */
[----:B------:R-:W-:Y:S02]  /*470c0*/  PRMT R23, R23, 0x3340, R6 ;  /* 0x0000334017177816 */ /* 0x000fe40000000006 */
[----:B---3--:R-:W-:Y:S02]  /*470d0*/  SHF.R.U32.HI R10, RZ, 0x8, R2 ;  /* 0x00000008ff0a7819 */ /* 0x008fe40000011602 */
[----:B------:R-:W3:Y:S01]  /*470e0*/  LDL.LU R2, [R1+0x210c] ;  /* 0x00210c0001027983 */ /* 0x000ee20000300800 */
[----:B----4-:R-:W-:-:S03]  /*470f0*/  SHF.R.U32.HI R7, RZ, 0x8, R221 ;  /* 0x00000008ff077819 */ /* 0x010fc600000116dd */
[----:B------:R-:W4:Y:S01]  /*47100*/  LDL.LU R243, [R1+0x2108] ;  /* 0x0021080001f37983 */ /* 0x000f220000300800 */
[----:B--2---:R-:W-:-:S03]  /*47110*/  SHF.R.U32.HI R6, RZ, 0x8, R4 ;  /* 0x00000008ff067819 */ /* 0x004fc60000011604 */
[----:B------:R-:W2:Y:S04]  /*47120*/  LDL.LU R221, [R1+0x2104] ;  /* 0x0021040001dd7983 */ /* 0x000ea80000300800 */
[----:B------:R-:W4:Y:S01]  /*47130*/  LDL.LU R4, [R1+0x2100] ;  /* 0x0021000001047983 */ /* 0x000f220000300800 */
[----:B------:R-:W-:-:S04]  /*47140*/  SHF.R.U32.HI R252, RZ, 0x8, R3 ;  /* 0x00000008fffc7819 */ /* 0x000fc80000011603 */
[----:B------:R-:W-:-:S04]  /*47150*/  LOP3.LUT R3, R252, 0xffff, RZ, 0xc0, !PT ;  /* 0x0000fffffc037812 */ /* 0x000fc800078ec0ff */
[----:B------:R-:W-:Y:S02]  /*47160*/  PRMT R3, R3, 0x3340, R0 ;  /* 0x0000334003037816 */ /* 0x000fe40000000000 */
[----:B------:R-:W-:Y:S02]  /*47170*/  SHF.R.U32.HI R5, RZ, 0x8, R5 ;  /* 0x00000008ff057819 */ /* 0x000fe40000011605 */
[----:B------:R-:W-:Y:S02]  /*47180*/  SHF.R.U32.HI R71, RZ, 0x8, R71 ;  /* 0x00000008ff477819 */ /* 0x000fe40000011647 */
[----:B------:R-:W-:Y:S02]  /*47190*/  LOP3.LUT R5, R5, 0xffff, RZ, 0xc0, !PT ;  /* 0x0000ffff05057812 */ /* 0x000fe400078ec0ff */
[----:B------:R-:W-:Y:S02]  /*471a0*/  LOP3.LUT R71, R71, 0xffff, RZ, 0xc0, !PT ;  /* 0x0000ffff47477812 */ /* 0x000fe400078ec0ff */
[----:B------:R-:W-:-:S02]  /*471b0*/  LOP3.LUT R72, R72, 0xffff, RZ, 0xc0, !PT ;  /* 0x0000ffff48487812 */ /* 0x000fc400078ec0ff */
[--C-:B------:R-:W-:Y:S02]  /*471c0*/  PRMT R5, R5, 0x3340, R0.reuse ;  /* 0x0000334005057816 */ /* 0x100fe40000000000 */
[--C-:B------:R-:W-:Y:S02]  /*471d0*/  PRMT R71, R71, 0x3340, R0.reuse ;  /* 0x0000334047477816 */ /* 0x100fe40000000000 */
[----:B------:R-:W-:Y:S02]  /*471e0*/  PRMT R72, R72, 0x3340, R0 ;  /* 0x0000334048487816 */ /* 0x000fe40000000000 */
[----:B------:R-:W-:Y:S02]  /*471f0*/  LOP3.LUT R75, R75, 0xffff, RZ, 0xc0, !PT ;  /* 0x0000ffff4b4b7812 */ /* 0x000fe400078ec0ff */
[----:B------:R-:W-:Y:S02]  /*47200*/  PRMT R217, R217, 0x5410, R70 ;  /* 0x00005410d9d97816 */ /* 0x000fe40000000046 */
[----:B------:R-:W-:-:S02]  /*47210*/  PRMT R70, R216, 0x5410, R71 ;  /* 0x00005410d8467816 */ /* 0x000fc40000000047 */
[----:B------:R-:W-:Y:S02]  /*47220*/  PRMT R72, R215, 0x5410, R72 ;  /* 0x00005410d7487816 */ /* 0x000fe40000000048 */
[--C-:B------:R-:W-:Y:S02]  /*47230*/  PRMT R74, R74, 0x3340, R0.reuse ;  /* 0x000033404a4a7816 */ /* 0x100fe40000000000 */
[----:B------:R-:W-:Y:S02]  /*47240*/  PRMT R75, R75, 0x3340, R0 ;  /* 0x000033404b4b7816 */ /* 0x000fe40000000000 */
[----:B------:R-:W-:Y:S02]  /*47250*/  PRMT R71, R214, 0x5410, R73 ;  /* 0x00005410d6477816 */ /* 0x000fe40000000049 */
[----:B------:R-:W-:Y:S02]  /*47260*/  SHF.R.U32.HI R80, RZ, 0x8, R80 ;  /* 0x00000008ff507819 */ /* 0x000fe40000011650 */
[----:B------:R-:W-:-:S02]  /*47270*/  PRMT R76, R76, 0x3340, R0 ;  /* 0x000033404c4c7816 */ /* 0x000fc40000000000 */
[--C-:B------:R-:W-:Y:S02]  /*47280*/  PRMT R77, R77, 0x3340, R0.reuse ;  /* 0x000033404d4d7816 */ /* 0x100fe40000000000 */
[--C-:B------:R-:W-:Y:S02]  /*47290*/  PRMT R78, R78, 0x3340, R0.reuse ;  /* 0x000033404e4e7816 */ /* 0x100fe40000000000 */
[----:B------:R-:W-:Y:S02]  /*472a0*/  LOP3.LUT R80, R80, 0xffff, RZ, 0xc0, !PT ;  /* 0x0000ffff50507812 */ /* 0x000fe400078ec0ff */
[----:B------:R-:W-:Y:S02]  /*472b0*/  LOP3.LUT R81, R81, 0xffff, RZ, 0xc0, !PT ;  /* 0x0000ffff51517812 */ /* 0x000fe400078ec0ff */
[--C-:B------:R-:W-:Y:S02]  /*472c0*/  PRMT R80, R80, 0x3340, R0.reuse ;  /* 0x0000334050507816 */ /* 0x100fe40000000000 */
[----:B------:R-:W-:-:S02]  /*472d0*/  PRMT R81, R81, 0x3340, R0 ;  /* 0x0000334051517816 */ /* 0x000fc40000000000 */
[----:B------:R-:W-:Y:S02]  /*472e0*/  LOP3.LUT R84, R84, 0xffff, RZ, 0xc0, !PT ;  /* 0x0000ffff54547812 */ /* 0x000fe400078ec0ff */
[----:B------:R-:W-:Y:S02]  /*472f0*/  LOP3.LUT R85, R85, 0xffff, RZ, 0xc0, !PT ;  /* 0x0000ffff55557812 */ /* 0x000fe400078ec0ff */
[--C-:B------:R-:W-:Y:S02]  /*47300*/  PRMT R84, R84, 0x3340, R0.reuse ;  /* 0x0000334054547816 */ /* 0x100fe40000000000 */
[----:B------:R-:W-:Y:S02]  /*47310*/  LOP3.LUT R86, R86, 0xffff, RZ, 0xc0, !PT ;  /* 0x0000ffff56567812 */ /* 0x000fe400078ec0ff */
[--C-:B------:R-:W-:Y:S02]  /*47320*/  PRMT R85, R85, 0x3340, R0.reuse ;  /* 0x0000334055557816 */ /* 0x100fe40000000000 */
[----:B------:R-:W-:-:S02]  /*47330*/  PRMT R86, R86, 0x3340, R0 ;  /* 0x0000334056567816 */ /* 0x000fc40000000000 */
[----:B------:R-:W-:Y:S02]  /*47340*/  LOP3.LUT R88, R88, 0xffff, RZ, 0xc0, !PT ;  /* 0x0000ffff58587812 */ /* 0x000fe400078ec0ff */
[----:B------:R-:W-:Y:S02]  /*47350*/  LOP3.LUT R89, R89, 0xffff, RZ, 0xc0, !PT ;  /* 0x0000ffff59597812 */ /* 0x000fe400078ec0ff */
[----:B------:R-:W-:Y:S02]  /*47360*/  LOP3.LUT R90, R90, 0xffff, RZ, 0xc0, !PT ;  /* 0x0000ffff5a5a7812 */ /* 0x000fe400078ec0ff */
[--C-:B------:R-:W-:Y:S02]  /*47370*/  PRMT R88, R88, 0x3340, R0.reuse ;  /* 0x0000334058587816 */ /* 0x100fe40000000000 */
        /* <DEDUP_REMOVED lines=10> */
[--C-:B------:R-:W-:Y:S02]  /*47420*/  PRMT R100, R100, 0x3340, R0.reuse ;  /* 0x0000334064647816 */ /* 0x100fe40000000000 */
[----:B------:R-:W-:Y:S02]  /*47430*/  PRMT R101, R101, 0x3340, R0 ;  /* 0x0000334065657816 */ /* 0x000fe40000000000 */
[----:B------:R-:W-:Y:S02]  /*47440*/  LOP3.LUT R104, R104, 0xffff, RZ, 0xc0, !PT ;  /* 0x0000ffff68687812 */ /* 0x000fe400078ec0ff */
[----:B------:R-:W-:-:S02]  /*47450*/  SHF.R.U32.HI R107, RZ, 0x8, R107 ;  /* 0x00000008ff6b7819 */ /* 0x000fc4000001166b */
[--C-:B------:R-:W-:Y:S02]  /*47460*/  PRMT R104, R104, 0x3340, R0.reuse ;  /* 0x0000334068687816 */ /* 0x100fe40000000000 */
[----:B------:R-:W-:Y:S02]  /*47470*/  LOP3.LUT R106, R106, 0xffff, RZ, 0xc0, !PT ;  /* 0x0000ffff6a6a7812 */ /* 0x000fe400078ec0ff */
[----:B------:R-:W-:Y:S02]  /*47480*/  LOP3.LUT R107, R107, 0xffff, RZ, 0xc0, !PT ;  /* 0x0000ffff6b6b7812 */ /* 0x000fe400078ec0ff */
[----:B------:R-:W-:Y:S02]  /*47490*/  LOP3.LUT R108, R108, 0xffff, RZ, 0xc0, !PT ;  /* 0x0000ffff6c6c7812 */ /* 0x000fe400078ec0ff */
[--C-:B------:R-:W-:Y:S02]  /*474a0*/  PRMT R106, R106, 0x3340, R0.reuse ;  /* 0x000033406a6a7816 */ /* 0x100fe40000000000 */
[----:B------:R-:W-:-:S02]  /*474b0*/  PRMT R107, R107, 0x3340, R0 ;  /* 0x000033406b6b7816 */ /* 0x000fc40000000000 */
[--C-:B------:R-:W-:Y:S02]  /*474c0*/  PRMT R108, R108, 0x3340, R0.reuse ;  /* 0x000033406c6c7816 */ /* 0x100fe40000000000 */
[----:B------:R-:W-:Y:S02]  /*474d0*/  LOP3.LUT R109, R109, 0xffff, RZ, 0xc0, !PT ;  /* 0x0000ffff6d6d7812 */ /* 0x000fe400078ec0ff */
[----:B------:R-:W-:Y:S02]  /*474e0*/  LOP3.LUT R110, R110, 0xffff, RZ, 0xc0, !PT ;  /* 0x0000ffff6e6e7812 */ /* 0x000fe400078ec0ff */
[--C-:B------:R-:W-:Y:S02]  /*474f0*/  PRMT R109, R109, 0x3340, R0.reuse ;  /* 0x000033406d6d7816 */ /* 0x100fe40000000000 */
[--C-:B------:R-:W-:Y:S02]  /*47500*/  PRMT R110, R110, 0x3340, R0.reuse ;  /* 0x000033406e6e7816 */ /* 0x100fe40000000000 */
[----:B------:R-:W-:-:S02]  /*47510*/  PRMT R117, R117, 0x3340, R0 ;  /* 0x0000334075757816 */ /* 0x000fc40000000000 */
[----:B---3--:R-:W-:-:S04]  /*47520*/  SHF.R.U32.HI R2, RZ, 0x8, R2 ;  /* 0x00000008ff027819 */ /* 0x008fc80000011602 */
[----:B------:R-:W-:Y:S02]  /*47530*/  LOP3.LUT R252, R2, 0xffff, RZ, 0xc0, !PT ;  /* 0x0000ffff02fc7812 */ /* 0x000fe400078ec0ff */
[----:B------:R-:W3:Y:S02]  /*47540*/  LDL.LU R2, [R1+0x20fc] ;  /* 0x0020fc0001027983 */ /* 0x000ee40000300800 */
[----:B------:R-:W-:Y:S02]  /*47550*/  PRMT R252, R252, 0x3340, R0 ;  /* 0x00003340fcfc7816 */ /* 0x000fe40000000000 */
[----:B------:R0:W-:Y:S01]  /*47560*/  STL [R1+0x44], R3 ;  /* 0x0000440301007387 */ /* 0x0001e20000100800 */
[----:B----4-:R-:W-:-:S03]  /*47570*/  SHF.R.U32.HI R4, RZ, 0x8, R4 ;  /* 0x00000008ff047819 */ /* 0x010fc60000011604 */
[----:B0-----:R-:W4:Y:S04]  /*47580*/  LDL.LU R3, [R1+0x20f8] ;  /* 0x0020f80001037983 */ /* 0x001f280000300800 */
[----:B------:R0:W-:Y:S02]  /*47590*/  STL [R1+0x40], R252 ;  /* 0x000040fc01007387 */ /* 0x0001e40000100800 */
[----:B0-----:R-:W-:Y:S02]  /*475a0*/  SHF.R.U32.HI R252, RZ, 0x8, R243 ;  /* 0x00000008fffc7819 */ /* 0x001fe400000116f3 */
[----:B--2---:R-:W-:Y:S02]  /*475b0*/  SHF.R.U32.HI R243, RZ, 0x8, R221 ;  /* 0x00000008fff37819 */ /* 0x004fe400000116dd */
[----:B------:R-:W-:Y:S01]  /*475c0*/  LOP3.LUT R221, R252, 0xffff, RZ, 0xc0, !PT ;  /* 0x0000fffffcdd7812 */ /* 0x000fe200078ec0ff */
[----:B------:R-:W-:Y:S01]  /*475d0*/  IMAD.MOV.U32 R252, RZ, RZ, R4 ;  /* 0x000000fffffc7224 */ /* 0x000fe200078e0004 */
[----:B------:R-:W-:Y:S01]  /*475e0*/  LOP3.LUT R243, R243, 0xffff, RZ, 0xc0, !PT ;  /* 0x0000fffff3f37812 */ /* 0x000fe200078ec0ff */
[----:B------:R-:W2:Y:S01]  /*475f0*/  LDL.LU R4, [R1+0x20f4] ;  /* 0x0020f40001047983 */ /* 0x000ea20000300800 */
[----:B------:R-:W-:-:S02]  /*47600*/  PRMT R221, R221, 0x3340, R0 ;  /* 0x00003340dddd7816 */ /* 0x000fc40000000000 */
[----:B------:R-:W-:Y:S02]  /*47610*/  LOP3.LUT R252, R252, 0xffff, RZ, 0xc0, !PT ;  /* 0x0000fffffcfc7812 */ /* 0x000fe400078ec0ff */
[--C-:B------:R-:W-:Y:S01]  /*47620*/  PRMT R243, R243, 0x3340, R0.reuse ;  /* 0x00003340f3f37816 */ /* 0x100fe20000000000 */
[----:B------:R0:W-:Y:S01]  /*47630*/  STL [R1+0x30], R221 ;  /* 0x000030dd01007387 */ /* 0x0001e20000100800 */
[----:B------:R-:W-:-:S03]  /*47640*/  PRMT R252, R252, 0x3340, R0 ;  /* 0x00003340fcfc7816 */ /* 0x000fc60000000000 */
[----:B0-----:R-:W4:Y:S04]  /*47650*/  LDL.LU R221, [R1+0x20f0] ;  /* 0x0020f00001dd7983 */ /* 0x001f280000300800 */
[----:B------:R0:W-:Y:S04]  /*47660*/  STL [R1+0x34], R5 ;  /* 0x0000340501007387 */ /* 0x0001e80000100800 */
[----:B0-----:R-:W2:Y:S04]  /*47670*/  LDL.LU R5, [R1+0x20ec] ;  /* 0x0020ec0001057983 */ /* 0x001ea80000300800 */
[----:B------:R0:W-:Y:S04]  /*47680*/  STL [R1+0x2c], R243 ;  /* 0x00002cf301007387 */ /* 0x0001e80000100800 */
[----:B0-----:R-:W2:Y:S04]  /*47690*/  LDL.LU R243, [R1+0x20e8] ;  /* 0x0020e80001f37983 */ /* 0x001ea80000300800 */
[----:B------:R-:W-:Y:S04]  /*476a0*/  STL [R1+0x28], R252 ;  /* 0x000028fc01007387 */ /* 0x000fe80000100800 */
[----:B------:R-:W-:Y:S04]  /*476b0*/  STL [R1+0x594], R217 ;  /* 0x000594d901007387 */ /* 0x000fe80000100800 */
[----:B------:R0:W-:Y:S04]  /*476c0*/  STL [R1+0x590], R70 ;  /* 0x0005904601007387 */ /* 0x0001e80000100800 */
[----:B------:R1:W-:Y:S01]  /*476d0*/  STL [R1+0x58c], R72 ;  /* 0x00058c4801007387 */ /* 0x0003e20000100800 */
[----:B0-----:R-:W-:-:S03]  /*476e0*/  PRMT R70, R213, 0x5410, R74 ;  /* 0x00005410d5467816 */ /* 0x001fc6000000004a */
[----:B------:R0:W-:Y:S01]  /*476f0*/  STL [R1+0x588], R71 ;  /* 0x0005884701007387 */ /* 0x0001e20000100800 */
[----:B-1----:R-:W-:-:S03]  /*47700*/  PRMT R72, R212, 0x5410, R75 ;  /* 0x00005410d4487816 */ /* 0x002fc6000000004b */
[----:B------:R1:W-:Y:S04]  /*47710*/  STL [R1+0x584], R70 ;  /* 0x0005844601007387 */ /* 0x0003e80000100800 */
[----:B------:R1:W-:Y:S01]  /*47720*/  STL [R1+0x580], R72 ;  /* 0x0005804801007387 */ /* 0x0003e20000100800 */
[----:B0-----:R-:W-:Y:S02]  /*47730*/  PRMT R71, R211, 0x5410, R76 ;  /* 0x00005410d3477816 */ /* 0x001fe4000000004c */
[----:B-1----:R-:W-:-:S03]  /*47740*/  PRMT R70, R210, 0x5410, R77 ;  /* 0x00005410d2467816 */ /* 0x002fc6000000004d */
[----:B------:R0:W-:Y:S01]  /*47750*/  STL [R1+0x57c], R71 ;  /* 0x00057c4701007387 */ /* 0x0001e20000100800 */
[----:B------:R-:W-:-:S03]  /*47760*/  PRMT R72, R209, 0x5410, R78 ;  /* 0x00005410d1487816 */ /* 0x000fc6000000004e */
        /* <DEDUP_REMOVED lines=65> */
[----:B---3--:R-:W-:-:S03]  /*47b80*/  PRMT R72, R176, 0x5410, R111 ;  /* 0x00005410b0487816 */ /* 0x008fc6000000006f */
        /* <DEDUP_REMOVED lines=12> */
[----:B------:R1:W-:Y:S01]  /*47c50*/  STL [R1+0x4d0], R70 ;  /* 0x0004d04601007387 */ /* 0x0003e20000100800 */
[----:B------:R-:W-:Y:S02]  /*47c60*/  LOP3.LUT R122, R122, 0xffff, RZ, 0xc0, !PT ;  /* 0x0000ffff7a7a7812 */ /* 0x000fe400078ec0ff */
[----:B------:R-:W-:Y:S01]  /*47c70*/  LOP3.LUT R123, R123, 0xffff, RZ, 0xc0, !PT ;  /* 0x0000ffff7b7b7812 */ /* 0x000fe200078ec0ff */
[----:B------:R3:W-:Y:S01]  /*47c80*/  STL [R1+0x4cc], R72 ;  /* 0x0004cc4801007387 */ /* 0x0007e20000100800 */
[----:B0-----:R-:W-:Y:S02]  /*47c90*/  PRMT R71, R169, 0x5410, R118 ;  /* 0x00005410a9477816 */ /* 0x001fe40000000076 */
[--C-:B------:R-:W-:Y:S02]  /*47ca0*/  PRMT R121, R121, 0x3340, R0.reuse ;  /* 0x0000334079797816 */ /* 0x100fe40000000000 */
[----:B-1----:R-:W-:Y:S02]  /*47cb0*/  PRMT R70, R168, 0x5410, R119 ;  /* 0x00005410a8467816 */ /* 0x002fe40000000077 */
[----:B------:R-:W-:-:S02]  /*47cc0*/  PRMT R122, R122, 0x3340, R0 ;  /* 0x000033407a7a7816 */ /* 0x000fc40000000000 */
[----:B---3--:R-:W-:Y:S01]  /*47cd0*/  PRMT R72, R167, 0x5410, R120 ;  /* 0x00005410a7487816 */ /* 0x008fe20000000078 */
[----:B------:R0:W-:Y:S01]  /*47ce0*/  STL [R1+0x4c4], R71 ;  /* 0x0004c44701007387 */ /* 0x0001e20000100800 */
[----:B------:R-:W-:Y:S02]  /*47cf0*/  LOP3.LUT R124, R124, 0xffff, RZ, 0xc0, !PT ;  /* 0x0000ffff7c7c7812 */ /* 0x000fe400078ec0ff */
[----:B------:R-:W-:Y:S01]  /*47d00*/  PRMT R123, R123, 0x3340, R0 ;  /* 0x000033407b7b7816 */ /* 0x000fe20000000000 */
[----:B------:R1:W-:Y:S01]  /*47d10*/  STL [R1+0x4c0], R70 ;  /* 0x0004c04601007387 */ /* 0x0003e20000100800 */
[----:B------:R-:W-:Y:S02]  /*47d20*/  LOP3.LUT R125, R125, 0xffff, RZ, 0xc0, !PT ;  /* 0x0000ffff7d7d7812 */ /* 0x000fe400078ec0ff */
[----:B------:R-:W-:Y:S01]  /*47d30*/  LOP3.LUT R126, R126, 0xffff, RZ, 0xc0, !PT ;  /* 0x0000ffff7e7e7812 */ /* 0x000fe200078ec0ff */
[----:B------:R3:W-:Y:S01]  /*47d40*/  STL [R1+0x4bc], R72 ;  /* 0x0004bc4801007387 */ /* 0x0007e20000100800 */
[----:B0-----:R-:W-:-:S02]  /*47d50*/  PRMT R71, R166, 0x5410, R121 ;  /* 0x00005410a6477816 */ /* 0x001fc40000000079 */
[----:B------:R-:W-:Y:S02]  /*47d60*/  PRMT R124, R124, 0x3340, R0 ;  /* 0x000033407c7c7816 */ /* 0x000fe40000000000 */
[----:B-1----:R-:W-:Y:S02]  /*47d70*/  PRMT R70, R165, 0x5410, R122 ;  /* 0x00005410a5467816 */ /* 0x002fe4000000007a */
[--C-:B------:R-:W-:Y:S02]  /*47d80*/  PRMT R125, R125, 0x3340, R0.reuse ;  /* 0x000033407d7d7816 */ /* 0x100fe40000000000 */
[----:B---3--:R-:W-:Y:S01]  /*47d90*/  PRMT R72, R164, 0x5410, R123 ;  /* 0x00005410a4487816 */ /* 0x008fe2000000007b */
        /* <DEDUP_REMOVED lines=8> */
[----:B------:R1:W-:Y:S01]  /*47e20*/  STL [R1+0x494], R70 ;  /* 0x0004944601007387 */ /* 0x0003e20000100800 */
[----:B------:R-:W-:-:S03]  /*47e30*/  LOP3.LUT R131, R131, 0xffff, RZ, 0xc0, !PT ;  /* 0x0000ffff83837812 */ /* 0x000fc600078ec0ff */
[----:B------:R3:W-:Y:S01]  /*47e40*/  STL [R1+0x490], R72 ;  /* 0x0004904801007387 */ /* 0x0007e20000100800 */
[----:B0-----:R-:W-:Y:S02]  /*47e50*/  PRMT R71, R160, 0x5410, R127 ;  /* 0x00005410a0477816 */ /* 0x001fe4000000007f */
[----:B------:R-:W-:Y:S02]  /*47e60*/  PRMT R131, R131, 0x3340, R0 ;  /* 0x0000334083837816 */ /* 0x000fe40000000000 */
[----:B-1----:R-:W-:Y:S01]  /*47e70*/  PRMT R70, R159, 0x5410, R128 ;  /* 0x000054109f467816 */ /* 0x002fe20000000080 */
[----:B------:R0:W-:Y:S01]  /*47e80*/  STL [R1+0x48c], R71 ;  /* 0x00048c4701007387 */ /* 0x0001e20000100800 */
[----:B---3--:R-:W-:-:S03]  /*47e90*/  PRMT R72, R158, 0x5410, R129 ;  /* 0x000054109e487816 */ /* 0x008fc60000000081 */
[----:B------:R1:W-:Y:S01]  /*47ea0*/  STL [R1+0x484], R70 ;  /* 0x0004844601007387 */ /* 0x0003e20000100800 */
[----:B------:R-:W-:-:S03]  /*47eb0*/  LOP3.LUT R134, R134, 0xffff, RZ, 0xc0, !PT ;  /* 0x0000ffff86867812 */ /* 0x000fc600078ec0ff */
[----:B------:R3:W-:Y:S01]  /*47ec0*/  STL [R1+0x480], R72 ;  /* 0x0004804801007387 */ /* 0x0007e20000100800 */
[----:B0-----:R-:W-:Y:S02]  /*47ed0*/  PRMT R71, R157, 0x5410, R130 ;  /* 0x000054109d477816 */ /* 0x001fe40000000082 */
[----:B-1----:R-:W-:-:S03]  /*47ee0*/  PRMT R70, R156, 0x5410, R131 ;  /* 0x000054109c467816 */ /* 0x002fc60000000083 */
[----:B------:R0:W-:Y:S01]  /*47ef0*/  STL [R1+0x47c], R71 ;  /* 0x00047c4701007387 */ /* 0x0001e20000100800 */
[----:B---3--:R-:W-:-:S03]  /*47f00*/  PRMT R72, R155, 0x5410, R132 ;  /* 0x000054109b487816 */ /* 0x008fc60000000084 */
[----:B------:R1:W-:Y:S01]  /*47f10*/  STL [R1+0xcc], R70 ;  /* 0x0000cc4601007387 */ /* 0x0003e20000100800 */
[----:B------:R-:W-:-:S03]  /*47f20*/  PRMT R134, R134, 0x3340, R0 ;  /* 0x0000334086867816 */ /* 0x000fc60000000000 */
[----:B------:R3:W-:Y:S01]  /*47f30*/  STL [R1+0xc8], R72 ;  /* 0x0000c84801007387 */ /* 0x0007e20000100800 */
[----:B0-----:R-:W-:Y:S02]  /*47f40*/  PRMT R71, R154, 0x5410, R133 ;  /* 0x000054109a477816 */ /* 0x001fe40000000085 */
[----:B-1----:R-:W-:-:S03]  /*47f50*/  PRMT R70, R153, 0x5410, R134 ;  /* 0x0000541099467816 */ /* 0x002fc60000000086 */
[----:B------:R0:W-:Y:S01]  /*47f60*/  STL [R1+0xc4], R71 ;  /* 0x0000c44701007387 */ /* 0x0001e20000100800 */
[----:B---3--:R-:W-:Y:S01]  /*47f70*/  IMAD R72, R0, UR4, RZ ;  /* 0x0000000400487c24 */ /* 0x008fe2000f8e02ff */
[----:B------:R-:W-:Y:S02]  /*47f80*/  ULDC UR4, c[0x0][0x248] ;  /* 0x0000920000047ab9 */ /* 0x000fe40000000800 */
[----:B------:R1:W-:Y:S01]  /*47f90*/  STL [R1+0xc0], R70 ;  /* 0x0000c04601007387 */ /* 0x0003e20000100800 */
[----:B0-----:R-:W-:Y:S01]  /*47fa0*/  VIADD R71, R72, UR4 ;  /* 0x0000000448477c36 */ /* 0x001fe20008000000 */
[----:B------:R-:W-:-:S03]  /*47fb0*/  ULDC UR4, c[0x0][0x248] ;  /* 0x0000920000047ab9 */ /* 0x000fc60000000800 */
[----:B-1----:R-:W-:Y:S01]  /*47fc0*/  VIADD R70, R71, UR4 ;  /* 0x0000000447467c36 */ /* 0x002fe20008000000 */
[----:B------:R-:W-:Y:S01]  /*47fd0*/  ULDC UR4, c[0x0][0x248] ;  /* 0x0000920000047ab9 */ /* 0x000fe20000000800 */
[----:B------:R-:W-:Y:S02]  /*47fe0*/  SHF.R.U32.HI R63, RZ, 0x8, R63 ;  /* 0x00000008ff3f7819 */ /* 0x000fe4000001163f */
[----:B------:R-:W-:Y:S01]  /*47ff0*/  VIADD R73, R70, UR4 ;  /* 0x0000000446497c36 */ /* 0x000fe20008000000 */
[----:B------:R-:W-:Y:S01]  /*48000*/  STL [R1+0x470], R72 ;  /* 0x0004704801007387 */ /* 0x000fe20000100800 */
[----:B------:R-:W-:Y:S01]  /*48010*/  ULDC UR4, c[0x0][0x248] ;  /* 0x0000920000047ab9 */ /* 0x000fe20000000800 */
[----:B------:R-:W-:Y:S02]  /*48020*/  LOP3.LUT R63, R63, 0xffff, RZ, 0xc0, !PT ;  /* 0x0000ffff3f3f7812 */ /* 0x000fe400078ec0ff */
[----:B------:R-:W-:Y:S04]  /*48030*/  STL [R1+0x468], R71 ;  /* 0x0004684701007387 */ /* 0x000fe80000100800 */
[----:B------:R-:W-:Y:S04]  /*48040*/  STL [R1+0x440], R70 ;  /* 0x0004404601007387 */ /* 0x000fe80000100800 */
[----:B------:R0:W-:Y:S01]  /*48050*/  STL [R1+0x408], R73 ;  /* 0x0004084901007387 */ /* 0x0001e20000100800 */
[----:B------:R-:W-:-:S02]  /*48060*/  PRMT R63, R63, 0x3340, R0 ;  /* 0x000033403f3f7816 */ /* 0x000fc40000000000 */
[----:B------:R-:W-:Y:S02]  /*48070*/  LOP3.LUT R59, R59, 0xffff, RZ, 0xc0, !PT ;  /* 0x0000ffff3b3b7812 */ /* 0x000fe400078ec0ff */
[----:B------:R-:W-:Y:S01]  /*48080*/  SHF.R.U32.HI R55, RZ, 0x8, R55 ;  /* 0x00000008ff377819 */ /* 0x000fe20000011637 */
[----:B0-----:R-:W-:Y:S01]  /*48090*/  VIADD R73, R73, UR4 ;  /* 0x0000000449497c36 */ /* 0x001fe20008000000 */
[----:B------:R-:W-:-:S03]  /*480a0*/  ULDC UR4, c[0x0][0x248] ;  /* 0x0000920000047ab9 */ /* 0x000fc60000000800 */
[----:B------:R-:W-:Y:S01]  /*480b0*/  VIADD R252, R73, UR4 ;  /* 0x0000000449fc7c36 */ /* 0x000fe20008000000 */
[----:B------:R-:W-:Y:S01]  /*480c0*/  ULDC UR4, c[0x0][0x248] ;  /* 0x0000920000047ab9 */ /* 0x000fe20000000800 */
[--C-:B------:R-:W-:Y:S02]  /*480d0*/  PRMT R59, R59, 0x3340, R0.reuse ;  /* 0x000033403b3b7816 */ /* 0x100fe40000000000 */
[----:B------:R-:W-:Y:S02]  /*480e0*/  LOP3.LUT R55, R55, 0xffff, RZ, 0xc0, !PT ;  /* 0x0000ffff37377812 */ /* 0x000fe400078ec0ff */
[----:B------:R-:W-:Y:S01]  /*480f0*/  PRMT R62, R62, 0x5410, R63 ;  /* 0x000054103e3e7816 */ /* 0x000fe2000000003f */
[----:B------:R-:W-:Y:S01]  /*48100*/  VIADD R63, R252, UR4 ;  /* 0x00000004fc3f7c36 */ /* 0x000fe20008000000 */
[----:B------:R-:W-:Y:S01]  /*48110*/  ULDC UR4, c[0x0][0x248] ;  /* 0x0000920000047ab9 */ /* 0x000fe20000000800 */
[----:B------:R-:W-:Y:S02]  /*48120*/  PRMT R55, R55, 0x3340, R0 ;  /* 0x0000334037377816 */ /* 0x000fe40000000000 */
[----:B------:R-:W-:Y:S01]  /*48130*/  PRMT R58, R58, 0x5410, R59 ;  /* 0x000054103a3a7816 */ /* 0x000fe2000000003b */
[----:B------:R-:W-:Y:S01]  /*48140*/  VIADD R59, R63, UR4 ;  /* 0x000000043f3b7c36 */ /* 0x000fe20008000000 */
[----:B------:R-:W-:Y:S01]  /*48150*/  ULDC UR4, c[0x0][0x248] ;  /* 0x0000920000047ab9 */ /* 0x000fe20000000800 */
[----:B------:R-:W-:-:S02]  /*48160*/  PRMT R54, R54, 0x5410, R55 ;  /* 0x0000541036367816 */ /* 0x000fc40000000037 */
[----:B------:R-:W-:Y:S01]  /*48170*/  VIADD R55, R59, UR4 ;  /* 0x000000043b377c36 */ /* 0x000fe20008000000 */
[----:B------:R-:W-:Y:S01]  /*48180*/  ULDC UR4, c[0x0][0x248] ;  /* 0x0000920000047ab9 */ /* 0x000fe20000000800 */
[----:B------:R-:W-:Y:S02]  /*48190*/  LOP3.LUT R45, R45, 0xffff, RZ, 0xc0, !PT ;  /* 0x0000ffff2d2d7812 */ /* 0x000fe400078ec0ff */
[----:B------:R-:W-:Y:S02]  /*481a0*/  SHF.R.U32.HI R41, RZ, 0x8, R41 ;  /* 0x00000008ff297819 */ /* 0x000fe40000011629 */
[----:B------:R-:W-:Y:S01]  /*481b0*/  PRMT R51, R51, 0x5410, R52 ;  /* 0x0000541033337816 */ /* 0x000fe20000000034 */
[----:B------:R-:W-:Y:S01]  /*481c0*/  VIADD R52, R55, UR4 ;  /* 0x0000000437347c36 */ /* 0x000fe20008000000 */
[----:B------:R-:W-:Y:S01]  /*481d0*/  ULDC UR4, c[0x0][0x248] ;  /* 0x0000920000047ab9 */ /* 0x000fe20000000800 */
[----:B------:R-:W-:Y:S02]  /*481e0*/  PRMT R45, R45, 0x3340, R0 ;  /* 0x000033402d2d7816 */ /* 0x000fe40000000000 */
[----:B------:R-:W-:-:S02]  /*481f0*/  LOP3.LUT R41, R41, 0xffff, RZ, 0xc0, !PT ;  /* 0x0000ffff29297812 */ /* 0x000fc400078ec0ff */
[----:B------:R-:W-:Y:S02]  /*48200*/  SHF.R.U32.HI R39, RZ, 0x8, R39 ;  /* 0x00000008ff277819 */ /* 0x000fe40000011627 */
[----:B------:R-:W-:Y:S01]  /*48210*/  PRMT R46, R46, 0x5410, R47 ;  /* 0x000054102e2e7816 */ /* 0x000fe2000000002f */
[----:B------:R-:W-:Y:S01]  /*48220*/  VIADD R47, R52, UR4 ;  /* 0x00000004342f7c36 */ /* 0x000fe20008000000 */
[----:B------:R-:W-:Y:S01]  /*48230*/  PRMT R43, R27, 0x5410, R43 ;  /* 0x000054101b2b7816 */ /* 0x000fe2000000002b */
[----:B------:R-:W-:Y:S01]  /*48240*/  ULDC UR4, c[0x0][0x248] ;  /* 0x0000920000047ab9 */ /* 0x000fe20000000800 */
[----:B------:R-:W-:Y:S02]  /*48250*/  PRMT R41, R41, 0x3340, R0 ;  /* 0x0000334029297816 */ /* 0x000fe40000000000 */
[----:B------:R-:W-:Y:S02]  /*48260*/  LOP3.LUT R39, R39, 0xffff, RZ, 0xc0, !PT ;  /* 0x0000ffff27277812 */ /* 0x000fe400078ec0ff */
[----:B------:R-:W-:-:S02]  /*48270*/  SHF.R.U32.HI R35, RZ, 0x8, R35 ;  /* 0x00000008ff237819 */ /* 0x000fc40000011623 */
[----:B------:R-:W-:Y:S01]  /*48280*/  PRMT R27, R44, 0x5410, R45 ;  /* 0x000054102c1b7816 */ /* 0x000fe2000000002d */
[----:B------:R-:W-:Y:S01]  /*48290*/  VIADD R44, R47, UR4 ;  /* 0x000000042f2c7c36 */ /* 0x000fe20008000000 */
[----:B------:R-:W-:Y:S01]  /*482a0*/  ULDC UR4, c[0x0][0x248] ;  /* 0x0000920000047ab9 */ /* 0x000fe20000000800 */
[----:B------:R-:W-:Y:S02]  /*482b0*/  PRMT R39, R39, 0x3340, R0 ;  /* 0x0000334027277816 */ /* 0x000fe40000000000 */
[----:B------:R-:W-:Y:S02]  /*482c0*/  LOP3.LUT R35, R35, 0xffff, RZ, 0xc0, !PT ;  /* 0x0000ffff23237812 */ /* 0x000fe400078ec0ff */
[----:B------:R-:W-:Y:S02]  /*482d0*/  SHF.R.U32.HI R33, RZ, 0x8, R33 ;  /* 0x00000008ff217819 */ /* 0x000fe40000011621 */
[----:B------:R-:W-:Y:S01]  /*482e0*/  PRMT R25, R25, 0x5410, R41 ;  /* 0x0000541019197816 */ /* 0x000fe20000000029 */
[----:B------:R-:W-:Y:S01]  /*482f0*/  VIADD R41, R44, UR4 ;  /* 0x000000042c297c36 */ /* 0x000fe20008000000 */
[----:B------:R-:W-:Y:S01]  /*48300*/  SHF.R.U32.HI R38, RZ, 0x8, R38 ;  /* 0x00000008ff267819 */ /* 0x000fe20000011626 */
[----:B------:R-:W-:Y:S01]  /*48310*/  ULDC UR4, c[0x0][0x248] ;  /* 0x0000920000047ab9 */ /* 0x000fe20000000800 */
[----:B------:R-:W-:-:S02]  /*48320*/  PRMT R35, R35, 0x3340, R0 ;  /* 0x0000334023237816 */ /* 0x000fc40000000000 */
[----:B------:R-:W-:Y:S02]  /*48330*/  LOP3.LUT R33, R33, 0xffff, RZ, 0xc0, !PT ;  /* 0x0000ffff21217812 */ /* 0x000fe400078ec0ff */
[----:B------:R-:W-:Y:S01]  /*48340*/  PRMT R20, R20, 0x5410, R39 ;  /* 0x0000541014147816 */ /* 0x000fe20000000027 */
[----:B------:R-:W-:Y:S01]  /*48350*/  VIADD R39, R41, UR4 ;  /* 0x0000000429277c36 */ /* 0x000fe20008000000 */
[----:B------:R-:W-:Y:S01]  /*48360*/  LOP3.LUT R38, R38, 0xffff, RZ, 0xc0, !PT ;  /* 0x0000ffff26267812 */ /* 0x000fe200078ec0ff */
[----:B------:R-:W-:Y:S01]  /*48370*/  ULDC UR4, c[0x0][0x248] ;  /* 0x0000920000047ab9 */ /* 0x000fe20000000800 */
[----:B------:R-:W-:Y:S02]  /*48380*/  LOP3.LUT R31, R31, 0xffff, RZ, 0xc0, !PT ;  /* 0x0000ffff1f1f7812 */ /* 0x000fe400078ec0ff */
[--C-:B------:R-:W-:Y:S02]  /*48390*/  PRMT R33, R33, 0x3340, R0.reuse ;  /* 0x0000334021217816 */ /* 0x100fe40000000000 */
[----:B------:R-:W-:Y:S01]  /*483a0*/  PRMT R23, R23, 0x5410, R35 ;  /* 0x0000541017177816 */ /* 0x000fe20000000023 */
[----:B------:R-:W-:Y:S01]  /*483b0*/  VIADD R35, R39, UR4 ;  /* 0x0000000427237c36 */ /* 0x000fe20008000000 */
[----:B------:R-:W-:Y:S01]  /*483c0*/  PRMT R38, R38, 0x3340, R0 ;  /* 0x0000334026267816 */ /* 0x000fe20000000000 */
[----:B------:R-:W-:Y:S01]  /*483d0*/  STL [R1+0x234], R73 ;  /* 0x0002344901007387 */ /* 0x000fe20000100800 */
[----:B------:R-:W-:Y:S01]  /*483e0*/  ULDC UR4, c[0x0][0x248] ;  /* 0x0000920000047ab9 */ /* 0x000fe20000000800 */
[----:B------:R-:W-:-:S02]  /*483f0*/  SHF.R.U32.HI R251, RZ, 0x8, R251 ;  /* 0x00000008fffb7819 */ /* 0x000fc400000116fb */
[----:B------:R-:W-:Y:S01]  /*48400*/  PRMT R31, R31, 0x3340, R0 ;  /* 0x000033401f1f7816 */ /* 0x000fe20000000000 */
[----:B------:R-:W-:Y:S01]  /*48410*/  STL [R1+0xe0], R63 ;  /* 0x0000e03f01007387 */ /* 0x000fe20000100800 */
[----:B------:R-:W-:Y:S02]  /*48420*/  LOP3.LUT R16, R16, 0xffff, RZ, 0xc0, !PT ;  /* 0x0000ffff10107812 */ /* 0x000fe400078ec0ff */
[----:B------:R-:W-:Y:S01]  /*48430*/  SHF.R.U32.HI R14, RZ, 0x8, R14 ;  /* 0x00000008ff0e7819 */ /* 0x000fe2000001160e */
[----:B------:R-:W-:Y:S01]  /*48440*/  STL [R1+0xe4], R59 ;  /* 0x0000e43b01007387 */ /* 0x000fe20000100800 */
[----:B------:R-:W-:Y:S01]  /*48450*/  PRMT R36, R36, 0x5410, R33 ;  /* 0x0000541024247816 */ /* 0x000fe20000000021 */
[----:B------:R-:W-:Y:S01]  /*48460*/  VIADD R33, R35, UR4 ;  /* 0x0000000423217c36 */ /* 0x000fe20008000000 */
[----:B------:R-:W-:Y:S01]  /*48470*/  SHF.R.U32.HI R15, RZ, 0x8, R15 ;  /* 0x00000008ff0f7819 */ /* 0x000fe2000001160f */
[----:B------:R-:W-:Y:S01]  /*48480*/  STL [R1+0xe8], R55 ;  /* 0x0000e83701007387 */ /* 0x000fe20000100800 */
[----:B------:R-:W-:Y:S01]  /*48490*/  LOP3.LUT R17, R17, 0xffff, RZ, 0xc0, !PT ;  /* 0x0000ffff11117812 */ /* 0x000fe200078ec0ff */
[----:B------:R-:W-:Y:S01]  /*484a0*/  ULDC UR4, c[0x0][0x248] ;  /* 0x0000920000047ab9 */ /* 0x000fe20000000800 */
[----:B------:R-:W-:Y:S01]  /*484b0*/  PRMT R22, R22, 0x5410, R38 ;  /* 0x0000541016167816 */ /* 0x000fe20000000026 */
[----:B------:R-:W-:Y:S01]  /*484c0*/  STL [R1+0xec], R52 ;  /* 0x0000ec3401007387 */ /* 0x000fe20000100800 */
[----:B------:R-:W-:-:S02]  /*484d0*/  LOP3.LUT R251, R251, 0xffff, RZ, 0xc0, !PT ;  /* 0x0000fffffbfb7812 */ /* 0x000fc400078ec0ff */
[--C-:B------:R-:W-:Y:S01]  /*484e0*/  PRMT R16, R16, 0x3340, R0.reuse ;  /* 0x0000334010107816 */ /* 0x100fe20000000000 */
[----:B------:R-:W-:Y:S01]  /*484f0*/  STL [R1+0xf0], R47 ;  /* 0x0000f02f01007387 */ /* 0x000fe20000100800 */
[----:B------:R-:W-:Y:S02]  /*48500*/  LOP3.LUT R14, R14, 0xffff, RZ, 0xc0, !PT ;  /* 0x0000ffff0e0e7812 */ /* 0x000fe400078ec0ff */
[----:B------:R-:W-:Y:S01]  /*48510*/  PRMT R38, R30, 0x5410, R31 ;  /* 0x000054101e267816 */ /* 0x000fe2000000001f */
[----:B------:R0:W-:Y:S01]  /*48520*/  STL [R1+0xf4], R44 ;  /* 0x0000f42c01007387 */ /* 0x0001e20000100800 */
[----:B------:R-:W-:Y:S01]  /*48530*/  LOP3.LUT R15, R15, 0xffff, RZ, 0xc0, !PT ;  /* 0x0000ffff0f0f7812 */ /* 0x000fe200078ec0ff */
[----:B------:R-:W-:Y:S01]  /*48540*/  VIADD R30, R33, UR4 ;  /* 0x00000004211e7c36 */ /* 0x000fe20008000000 */
[----:B------:R-:W-:Y:S01]  /*48550*/  LOP3.LUT R12, R12, 0xffff, RZ, 0xc0, !PT ;  /* 0x0000ffff0c0c7812 */ /* 0x000fe200078ec0ff */
[----:B------:R-:W-:Y:S01]  /*48560*/  STL [R1+0xf8], R41 ;  /* 0x0000f82901007387 */ /* 0x000fe20000100800 */
[--C-:B------:R-:W-:Y:S01]  /*48570*/  PRMT R17, R17, 0x3340, R0.reuse ;  /* 0x0000334011117816 */ /* 0x100fe20000000000 */
[----:B------:R-:W-:Y:S01]  /*48580*/  ULDC UR4, c[0x0][0x248] ;  /* 0x0000920000047ab9 */ /* 0x000fe20000000800 */
[----:B------:R-:W-:Y:S01]  /*48590*/  LOP3.LUT R13, R13, 0xffff, RZ, 0xc0, !PT ;  /* 0x0000ffff0d0d7812 */ /* 0x000fe200078ec0ff */
[----:B------:R-:W-:Y:S01]  /*485a0*/  STL [R1+0xfc], R39 ;  /* 0x0000fc2701007387 */ /* 0x000fe20000100800 */
[----:B------:R-:W-:-:S02]  /*485b0*/  PRMT R251, R251, 0x3340, R0 ;  /* 0x00003340fbfb7816 */ /* 0x000fc40000000000 */
[----:B------:R-:W-:Y:S01]  /*485c0*/  PRMT R14, R14, 0x3340, R0 ;  /* 0x000033400e0e7816 */ /* 0x000fe20000000000 */
[----:B------:R-:W-:Y:S01]  /*485d0*/  STL [R1+0x100], R35 ;  /* 0x0001002301007387 */ /* 0x000fe20000100800 */
[----:B------:R-:W-:Y:S02]  /*485e0*/  LOP3.LUT R11, R11, 0xffff, RZ, 0xc0, !PT ;  /* 0x0000ffff0b0b7812 */ /* 0x000fe400078ec0ff */
[----:B0-----:R-:W-:Y:S01]  /*485f0*/  PRMT R44, R242, 0x5410, R16 ;  /* 0x00005410f22c7816 */ /* 0x001fe20000000010 */
[----:B------:R-:W-:Y:S01]  /*48600*/  STL [R1+0x104], R33 ;  /* 0x0001042101007387 */ /* 0x000fe20000100800 */
[--C-:B------:R-:W-:Y:S01]  /*48610*/  PRMT R15, R15, 0x3340, R0.reuse ;  /* 0x000033400f0f7816 */ /* 0x100fe20000000000 */
[----:B------:R-:W-:Y:S01]  /*48620*/  VIADD R16, R30, UR4 ;  /* 0x000000041e107c36 */ /* 0x000fe20008000000 */
[--C-:B------:R-:W-:Y:S01]  /*48630*/  PRMT R12, R12, 0x3340, R0.reuse ;  /* 0x000033400c0c7816 */ /* 0x100fe20000000000 */
[----:B------:R-:W3:Y:S01]  /*48640*/  LDL.LU R242, [R1+0x20e4] ;  /* 0x0020e40001f27983 */ /* 0x000ee20000300800 */
[----:B------:R-:W-:Y:S01]  /*48650*/  PRMT R48, R48, 0x5410, R49 ;  /* 0x0000541030307816 */ /* 0x000fe20000000031 */
[----:B------:R-:W-:Y:S01]  /*48660*/  ULDC UR4, c[0x0][0x248] ;  /* 0x0000920000047ab9 */ /* 0x000fe20000000800 */
[----:B------:R-:W-:-:S02]  /*48670*/  PRMT R13, R13, 0x3340, R0 ;  /* 0x000033400d0d7816 */ /* 0x000fc40000000000 */
[----:B------:R-:W-:Y:S02]  /*48680*/  PRMT R49, R241, 0x5410, R17 ;  /* 0x00005410f1317816 */ /* 0x000fe40000000011 */
[----:B------:R-:W-:Y:S01]  /*48690*/  PRMT R66, R66, 0x5410, R67 ;  /* 0x0000541042427816 */ /* 0x000fe20000000043 */
[----:B------:R-:W3:Y:S01]  /*486a0*/  LDL.LU R241, [R1+0x20e0] ;  /* 0x0020e00001f17983 */ /* 0x000ee20000300800 */
[----:B------:R-:W-:Y:S02]  /*486b0*/  PRMT R11, R11, 0x3340, R0 ;  /* 0x000033400b0b7816 */ /* 0x000fe40000000000 */
[----:B------:R-:W-:Y:S01]  /*486c0*/  PRMT R248, R248, 0x5410, R251 ;  /* 0x00005410f8f87816 */ /* 0x000fe200000000fb */
[----:B------:R-:W-:Y:S01]  /*486d0*/  STL [R1+0x108], R30 ;  /* 0x0001081e01007387 */ /* 0x000fe20000100800 */
[----:B------:R-:W-:Y:S01]  /*486e0*/  PRMT R67, R240, 0x5410, R14 ;  /* 0x00005410f0437816 */ /* 0x000fe2000000000e */
[----:B------:R-:W-:Y:S01]  /*486f0*/  VIADD R14, R16, UR4 ;  /* 0x00000004100e7c36 */ /* 0x000fe20008000000 */
[----:B------:R-:W-:Y:S01]  /*48700*/  PRMT R217, R239, 0x5410, R15 ;  /* 0x00005410efd97816 */ /* 0x000fe2000000000f */
[----:B------:R-:W3:Y:S01]  /*48710*/  LDL.LU R240, [R1+0x20dc] ;  /* 0x0020dc0001f07983 */ /* 0x000ee20000300800 */
[----:B------:R-:W-:Y:S01]  /*48720*/  PRMT R251, R238, 0x5410, R12 ;  /* 0x00005410eefb7816 */ /* 0x000fe2000000000c */
[----:B------:R-:W-:Y:S01]  /*48730*/  ULDC UR4, c[0x0][0x248] ;  /* 0x0000920000047ab9 */ /* 0x000fe20000000800 */
[----:B------:R-:W-:Y:S01]  /*48740*/  LOP3.LUT R9, R9, 0xffff, RZ, 0xc0, !PT ;  /* 0x0000ffff09097812 */ /* 0x000fe200078ec0ff */
[----:B------:R-:W3:Y:S01]  /*48750*/  LDL.LU R239, [R1+0x20d8] ;  /* 0x0020d80001ef7983 */ /* 0x000ee20000300800 */
[----:B------:R-:W-:-:S02]  /*48760*/  PRMT R12, R237, 0x5410, R13 ;  /* 0x00005410ed0c7816 */ /* 0x000fc4000000000d */
[----:B------:R-:W-:Y:S01]  /*48770*/  PRMT R11, R236, 0x5410, R11 ;  /* 0x00005410ec0b7816 */ /* 0x000fe2000000000b */
[----:B------:R-:W-:Y:S01]  /*48780*/  STL [R1+0x10c], R16 ;  /* 0x00010c1001007387 */ /* 0x000fe20000100800 */
[----:B------:R-:W-:-:S03]  /*48790*/  LOP3.LUT R10, R10, 0xffff, RZ, 0xc0, !PT ;  /* 0x0000ffff0a0a7812 */ /* 0x000fc600078ec0ff */
[----:B------:R-:W3:Y:S01]  /*487a0*/  LDL.LU R238, [R1+0x20d4] ;  /* 0x0020d40001ee7983 */ /* 0x000ee20000300800 */
[----:B------:R-:W-:-:S03]  /*487b0*/  PRMT R9, R9, 0x3340, R0 ;  /* 0x0000334009097816 */ /* 0x000fc60000000000 */
[----:B------:R-:W3:Y:S01]  /*487c0*/  LDL.LU R237, [R1+0x20d0] ;  /* 0x0020d00001ed7983 */ /* 0x000ee20000300800 */
[----:B------:R-:W-:-:S03]  /*487d0*/  LOP3.LUT R8, R8, 0xffff, RZ, 0xc0, !PT ;  /* 0x0000ffff08087812 */ /* 0x000fc600078ec0ff */
[----:B------:R0:W-:Y:S01]  /*487e0*/  STL [R1+0x110], R14 ;  /* 0x0001100e01007387 */ /* 0x0001e20000100800 */
[----:B------:R-:W-:-:S03]  /*487f0*/  PRMT R10, R10, 0x3340, R0 ;  /* 0x000033400a0a7816 */ /* 0x000fc60000000000 */
[----:B------:R1:W-:Y:S01]  /*48800*/  STL [R1+0xb8], R12 ;  /* 0x0000b80c01007387 */ /* 0x0003e20000100800 */
[----:B------:R-:W-:-:S03]  /*48810*/  LOP3.LUT R7, R7, 0xffff, RZ, 0xc0, !PT ;  /* 0x0000ffff07077812 */ /* 0x000fc600078ec0ff */
[----:B------:R-:W3:Y:S01]  /*48820*/  LDL.LU R236, [R1+0x20cc] ;  /* 0x0020cc0001ec7983 */ /* 0x000ee20000300800 */
[----:B0-----:R-:W-:Y:S01]  /*48830*/  VIADD R14, R14, UR4 ;  /* 0x000000040e0e7c36 */ /* 0x001fe20008000000 */
[----:B------:R-:W-:Y:S02]  /*48840*/  ULDC UR4, c[0x0][0x248] ;  /* 0x0000920000047ab9 */ /* 0x000fe40000000800 */
[----:B------:R0:W-:Y:S01]  /*48850*/  STL [R1+0xbc], R11 ;  /* 0x0000bc0b01007387 */ /* 0x0001e20000100800 */
[--C-:B------:R-:W-:Y:S01]  /*48860*/  PRMT R8, R8, 0x3340, R0.reuse ;  /* 0x0000334008087816 */ /* 0x100fe20000000000 */
[----:B------:R-:W-:Y:S01]  /*48870*/  VIADD R13, R14, UR4 ;  /* 0x000000040e0d7c36 */ /* 0x000fe20008000000 */
[----:B------:R-:W-:Y:S01]  /*48880*/  ULDC UR4, c[0x0][0x248] ;  /* 0x0000920000047ab9 */ /* 0x000fe20000000800 */
[----:B------:R-:W-:Y:S01]  /*48890*/  STL [R1+0x114], R14 ;  /* 0x0001140e01007387 */ /* 0x000fe20000100800 */
[----:B------:R-:W-:Y:S01]  /*488a0*/  PRMT R7, R7, 0x3340, R0 ;  /* 0x0000334007077816 */ /* 0x000fe20000000000 */
[----:B-1----:R-:W1:Y:S01]  /*488b0*/  LDC R12, c[0x0][0x244] ;  /* 0x00009100ff0c7b82 */ /* 0x002e620000000800 */
[----:B0-----:R-:W-:-:S02]  /*488c0*/  PRMT R11, R235, 0x5410, R9 ;  /* 0x00005410eb0b7816 */ /* 0x001fc40000000009 */
[----:B------:R-:W3:Y:S01]  /*488d0*/  LDL.LU R235, [R1+0x20c8] ;  /* 0x0020c80001eb7983 */ /* 0x000ee20000300800 */
[----:B------:R-:W-:Y:S02]  /*488e0*/  PRMT R9, R234, 0x5410, R10 ;  /* 0x00005410ea097816 */ /* 0x000fe4000000000a */
[----:B------:R-:W-:Y:S01]  /*488f0*/  PRMT R8, R233, 0x5410, R8 ;  /* 0x00005410e9087816 */ /* 0x000fe20000000008 */
[----:B------:R0:W-:Y:S01]  /*48900*/  STL [R1+0x478], R11 ;  /* 0x0004780b01007387 */ /* 0x0001e20000100800 */
[----:B------:R-:W-:-:S03]  /*48910*/  PRMT R7, R232, 0x5410, R7 ;  /* 0x00005410e8077816 */ /* 0x000fc60000000007 */
[----:B------:R-:W3:Y:S01]  /*48920*/  LDL.LU R234, [R1+0x20c4] ;  /* 0x0020c40001ea7983 */ /* 0x000ee20000300800 */
[----:B------:R-:W-:-:S03]  /*48930*/  LOP3.LUT R6, R6, 0xffff, RZ, 0xc0, !PT ;  /* 0x0000ffff06067812 */ /* 0x000fc600078ec0ff */
[----:B------:R-:W-:Y:S01]  /*48940*/  STL [R1+0x118], R13 ;  /* 0x0001180d01007387 */ /* 0x000fe20000100800 */
[----:B0-----:R-:W-:Y:S01]  /*48950*/  VIADD R11, R13, UR4 ;  /* 0x000000040d0b7c36 */ /* 0x001fe20008000000 */
[----:B------:R-:W-:Y:S02]  /*48960*/  ULDC UR4, c[0x0][0x248] ;  /* 0x0000920000047ab9 */ /* 0x000fe40000000800 */
[----:B------:R0:W-:Y:S01]  /*48970*/  STL [R1+0x488], R9 ;  /* 0x0004880901007387 */ /* 0x0001e20000100800 */
[----:B------:R-:W-:Y:S01]  /*48980*/  VIADD R10, R11, UR4 ;  /* 0x000000040b0a7c36 */ /* 0x000fe20008000000 */
[----:B------:R-:W-:Y:S02]  /*48990*/  PRMT R6, R6, 0x3340, R0 ;  /* 0x0000334006067816 */ /* 0x000fe40000000000 */
[----:B------:R-:W3:Y:S01]  /*489a0*/  LDL.LU R233, [R1+0x20c0] ;  /* 0x0020c00001e97983 */ /* 0x000ee20000300800 */
[----:B------:R-:W-:-:S03]  /*489b0*/  ULDC UR4, c[0x0][0x244] ;  /* 0x0000910000047ab9 */ /* 0x000fc60000000800 */
[----:B------:R4:W-:Y:S01]  /*489c0*/  STL [R1+0x498], R8 ;  /* 0x0004980801007387 */ /* 0x0009e20000100800 */
[----:B0-----:R-:W0:Y:S03]  /*489d0*/  LDC R9, c[0x0][0x244] ;  /* 0x00009100ff097b82 */ /* 0x001e260000000800 */
[----:B------:R-:W-:Y:S04]  /*489e0*/  STL [R1+0x11c], R11 ;  /* 0x00011c0b01007387 */ /* 0x000fe80000100800 */
[----:B------:R-:W3:Y:S01]  /*489f0*/  LDL.LU R232, [R1+0x20bc] ;  /* 0x0020bc0001e87983 */ /* 0x000ee20000300800 */
[----:B------:R-:W-:Y:S01]  /*48a00*/  PRMT R6, R220, 0x5410, R6 ;  /* 0x00005410dc067816 */ /* 0x000fe20000000006 */
[----:B------:R-:W-:Y:S01]  /*48a10*/  IMAD R14, R2, UR4, RZ ;  /* 0x00000004020e7c24 */ /* 0x000fe2000f8e02ff */
[----:B----4-:R-:W4:Y:S01]  /*48a20*/  LDC R8, c[0x0][0x244] ;  /* 0x00009100ff087b82 */ /* 0x010f220000000800 */
[----:B------:R-:W-:Y:S04]  /*48a30*/  STL [R1+0x4ac], R7 ;  /* 0x0004ac0701007387 */ /* 0x000fe80000100800 */
[----:B------:R2:W-:Y:S02]  /*48a40*/  STL [R1+0x120], R10 ;  /* 0x0001200a01007387 */ /* 0x0005e40000100800 */
[----:B--2---:R-:W-:Y:S01]  /*48a50*/  VIADD R10, R10, UR5 ;  /* 0x000000050a0a7c36 */ /* 0x004fe20008000000 */
[----:B------:R-:W-:-:S03]  /*48a60*/  ULDC UR5, c[0x0][0x248] ;  /* 0x0000920000057ab9 */ /* 0x000fc60000000800 */
[----:B------:R-:W-:Y:S01]  /*48a70*/  VIADD R7, R10, UR5 ;  /* 0x000000050a077c36 */ /* 0x000fe20008000000 */
[----:B------:R-:W-:Y:S01]  /*48a80*/  STL [R1+0x124], R10 ;  /* 0x0001240a01007387 */ /* 0x000fe20000100800 */
[----:B------:R-:W-:-:S03]  /*48a90*/  ULDC.64 UR4, c[0x0][0x220] ;  /* 0x0000880000047ab9 */ /* 0x000fc60000000a00 */
[----:B------:R-:W2:Y:S01]  /*48aa0*/  LDL.LU R220, [R1+0x20b8] ;  /* 0x0020b80001dc7983 */ /* 0x000ea20000300800 */
[----:B------:R-:W-:Y:S01]  /*48ab0*/  IADD3 R15, P2, R14, UR4, RZ ;  /* 0x000000040e0f7c10 */ /* 0x000fe2000ff5e0ff */
[----:B------:R-:W-:Y:S02]  /*48ac0*/  ULDC UR4, c[0x0][0x248] ;  /* 0x0000920000047ab9 */ /* 0x000fe40000000800 */
[----:B------:R-:W-:Y:S04]  /*48ad0*/  STL [R1+0x4b4], R6 ;  /* 0x0004b40601007387 */ /* 0x000fe80000100800 */
[----:B------:R0:W-:Y:S01]  /*48ae0*/  STL [R1+0x128], R7 ;  /* 0x0001280701007387 */ /* 0x0001e20000100800 */
[----:B-1----:R-:W-:Y:S02]  /*48af0*/  IMAD R12, R12, 0x80, R14 ;  /* 0x000000800c0c7824 */ /* 0x002fe400078e020e */
[----:B0-----:R-:W-:Y:S01]  /*48b00*/  VIADD R7, R7, UR6 ;  /* 0x0000000607077c36 */ /* 0x001fe20008000000 */
[----:B------:R-:W-:-:S03]  /*48b10*/  ULDC UR6, c[0x0][0x248] ;  /* 0x0000920000067ab9 */ /* 0x000fc60000000800 */
[----:B------:R-:W-:Y:S01]  /*48b20*/  VIADD R6, R7, UR4 ;  /* 0x0000000407067c36 */ /* 0x000fe20008000000 */
[----:B------:R-:W-:Y:S01]  /*48b30*/  STL [R1+0x12c], R7 ;  /* 0x00012c0701007387 */ /* 0x000fe20000100800 */
[----:B------:R-:W-:Y:S01]  /*48b40*/  LEA.HI.X.SX32 R14, R14, UR5, 0x1, P2 ;  /* 0x000000050e0e7c11 */ /* 0x000fe200090f0eff */
[----:B------:R-:W-:Y:S02]  /*48b50*/  ULDC.64 UR4, c[0x0][0x220] ;  /* 0x0000880000047ab9 */ /* 0x000fe40000000a00 */
[----:B------:R0:W-:Y:S01]  /*48b60*/  STL [R1+0x130], R6 ;  /* 0x0001300601007387 */ /* 0x0001e20000100800 */
[----:B------:R-:W-:Y:S01]  /*48b70*/  IADD3 R13, P2, R12, UR4, RZ ;  /* 0x000000040c0d7c10 */ /* 0x000fe2000ff5e0ff */
[----:B------:R-:W-:Y:S01]  /*48b80*/  ULDC UR4, c[0x0][0x248] ;  /* 0x0000920000047ab9 */ /* 0x000fe20000000800 */
[----:B0-----:R-:W-:Y:S01]  /*48b90*/  VIADD R6, R6, UR6 ;  /* 0x0000000606067c36 */ /* 0x001fe20008000000 */
[----:B------:R-:W-:-:S04]  /*48ba0*/  ULDC.64 UR6, c[0x0][0x220] ;  /* 0x0000880000067ab9 */ /* 0x000fc80000000a00 */
[----:B------:R0:W-:Y:S02]  /*48bb0*/  STL [R1+0x134], R6 ;  /* 0x0001340601007387 */ /* 0x0001e40000100800 */
[----:B0-----:R-:W-:Y:S01]  /*48bc0*/  VIADD R6, R6, UR4 ;  /* 0x0000000406067c36 */ /* 0x001fe20008000000 */
[----:B------:R-:W-:-:S04]  /*48bd0*/  ULDC UR4, c[0x0][0x248] ;  /* 0x0000920000047ab9 */ /* 0x000fc80000000800 */
[----:B------:R0:W-:Y:S01]  /*48be0*/  STL [R1+0x138], R6 ;  /* 0x0001380601007387 */ /* 0x0001e20000100800 */
[----:B------:R-:W-:Y:S01]  /*48bf0*/  IMAD R9, R9, 0x80, R12 ;  /* 0x0000008009097824 */ /* 0x000fe200078e020c */
[----:B------:R-:W-:Y:S01]  /*48c00*/  LEA.HI.X.SX32 R12, R12, UR5, 0x1, P2 ;  /* 0x000000050c0c7c11 */ /* 0x000fe200090f0eff */
[----:B0-----:R-:W-:Y:S01]  /*48c10*/  VIADD R6, R6, UR4 ;  /* 0x0000000406067c36 */ /* 0x001fe20008000000 */
[----:B------:R-:W-:-:S04]  /*48c20*/  ULDC.64 UR4, c[0x0][0x220] ;  /* 0x0000880000047ab9 */ /* 0x000fc80000000a00 */
[----:B------:R0:W-:Y:S01]  /*48c30*/  STL [R1+0x13c], R6 ;  /* 0x00013c0601007387 */ /* 0x0001e20000100800 */
[----:B------:R-:W-:Y:S01]  /*48c40*/  IADD3 R11, P2, R9, UR4, RZ ;  /* 0x00000004090b7c10 */ /* 0x000fe2000ff5e0ff */
[----:B------:R-:W-:Y:S01]  /*48c50*/  ULDC UR4, c[0x0][0x248] ;  /* 0x0000920000047ab9 */ /* 0x000fe20000000800 */
[----:B0-----:R-:W-:Y:S01]  /*48c60*/  VIADD R6, R6, UR9 ;  /* 0x0000000906067c36 */ /* 0x001fe20008000000 */
[----:B------:R-:W-:-:S04]  /*48c70*/  ULDC UR9, c[0x0][0x248] ;  /* 0x0000920000097ab9 */ /* 0x000fc80000000800 */
[----:B------:R0:W-:Y:S02]  /*48c80*/  STL [R1+0x140], R6 ;  /* 0x0001400601007387 */ /* 0x0001e40000100800 */
[----:B0-----:R-:W-:Y:S01]  /*48c90*/  VIADD R6, R6, UR4 ;  /* 0x0000000406067c36 */ /* 0x001fe20008000000 */
[----:B------:R-:W-:-:S04]  /*48ca0*/  ULDC UR4, c[0x0][0x248] ;  /* 0x0000920000047ab9 */ /* 0x000fc80000000800 */
[----:B------:R0:W-:Y:S01]  /*48cb0*/  STL [R1+0x144], R6 ;  /* 0x0001440601007387 */ /* 0x0001e20000100800 */
[----:B----4-:R-:W-:Y:S02]  /*48cc0*/  IMAD R8, R8, 0x80, R9 ;  /* 0x0000008008087824 */ /* 0x010fe400078e0209 */
[----:B0-----:R-:W-:Y:S01]  /*48cd0*/  VIADD R6, R6, UR4 ;  /* 0x0000000406067c36 */ /* 0x001fe20008000000 */
[----:B------:R-:W-:-:S04]  /*48ce0*/  ULDC UR4, c[0x0][0x248] ;  /* 0x0000920000047ab9 */ /* 0x000fc80000000800 */
[----:B------:R0:W-:Y:S01]  /*48cf0*/  STL [R1+0x148], R6 ;  /* 0x0001480601007387 */ /* 0x0001e20000100800 */
[----:B------:R-:W-:Y:S01]  /*48d00*/  LEA.HI.X.SX32 R9, R9, UR5, 0x1, P2 ;  /* 0x0000000509097c11 */ /* 0x000fe200090f0eff */
[----:B------:R-:W-:Y:S01]  /*48d10*/  ULDC UR5, c[0x0][0x248] ;  /* 0x0000920000057ab9 */ /* 0x000fe20000000800 */
[----:B0-----:R-:W-:Y:S01]  /*48d20*/  VIADD R6, R6, UR4 ;  /* 0x0000000406067c36 */ /* 0x001fe20008000000 */
[----:B------:R-:W-:Y:S01]  /*48d30*/  IADD3 R10, P3, R8, UR6, RZ ;  /* 0x00000006080a7c10 */ /* 0x000fe2000ff7e0ff */
[----:B------:R-:W-:Y:S01]  /*48d40*/  ULDC UR6, c[0x0][0x248] ;  /* 0x0000920000067ab9 */ /* 0x000fe20000000800 */
[----:B------:R-:W-:Y:S02]  /*48d50*/  ULDC UR4, c[0x0][0x248] ;  /* 0x0000920000047ab9 */ /* 0x000fe40000000800 */
[----:B------:R0:W-:Y:S02]  /*48d60*/  STL [R1+0x14c], R6 ;  /* 0x00014c0601007387 */ /* 0x0001e40000100800 */
[----:B0-----:R-:W-:Y:S01]  /*48d70*/  VIADD R6, R6, UR5 ;  /* 0x0000000506067c36 */ /* 0x001fe20008000000 */
[----:B------:R-:W-:Y:S01]  /*48d80*/  LEA.HI.X.SX32 R8, R8, UR7, 0x1, P3 ;  /* 0x0000000708087c11 */ /* 0x000fe200098f0eff */
[----:B------:R-:W-:Y:S01]  /*48d90*/  ULDC UR7, c[0x0][0x248] ;  /* 0x0000920000077ab9 */ /* 0x000fe20000000800 */
[----:B------:R-:W-:-:S02]  /*48da0*/  ULDC UR5, c[0x0][0x248] ;  /* 0x0000920000057ab9 */ /* 0x000fc40000000800 */
[----:B------:R0:W-:Y:S02]  /*48db0*/  STL [R1+0x150], R6 ;  /* 0x0001500601007387 */ /* 0x0001e40000100800 */
[----:B0-----:R-:W-:Y:S01]  /*48dc0*/  VIADD R6, R6, UR6 ;  /* 0x0000000606067c36 */ /* 0x001fe20008000000 */
[----:B------:R-:W-:-:S04]  /*48dd0*/  ULDC UR6, c[0x0][0x248] ;  /* 0x0000920000067ab9 */ /* 0x000fc80000000800 */
[----:B------:R0:W-:Y:S02]  /*48de0*/  STL [R1+0x154], R6 ;  /* 0x0001540601007387 */ /* 0x0001e40000100800 */
[----:B0-----:R-:W-:Y:S01]  /*48df0*/  VIADD R6, R6, UR4 ;  /* 0x0000000406067c36 */ /* 0x001fe20008000000 */
[----:B------:R-:W-:Y:S01]  /*48e00*/  LOP3.LUT R221, R221, 0xfeffffff, RZ, 0xc0, !PT ;  /* 0xfeffffffdddd7812 */ /* 0x000fe200078ec0ff */
[----:B------:R-:W-:-:S03]  /*48e10*/  ULDC UR4, c[0x0][0x248] ;  /* 0x0000920000047ab9 */ /* 0x000fc60000000800 */
[----:B------:R0:W-:Y:S02]  /*48e20*/  STL [R1+0x158], R6 ;  /* 0x0001580601007387 */ /* 0x0001e40000100800 */
[----:B0-----:R-:W-:Y:S01]  /*48e30*/  VIADD R6, R6, UR7 ;  /* 0x0000000706067c36 */ /* 0x001fe20008000000 */
[----:B------:R-:W-:-:S04]  /*48e40*/  ULDC UR7, c[0x0][0x248] ;  /* 0x0000920000077ab9 */ /* 0x000fc80000000800 */
[----:B------:R0:W-:Y:S02]  /*48e50*/  STL [R1+0x15c], R6 ;  /* 0x00015c0601007387 */ /* 0x0001e40000100800 */
[----:B0-----:R-:W-:Y:S01]  /*48e60*/  VIADD R6, R6, UR9 ;  /* 0x0000000906067c36 */ /* 0x001fe20008000000 */
[----:B------:R-:W-:-:S04]  /*48e70*/  ULDC UR9, c[0x0][0x248] ;  /* 0x0000920000097ab9 */ /* 0x000fc80000000800 */
[----:B------:R0:W-:Y:S02]  /*48e80*/  STL [R1+0x160], R6 ;  /* 0x0001600601007387 */ /* 0x0001e40000100800 */
[----:B0-----:R-:W-:Y:S01]  /*48e90*/  VIADD R6, R6, UR5 ;  /* 0x0000000506067c36 */ /* 0x001fe20008000000 */
[----:B------:R-:W-:-:S04]  /*48ea0*/  ULDC UR5, c[0x0][0x248] ;  /* 0x0000920000057ab9 */ /* 0x000fc80000000800 */
[----:B------:R0:W-:Y:S02]  /*48eb0*/  STL [R1+0x164], R6 ;  /* 0x0001640601007387 */ /* 0x0001e40000100800 */
[----:B0-----:R-:W-:-:S05]  /*48ec0*/  VIADD R6, R6, UR13 ;  /* 0x0000000d06067c36 */ /* 0x001fca0008000000 */
[----:B------:R0:W-:Y:S02]  /*48ed0*/  STL [R1+0x168], R6 ;  /* 0x0001680601007387 */ /* 0x0001e40000100800 */
[----:B0-----:R-:W-:Y:S01]  /*48ee0*/  VIADD R6, R6, UR14 ;  /* 0x0000000e06067c36 */ /* 0x001fe20008000000 */
[----:B------:R-:W-:Y:S01]  /*48ef0*/  SHF.R.U32.HI R40, RZ, 0x8, R40 ;  /* 0x00000008ff287819 */ /* 0x000fe20000011628 */
[----:B------:R-:W-:-:S03]  /*48f00*/  ULDC UR14, c[0x0][0x228] ;  /* 0x00008a00000e7ab9 */ /* 0x000fc60000000800 */
        /* <DEDUP_REMOVED lines=10> */
[----:B------:R-:W-:Y:S01]  /*48fb0*/  LOP3.LUT R40, R40, 0xffff, RZ, 0xc0, !PT ;  /* 0x0000ffff28287812 */ /* 0x000fe200078ec0ff */
        /* <DEDUP_REMOVED lines=11> */
[----:B------:R-:W-:Y:S01]  /*49070*/  PRMT R40, R40, 0x3340, R0 ;  /* 0x0000334028287816 */ /* 0x000fe20000000000 */
        /* <DEDUP_REMOVED lines=23> */
[----:B------:R-:W-:-:S04]  /*491f0*/  ULDC.64 UR12, c[0x0][0x228] ;  /* 0x00008a00000c7ab9 */ /* 0x000fc80000000a00 */
[----:B------:R0:W-:Y:S01]  /*49200*/  STL [R1+0x19c], R6 ;  /* 0x00019c0601007387 */ /* 0x0001e20000100800 */
[----:B------:R-:W-:Y:S01]  /*49210*/  ISETP.LT.AND P3, PT, R3, UR12, !P1 ;  /* 0x0000000c03007c0c */ /* 0x000fe2000cf61270 */
[----:B0-----:R-:W-:Y:S01]  /*49220*/  VIADD R6, R6, UR11 ;  /* 0x0000000b06067c36 */ /* 0x001fe20008000000 */
[----:B------:R-:W-:Y:S01]  /*49230*/  SHF.R.S32.HI R28, RZ, 0x1f, R72 ;  /* 0x0000001fff1c7819 */ /* 0x000fe20000011448 */
[----:B------:R-:W-:-:S03]  /*49240*/  ULDC UR11, c[0x0][0x228] ;  /* 0x00008a00000b7ab9 */ /* 0x000fc60000000800 */
[----:B------:R0:W-:Y:S02]  /*49250*/  STL [R1+0x1a0], R6 ;  /* 0x0001a00601007387 */ /* 0x0001e40000100800 */
[----:B0-----:R-:W-:-:S05]  /*49260*/  VIADD R6, R6, UR7 ;  /* 0x0000000706067c36 */ /* 0x001fca0008000000 */
[----:B------:R0:W-:Y:S01]  /*49270*/  STL [R1+0x1a4], R6 ;  /* 0x0001a40601007387 */ /* 0x0001e20000100800 */
[----:B------:R-:W-:Y:S01]  /*49280*/  @P3 LOP3.LUT R221, R221, 0x1000000, RZ, 0xfc, !PT ;  /* 0x01000000dddd3812 */ /* 0x000fe200078efcff */
[----:B0-----:R-:W-:Y:S01]  /*49290*/  VIADD R6, R6, UR6 ;  /* 0x0000000606067c36 */ /* 0x001fe20008000000 */
[----:B------:R-:W-:Y:S02]  /*492a0*/  ULDC.64 UR6, c[0x0][0x228] ;  /* 0x00008a0000067ab9 */ /* 0x000fe40000000a00 */
[----:B------:R-:W-:Y:S02]  /*492b0*/  ISETP.LT.AND P2, PT, R4, UR6, !P1 ;  /* 0x0000000604007c0c */ /* 0x000fe4000cf41270 */
[----:B------:R-:W-:Y:S01]  /*492c0*/  LOP3.LUT R221, R221, 0xff7fffff, RZ, 0xc0, !PT ;  /* 0xff7fffffdddd7812 */ /* 0x000fe200078ec0ff */
[----:B------:R0:W-:Y:S02]  /*492d0*/  STL [R1+0x1a8], R6 ;  /* 0x0001a80601007387 */ /* 0x0001e40000100800 */
[----:B0-----:R-:W-:-:S08]  /*492e0*/  VIADD R6, R6, UR5 ;  /* 0x0000000506067c36 */ /* 0x001fd00008000000 */
[----:B------:R-:W-:Y:S02]  /*492f0*/  @P2 LOP3.LUT R221, R221, 0x800000, RZ, 0xfc, !PT ;  /* 0x00800000dddd2812 */ /* 0x000fe400078efcff */
[----:B------:R-:W-:Y:S01]  /*49300*/  ISETP.LT.AND P2, PT, R5, UR35, !P1 ;  /* 0x0000002305007c0c */ /* 0x000fe2000cf41270 */
[----:B------:R-:W-:Y:S01]  /*49310*/  ULDC UR35, c[0x0][0x228] ;  /* 0x00008a0000237ab9 */ /* 0x000fe20000000800 */
[----:B------:R0:W-:Y:S01]  /*49320*/  STL [R1+0x1ac], R6 ;  /* 0x0001ac0601007387 */ /* 0x0001e20000100800 */
[----:B------:R-:W-:Y:S01]  /*49330*/  LOP3.LUT R221, R221, 0xffbfffff, RZ, 0xc0, !PT ;  /* 0xffbfffffdddd7812 */ /* 0x000fe200078ec0ff */
[----:B0-----:R-:W-:Y:S01]  /*49340*/  VIADD R6, R6, UR4 ;  /* 0x0000000406067c36 */ /* 0x001fe20008000000 */
[----:B------:R-:W-:Y:S02]  /*49350*/  ULDC.64 UR4, c[0x0][0x228] ;  /* 0x00008a0000047ab9 */ /* 0x000fe40000000a00 */
[----:B------:R-:W-:Y:S01]  /*49360*/  ISETP.LT.AND P1, PT, R2, UR4, !P1 ;  /* 0x0000000402007c0c */ /* 0x000fe2000cf21270 */
[----:B------:R-:W-:-:S05]  /*49370*/  ULDC UR4, c[0x0][0x248] ;  /* 0x0000920000047ab9 */ /* 0x000fca0000000800 */
[----:B------:R-:W-:-:S04]  /*49380*/  @P2 LOP3.LUT R221, R221, 0x400000, RZ, 0xfc, !PT ;  /* 0x00400000dddd2812 */ /* 0x000fc800078efcff */
[----:B------:R-:W-:Y:S02]  /*49390*/  LOP3.LUT R221, R221, 0xffdfffff, RZ, 0xc0, !PT ;  /* 0xffdfffffdddd7812 */ /* 0x000fe400078ec0ff */
[-C--:B------:R-:W-:Y:S02]  /*493a0*/  IADD3 R18, P2, R72, R15.reuse, RZ ;  /* 0x0000000f48127210 */ /* 0x080fe40007f5e0ff */
[----:B------:R-:W-:Y:S02]  /*493b0*/  SHF.R.S32.HI R7, RZ, 0x1f, R71 ;  /* 0x0000001fff077819 */ /* 0x000fe40000011447 */
[----:B------:R-:W-:Y:S02]  /*493c0*/  @P1 LOP3.LUT R221, R221, 0x200000, RZ, 0xfc, !PT ;  /* 0x00200000dddd1812 */ /* 0x000fe400078efcff */
[----:B------:R-:W-:Y:S01]  /*493d0*/  IADD3 R16, P1, R71, R15, RZ ;  /* 0x0000000f47107210 */ /* 0x000fe20007f3e0ff */
[--C-:B------:R-:W-:Y:S01]  /*493e0*/  IMAD.X R19, R28, 0x1, R14.reuse, P2 ;  /* 0x000000011c137824 */ /* 0x100fe200010e060e */
[----:B------:R-:W-:Y:S03]  /*493f0*/  STL [R1+0x1b0], R6 ;  /* 0x0001b00601007387 */ /* 0x000fe60000100800 */
[----:B------:R-:W-:Y:S01]  /*49400*/  IMAD.X R17, R7, 0x1, R14, P1 ;  /* 0x0000000107117824 */ /* 0x000fe200008e060e */
[----:B------:R-:W-:Y:S01]  /*49410*/  STL [R1+0x474], R28 ;  /* 0x0004741c01007387 */ /* 0x000fe20000100800 */
[----:B------:R-:W-:Y:S01]  /*49420*/  ISETP.LT.AND P2, PT, R3, UR19, !P0 ;  /* 0x0000001303007c0c */ /* 0x000fe2000c741270 */
[----:B------:R-:W-:-:S02]  /*49430*/  ULDC UR19, c[0x0][0x228] ;  /* 0x00008a0000137ab9 */ /* 0x000fc40000000800 */
[----:B------:R0:W-:Y:S04]  /*49440*/  STL [R1+0x46c], R7 ;  /* 0x00046c0701007387 */ /* 0x0001e80000100800 */
[----:B------:R-:W-:Y:S04]  /*49450*/  STL.64 [R1+0xd0], R18 ;  /* 0x0000d01201007387 */ /* 0x000fe80000100a00 */
[----:B------:R1:W-:Y:S01]  /*49460*/  STL.64 [R1+0xd8], R16 ;  /* 0x0000d81001007387 */ /* 0x0003e20000100a00 */
[----:B0-----:R-:W-:Y:S02]  /*49470*/  SHF.R.S32.HI R7, RZ, 0x1f, R70 ;  /* 0x0000001fff077819 */ /* 0x001fe40000011446 */
[----:B------:R-:W-:-:S02]  /*49480*/  LOP3.LUT R221, R221, 0xffefffff, RZ, 0xc0, !PT ;  /* 0xffefffffdddd7812 */ /* 0x000fc400078ec0ff */
[----:B-1----:R-:W-:-:S05]  /*49490*/  IADD3 R16, P1, R70, R15, RZ ;  /* 0x0000000f46107210 */ /* 0x002fca0007f3e0ff */
[----:B------:R-:W-:Y:S01]  /*494a0*/  IMAD.X R17, R7, 0x1, R14, P1 ;  /* 0x0000000107117824 */ /* 0x000fe200008e060e */
[----:B------:R-:W-:Y:S02]  /*494b0*/  ISETP.LT.AND P1, PT, R4, UR16, !P0 ;  /* 0x0000001004007c0c */ /* 0x000fe4000c721270 */
[----:B------:R-:W-:-:S04]  /*494c0*/  @P2 LOP3.LUT R221, R221, 0x100000, RZ, 0xfc, !PT ;  /* 0x00100000dddd2812 */ /* 0x000fc800078efcff */
[----:B------:R-:W-:Y:S01]  /*494d0*/  LOP3.LUT R221, R221, 0xfff7ffff, RZ, 0xc0, !PT ;  /* 0xfff7ffffdddd7812 */ /* 0x000fe200078ec0ff */
[----:B------:R-:W-:Y:S01]  /*494e0*/  VIADD R6, R6, UR20 ;  /* 0x0000001406067c36 */ /* 0x000fe20008000000 */
[----:B------:R-:W-:Y:S01]  /*494f0*/  STL [R1+0x464], R7 ;  /* 0x0004640701007387 */ /* 0x000fe20000100800 */
[----:B------:R-:W-:Y:S01]  /*49500*/  LOP3.LUT R243, R243, 0x7fffffff, RZ, 0xc0, !PT ;  /* 0x7ffffffff3f37812 */ /* 0x000fe200078ec0ff */
[----:B------:R-:W-:-:S03]  /*49510*/  ULDC UR20, c[0x0][0x228] ;  /* 0x00008a0000147ab9 */ /* 0x000fc60000000800 */
[----:B------:R-:W-:Y:S02]  /*49520*/  @P1 LOP3.LUT R221, R221, 0x80000, RZ, 0xfc, !PT ;  /* 0x00080000dddd1812 */ /* 0x000fe400078efcff */
[----:B------:R-:W-:Y:S01]  /*49530*/  ISETP.LT.AND P1, PT, R5, UR23, !P0 ;  /* 0x0000001705007c0c */ /* 0x000fe2000c721270 */
[----:B------:R0:W-:Y:S01]  /*49540*/  STL [R1+0x1b4], R6 ;  /* 0x0001b40601007387 */ /* 0x0001e20000100800 */
[----:B------:R-:W-:Y:S01]  /*49550*/  LOP3.LUT R221, R221, 0xfffbffff, RZ, 0xc0, !PT ;  /* 0xfffbffffdddd7812 */ /* 0x000fe200078ec0ff */
[----:B0-----:R-:W-:Y:S01]  /*49560*/  VIADD R6, R6, UR17 ;  /* 0x0000001106067c36 */ /* 0x001fe20008000000 */
[----:B------:R-:W-:Y:S02]  /*49570*/  ULDC.64 UR16, c[0x0][0x228] ;  /* 0x00008a0000107ab9 */ /* 0x000fe40000000a00 */
[----:B------:R-:W-:Y:S02]  /*49580*/  ISETP.LT.AND P0, PT, R2, UR16, !P0 ;  /* 0x0000001002007c0c */ /* 0x000fe4000c701270 */
[----:B------:R0:W-:Y:S05]  /*49590*/  STL [R1+0x1b8], R6 ;  /* 0x0001b80601007387 */ /* 0x0001ea0000100800 */
[----:B------:R-:W-:Y:S01]  /*495a0*/  @P1 LOP3.LUT R221, R221, 0x40000, RZ, 0xfc, !PT ;  /* 0x00040000dddd1812 */ /* 0x000fe200078efcff */
[----:B------:R-:W-:Y:S01]  /*495b0*/  STL.64 [R1+0x448], R16 ;  /* 0x0004481001007387 */ /* 0x000fe20000100a00 */
[----:B0-----:R-:W-:-:S02]  /*495c0*/  VIADD R6, R6, UR34 ;  /* 0x0000002206067c36 */ /* 0x001fc40008000000 */
[----:B------:R-:W-:Y:S01]  /*495d0*/  LOP3.LUT R221, R221, 0xfffdffff, RZ, 0xc0, !PT ;  /* 0xfffdffffdddd7812 */ /* 0x000fe200078ec0ff */
[----:B------:R-:W-:Y:S01]  /*495e0*/  ULDC UR34, c[0x0][0x228] ;  /* 0x00008a0000227ab9 */ /* 0x000fe20000000800 */
[----:B------:R-:W-:Y:S01]  /*495f0*/  VIADD R7, R6, UR22 ;  /* 0x0000001606077c36 */ /* 0x000fe20008000000 */
[----:B------:R0:W-:Y:S01]  /*49600*/  STL [R1+0x1bc], R6 ;  /* 0x0001bc0601007387 */ /* 0x0001e20000100800 */
[----:B------:R-:W-:Y:S01]  /*49610*/  @P0 LOP3.LUT R221, R221, 0x20000, RZ, 0xfc, !PT ;  /* 0x00020000dddd0812 */ /* 0x000fe200078efcff */
[----:B------:R-:W-:Y:S01]  /*49620*/  ULDC.64 UR22, c[0x0][0x228] ;  /* 0x00008a0000167ab9 */ /* 0x000fe20000000a00 */
[----:B0-----:R-:W-:-:S05]  /*49630*/  VIADD R6, R0, 0xa9 ;  /* 0x000000a900067836 */ /* 0x001fca0000000000 */
[----:B------:R-:W-:Y:S02]  /*49640*/  ISETP.GE.AND P0, PT, R6, UR13, PT ;  /* 0x0000000d06007c0c */ /* 0x000fe4000bf06270 */
[----:B------:R-:W-:Y:S01]  /*49650*/  LOP3.LUT R221, R221, 0xfffeffff, RZ, 0xc0, !PT ;  /* 0xfffeffffdddd7812 */ /* 0x000fe200078ec0ff */
[----:B------:R-:W-:Y:S01]  /*49660*/  VIADD R6, R0, 0xa8 ;  /* 0x000000a800067836 */ /* 0x000fe20000000000 */
[----:B------:R-:W-:Y:S01]  /*49670*/  ISETP.LT.AND P3, PT, R3, UR60, !P0 ;  /* 0x0000003c03007c0c */ /* 0x000fe2000c761270 */
[----:B------:R-:W-:Y:S01]  /*49680*/  ULDC.64 UR12, c[0x0][0x228] ;  /* 0x00008a00000c7ab9 */ /* 0x000fe20000000a00 */
[----:B------:R-:W-:Y:S01]  /*49690*/  ISETP.LT.AND P2, PT, R4, UR61, !P0 ;  /* 0x0000003d04007c0c */ /* 0x000fe2000c741270 */
[----:B------:R0:W-:Y:S01]  /*496a0*/  STL [R1+0x1c0], R7 ;  /* 0x0001c00701007387 */ /* 0x0001e20000100800 */
[----:B------:R-:W-:Y:S01]  /*496b0*/  ISETP.LT.AND P1, PT, R5, UR38, !P0 ;  /* 0x0000002605007c0c */ /* 0x000fe2000c721270 */
[----:B------:R-:W-:Y:S01]  /*496c0*/  ULDC UR38, c[0x0][0x228] ;  /* 0x00008a0000267ab9 */ /* 0x000fe20000000800 */
[----:B---3--:R-:W-:Y:S01]  /*496d0*/  LOP3.LUT R242, R242, 0x7fffffff, RZ, 0xc0, !PT ;  /* 0x7ffffffff2f27812 */ /* 0x008fe200078ec0ff */
[----:B------:R-:W-:-:S06]  /*496e0*/  ULDC UR60, c[0x0][0x228] ;  /* 0x00008a00003c7ab9 */ /* 0x000fcc0000000800 */
[----:B------:R-:W-:Y:S01]  /*496f0*/  @P3 LOP3.LUT R221, R221, 0x10000, RZ, 0xfc, !PT ;  /* 0x00010000dddd3812 */ /* 0x000fe200078efcff */
[----:B------:R-:W-:-:S03]  /*49700*/  ULDC UR61, c[0x0][0x228] ;  /* 0x00008a00003d7ab9 */ /* 0x000fc60000000800 */
[----:B------:R-:W-:-:S04]  /*49710*/  LOP3.LUT R221, R221, 0xffff7fff, RZ, 0xc0, !PT ;  /* 0xffff7fffdddd7812 */ /* 0x000fc800078ec0ff */
[----:B------:R-:W-:Y:S02]  /*49720*/  @P2 LOP3.LUT R221, R221, 0x8000, RZ, 0xfc, !PT ;  /* 0x00008000dddd2812 */ /* 0x000fe400078efcff */
[----:B------:R-:W-:Y:S02]  /*49730*/  ISETP.LT.AND P0, PT, R2, UR22, !P0 ;  /* 0x0000001602007c0c */ /* 0x000fe4000c701270 */
[----:B------:R-:W-:-:S04]  /*49740*/  LOP3.LUT R221, R221, 0xffffbfff, RZ, 0xc0, !PT ;  /* 0xffffbfffdddd7812 */ /* 0x000fc800078ec0ff */
[----:B------:R-:W-:-:S04]  /*49750*/  @P1 LOP3.LUT R221, R221, 0x4000, RZ, 0xfc, !PT ;  /* 0x00004000dddd1812 */ /* 0x000fc800078efcff */
[----:B------:R-:W-:-:S04]  /*49760*/  LOP3.LUT R221, R221, 0xffffdfff, RZ, 0xc0, !PT ;  /* 0xffffdfffdddd7812 */ /* 0x000fc800078ec0ff */
[----:B------:R-:W-:Y:S02]  /*49770*/  @P0 LOP3.LUT R221, R221, 0x2000, RZ, 0xfc, !PT ;  /* 0x00002000dddd0812 */ /* 0x000fe400078efcff */
[----:B------:R-:W-:Y:S02]  /*49780*/  ISETP.GE.AND P0, PT, R6, UR7, PT ;  /* 0x0000000706007c0c */ /* 0x000fe4000bf06270 */
[----:B------:R-:W-:Y:S01]  /*49790*/  LOP3.LUT R221, R221, 0xffffefff, RZ, 0xc0, !PT ;  /* 0xffffefffdddd7812 */ /* 0x000fe200078ec0ff */
[----:B------:R-:W-:Y:S01]  /*497a0*/  VIADD R6, R0, 0xa7 ;  /* 0x000000a700067836 */ /* 0x000fe20000000000 */
[----:B------:R-:W-:Y:S01]  /*497b0*/  ISETP.LT.AND P3, PT, R3, UR55, !P0 ;  /* 0x0000003703007c0c */ /* 0x000fe2000c761270 */
[----:B------:R-:W-:Y:S01]  /*497c0*/  ULDC.64 UR6, c[0x0][0x228] ;  /* 0x00008a0000067ab9 */ /* 0x000fe20000000a00 */
[----:B------:R-:W-:Y:S01]  /*497d0*/  ISETP.LT.AND P2, PT, R4, UR59, !P0 ;  /* 0x0000003b04007c0c */ /* 0x000fe2000c741270 */
[----:B0-----:R-:W-:Y:S01]  /*497e0*/  VIADD R7, R7, UR4 ;  /* 0x0000000407077c36 */ /* 0x001fe20008000000 */
[----:B------:R-:W-:Y:S01]  /*497f0*/  ISETP.LT.AND P1, PT, R5, UR37, !P0 ;  /* 0x0000002505007c0c */ /* 0x000fe2000c721270 */
[----:B------:R-:W-:Y:S01]  /*49800*/  ULDC UR4, c[0x0][0x248] ;  /* 0x0000920000047ab9 */ /* 0x000fe20000000800 */
[----:B------:R-:W-:Y:S01]  /*49810*/  LOP3.LUT R241, R241, 0x7fffffff, RZ, 0xc0, !PT ;  /* 0x7ffffffff1f17812 */ /* 0x000fe200078ec0ff */
[----:B------:R-:W-:Y:S01]  /*49820*/  ULDC UR37, c[0x0][0x228] ;  /* 0x00008a0000257ab9 */ /* 0x000fe20000000800 */
[----:B------:R-:W-:-:S05]  /*49830*/  ULDC UR55, c[0x0][0x228] ;  /* 0x00008a0000377ab9 */ /* 0x000fca0000000800 */
        /* <DEDUP_REMOVED lines=9> */
[----:B------:R-:W-:-:S04]  /*498d0*/  ISETP.GE.AND P0, PT, R6, UR5, PT ;  /* 0x0000000506007c0c */ /* 0x000fc8000bf06270 */
[----:B------:R-:W-:Y:S02]  /*498e0*/  ISETP.LT.AND P3, PT, R3, UR53, !P0 ;  /* 0x0000003503007c0c */ /* 0x000fe4000c761270 */
[----:B------:R-:W-:Y:S01]  /*498f0*/  LOP3.LUT R221, R221, 0xfffffeff, RZ, 0xc0, !PT ;  /* 0xfffffeffdddd7812 */ /* 0x000fe200078ec0ff */
[----:B------:R0:W-:Y:S01]  /*49900*/  STL [R1+0x1c4], R7 ;  /* 0x0001c40701007387 */ /* 0x0001e20000100800 */
[----:B------:R-:W-:Y:S01]  /*49910*/  ISETP.LT.AND P2, PT, R4, UR36, !P0 ;  /* 0x0000002404007c0c */ /* 0x000fe2000c741270 */
[----:B------:R-:W-:Y:S01]  /*49920*/  VIADD R6, R0, 0xa6 ;  /* 0x000000a600067836 */ /* 0x000fe20000000000 */
[----:B------:R-:W-:Y:S01]  /*49930*/  ISETP.LT.AND P1, PT, R5, UR54, !P0 ;  /* 0x0000003605007c0c */ /* 0x000fe2000c721270 */
[----:B------:R-:W-:Y:S01]  /*49940*/  ULDC UR36, c[0x0][0x228] ;  /* 0x00008a0000247ab9 */ /* 0x000fe20000000800 */
[----:B------:R-:W-:-:S05]  /*49950*/  ULDC UR53, c[0x0][0x228] ;  /* 0x00008a0000357ab9 */ /* 0x000fca0000000800 */
[----:B------:R-:W-:Y:S01]  /*49960*/  @P3 LOP3.LUT R221, R221, 0x100, RZ, 0xfc, !PT ;  /* 0x00000100dddd3812 */ /* 0x000fe200078efcff */
[----:B0-----:R-:W-:Y:S01]  /*49970*/  VIADD R7, R7, UR4 ;  /* 0x0000000407077c36 */ /* 0x001fe20008000000 */
[----:B------:R-:W-:Y:S01]  /*49980*/  ISETP.LT.AND P0, PT, R2, UR6, !P0 ;  /* 0x0000000602007c0c */ /* 0x000fe2000c701270 */
[----:B------:R-:W-:Y:S01]  /*49990*/  ULDC UR4, c[0x0][0x248] ;  /* 0x0000920000047ab9 */ /* 0x000fe20000000800 */
[----:B------:R-:W-:Y:S01]  /*499a0*/  LOP3.LUT R221, R221, 0xffffff7f, RZ, 0xc0, !PT ;  /* 0xffffff7fdddd7812 */ /* 0x000fe200078ec0ff */
[----:B------:R-:W-:Y:S01]  /*499b0*/  ULDC UR6, c[0x0][0x248] ;  /* 0x0000920000067ab9 */ /* 0x000fe20000000800 */
[----:B------:R-:W-:Y:S02]  /*499c0*/  ULDC UR54, c[0x0][0x228] ;  /* 0x00008a0000367ab9 */ /* 0x000fe40000000800 */
[----:B------:R-:W-:-:S04]  /*499d0*/  @P2 LOP3.LUT R221, R221, 0x80, RZ, 0xfc, !PT ;  /* 0x00000080dddd2812 */ /* 0x000fc800078efcff */
[----:B------:R-:W-:-:S04]  /*499e0*/  LOP3.LUT R221, R221, 0xffffffbf, RZ, 0xc0, !PT ;  /* 0xffffffbfdddd7812 */ /* 0x000fc800078ec0ff */
[----:B------:R-:W-:-:S04]  /*499f0*/  @P1 LOP3.LUT R221, R221, 0x40, RZ, 0xfc, !PT ;  /* 0x00000040dddd1812 */ /* 0x000fc800078efcff */
[----:B------:R-:W-:Y:S01]  /*49a00*/  LOP3.LUT R221, R221, 0xffffffdf, RZ, 0xc0, !PT ;  /* 0xffffffdfdddd7812 */ /* 0x000fe200078ec0ff */
[----:B------:R0:W-:Y:S03]  /*49a10*/  STL [R1+0x1c8], R7 ;  /* 0x0001c80701007387 */ /* 0x0001e60000100800 */
[----:B------:R-:W-:Y:S02]  /*49a20*/  @P0 LOP3.LUT R221, R221, 0x20, RZ, 0xfc, !PT ;  /* 0x00000020dddd0812 */ /* 0x000fe400078efcff */
[----:B------:R-:W-:Y:S01]  /*49a30*/  ISETP.GE.AND P0, PT, R6, UR17, PT ;  /* 0x0000001106007c0c */ /* 0x000fe2000bf06270 */
[----:B0-----:R-:W-:-:S03]  /*49a40*/  VIADD R7, R7, UR4 ;  /* 0x0000000407077c36 */ /* 0x001fc60008000000 */
[----:B------:R-:W-:Y:S01]  /*49a50*/  ISETP.LT.AND P3, PT, R3, UR33, !P0 ;  /* 0x0000002103007c0c */ /* 0x000fe2000c761270 */
[----:B------:R-:W-:Y:S01]  /*49a60*/  ULDC UR4, c[0x0][0x248] ;  /* 0x0000920000047ab9 */ /* 0x000fe20000000800 */
[----:B------:R-:W-:Y:S02]  /*49a70*/  ISETP.LT.AND P2, PT, R4, UR51, !P0 ;  /* 0x0000003304007c0c */ /* 0x000fe4000c741270 */
[----:B------:R-:W-:Y:S01]  /*49a80*/  LOP3.LUT R221, R221, 0xffffffef, RZ, 0xc0, !PT ;  /* 0xffffffefdddd7812 */ /* 0x000fe200078ec0ff */
[----:B------:R0:W-:Y:S01]  /*49a90*/  STL [R1+0x1cc], R7 ;  /* 0x0001cc0701007387 */ /* 0x0001e20000100800 */
[----:B------:R-:W-:Y:S01]  /*49aa0*/  ISETP.LT.AND P1, PT, R5, UR52, !P0 ;  /* 0x0000003405007c0c */ /* 0x000fe2000c721270 */
[----:B------:R-:W-:Y:S01]  /*49ab0*/  VIADD R6, R0, 0xa5 ;  /* 0x000000a500067836 */ /* 0x000fe20000000000 */
[----:B------:R-:W-:Y:S01]  /*49ac0*/  ULDC.64 UR16, c[0x0][0x228] ;  /* 0x00008a0000107ab9 */ /* 0x000fe20000000a00 */
[----:B------:R-:W-:Y:S01]  /*49ad0*/  ULDC UR52, c[0x0][0x228] ;  /* 0x00008a0000347ab9 */ /* 0x000fe20000000800 */
[----:B------:R-:W-:Y:S01]  /*49ae0*/  ULDC UR51, c[0x0][0x228] ;  /* 0x00008a0000337ab9 */ /* 0x000fe20000000800 */
[----:B------:R-:W-:Y:S01]  /*49af0*/  ULDC UR33, c[0x0][0x228] ;  /* 0x00008a0000217ab9 */ /* 0x000fe20000000800 */
[----:B0-----:R-:W-:Y:S01]  /*49b00*/  VIADD R7, R7, UR4 ;  /* 0x0000000407077c36 */ /* 0x001fe20008000000 */
[----:B------:R-:W-:-:S04]  /*49b10*/  ULDC UR4, c[0x0][0x248] ;  /* 0x0000920000047ab9 */ /* 0x000fc80000000800 */
[----:B------:R0:W-:Y:S01]  /*49b20*/  STL [R1+0x1d0], R7 ;  /* 0x0001d00701007387 */ /* 0x0001e20000100800 */
[----:B------:R-:W-:Y:S01]  /*49b30*/  @P3 LOP3.LUT R221, R221, 0x10, RZ, 0xfc, !PT ;  /* 0x00000010dddd3812 */ /* 0x000fe200078efcff */
[----:B0-----:R-:W-:Y:S01]  /*49b40*/  VIADD R7, R7, UR4 ;  /* 0x0000000407077c36 */ /* 0x001fe20008000000 */
[----:B------:R-:W-:Y:S02]  /*49b50*/  ULDC UR4, c[0x0][0x248] ;  /* 0x0000920000047ab9 */ /* 0x000fe40000000800 */
[----:B------:R-:W-:Y:S02]  /*49b60*/  LOP3.LUT R221, R221, 0xfffffff7, RZ, 0xc0, !PT ;  /* 0xfffffff7dddd7812 */ /* 0x000fe400078ec0ff */
[----:B------:R0:W-:Y:S02]  /*49b70*/  STL [R1+0x1d4], R7 ;  /* 0x0001d40701007387 */ /* 0x0001e40000100800 */
[----:B------:R-:W-:Y:S01]  /*49b80*/  @P2 LOP3.LUT R221, R221, 0x8, RZ, 0xfc, !PT ;  /* 0x00000008dddd2812 */ /* 0x000fe200078efcff */
[----:B0-----:R-:W-:Y:S01]  /*49b90*/  VIADD R7, R7, UR4 ;  /* 0x0000000407077c36 */ /* 0x001fe20008000000 */
[----:B------:R-:W-:-:S04]  /*49ba0*/  ULDC UR4, c[0x0][0x248] ;  /* 0x0000920000047ab9 */ /* 0x000fc80000000800 */
[----:B------:R0:W-:Y:S01]  /*49bb0*/  STL [R1+0x1d8], R7 ;  /* 0x0001d80701007387 */ /* 0x0001e20000100800 */
[----:B------:R-:W-:Y:S01]  /*49bc0*/  LOP3.LUT R221, R221, 0xfffffffb, RZ, 0xc0, !PT ;  /* 0xfffffffbdddd7812 */ /* 0x000fe200078ec0ff */
[----:B0-----:R-:W-:Y:S01]  /*49bd0*/  VIADD R7, R7, UR4 ;  /* 0x0000000407077c36 */ /* 0x001fe20008000000 */
[----:B------:R-:W-:Y:S02]  /*49be0*/  ULDC.64 UR4, c[0x0][0x228] ;  /* 0x00008a0000047ab9 */ /* 0x000fe40000000a00 */
[----:B------:R-:W-:Y:S01]  /*49bf0*/  ISETP.LT.AND P0, PT, R2, UR4, !P0 ;  /* 0x0000000402007c0c */ /* 0x000fe2000c701270 */
[----:B------:R-:W-:Y:S01]  /*49c00*/  ULDC UR4, c[0x0][0x248] ;  /* 0x0000920000047ab9 */ /* 0x000fe20000000800 */
[----:B------:R-:W-:-:S04]  /*49c10*/  @P1 LOP3.LUT R221, R221, 0x4, RZ, 0xfc, !PT ;  /* 0x00000004dddd1812 */ /* 0x000fc800078efcff */
[----:B------:R-:W-:-:S07]  /*49c20*/  LOP3.LUT R221, R221, 0xfffffffd, RZ, 0xc0, !PT ;  /* 0xfffffffddddd7812 */ /* 0x000fce00078ec0ff */
[----:B------:R-:W-:Y:S02]  /*49c30*/  @P0 LOP3.LUT R221, R221, 0x2, RZ, 0xfc, !PT ;  /* 0x00000002dddd0812 */ /* 0x000fe400078efcff */
[----:B------:R-:W-:Y:S01]  /*49c40*/  ISETP.GE.AND P0, PT, R6, UR23, PT ;  /* 0x0000001706007c0c */ /* 0x000fe2000bf06270 */
[----:B------:R-:W-:Y:S01]  /*49c50*/  VIADD R6, R0, 0xa4 ;  /* 0x000000a400067836 */ /* 0x000fe20000000000 */
[----:B------:R-:W-:Y:S01]  /*49c60*/  LOP3.LUT R221, R221, 0xfffffffe, RZ, 0xc0, !PT ;  /* 0xfffffffedddd7812 */ /* 0x000fe200078ec0ff */
[----:B------:R-:W-:Y:S01]  /*49c70*/  ULDC.64 UR22, c[0x0][0x228] ;  /* 0x00008a0000167ab9 */ /* 0x000fe20000000a00 */
[----:B------:R-:W-:Y:S01]  /*49c80*/  ISETP.LT.AND P2, PT, R4, UR31, !P0 ;  /* 0x0000001f04007c0c */ /* 0x000fe2000c741270 */
[----:B------:R0:W-:Y:S01]  /*49c90*/  STL [R1+0x1dc], R7 ;  /* 0x0001dc0701007387 */ /* 0x0001e20000100800 */
[----:B------:R-:W-:Y:S01]  /*49ca0*/  ISETP.LT.AND P1, PT, R5, UR50, !P0 ;  /* 0x0000003205007c0c */ /* 0x000fe2000c721270 */
[----:B------:R-:W-:Y:S01]  /*49cb0*/  ULDC UR50, c[0x0][0x228] ;  /* 0x00008a0000327ab9 */ /* 0x000fe20000000800 */
[----:B------:R-:W-:Y:S01]  /*49cc0*/  ISETP.LT.AND P3, PT, R3, UR49, !P0 ;  /* 0x0000003103007c0c */ /* 0x000fe2000c761270 */
[----:B------:R-:W-:Y:S01]  /*49cd0*/  ULDC UR49, c[0x0][0x228] ;  /* 0x00008a0000317ab9 */ /* 0x000fe20000000800 */
[----:B------:R-:W-:Y:S01]  /*49ce0*/  ISETP.LT.AND P0, PT, R2, UR16, !P0 ;  /* 0x0000001002007c0c */ /* 0x000fe2000c701270 */
[----:B------:R-:W-:-:S06]  /*49cf0*/  ULDC UR31, c[0x0][0x228] ;  /* 0x00008a00001f7ab9 */ /* 0x000fcc0000000800 */
[----:B------:R-:W-:-:S04]  /*49d00*/  @P2 LOP3.LUT R243, R243, 0x80000000, RZ, 0xfc, !PT ;  /* 0x80000000f3f32812 */ /* 0x000fc800078efcff */
[----:B------:R-:W-:-:S04]  /*49d10*/  LOP3.LUT R243, R243, 0xbfffffff, RZ, 0xc0, !PT ;  /* 0xbffffffff3f37812 */ /* 0x000fc800078ec0ff */
[----:B------:R-:W-:-:S04]  /*49d20*/  @P1 LOP3.LUT R243, R243, 0x40000000, RZ, 0xfc, !PT ;  /* 0x40000000f3f31812 */ /* 0x000fc800078efcff */
[----:B------:R-:W-:-:S04]  /*49d30*/  LOP3.LUT R243, R243, 0xdfffffff, RZ, 0xc0, !PT ;  /* 0xdffffffff3f37812 */ /* 0x000fc800078ec0ff */
[----:B------:R-:W-:Y:S02]  /*49d40*/  @P0 LOP3.LUT R243, R243, 0x20000000, RZ, 0xfc, !PT ;  /* 0x20000000f3f30812 */ /* 0x000fe400078efcff */
[----:B------:R-:W-:Y:S02]  /*49d50*/  ISETP.GE.AND P0, PT, R6, UR13, PT ;  /* 0x0000000d06007c0c */ /* 0x000fe4000bf06270 */
[----:B------:R-:W-:Y:S02]  /*49d60*/  @P3 LOP3.LUT R221, R221, 0x1, RZ, 0xfc, !PT ;  /* 0x00000001dddd3812 */ /* 0x000fe400078efcff */
        /* <DEDUP_REMOVED lines=8> */
[----:B------:R-:W-:-:S07]  /*49df0*/  ULDC UR25, c[0x0][0x228] ;  /* 0x00008a0000197ab9 */ /* 0x000fce0000000800 */
        /* <DEDUP_REMOVED lines=13> */
[----:B------:R0:W-:Y:S01]  /*49ed0*/  STL [R1+0x1e0], R7 ;  /* 0x0001e00701007387 */ /* 0x0001e20000100800 */
[----:B------:R-:W-:Y:S01]  /*49ee0*/  ISETP.LT.AND P2, PT, R4, UR45, !P0 ;  /* 0x0000002d04007c0c */ /* 0x000fe2000c741270 */
[----:B------:R-:W-:Y:S01]  /*49ef0*/  ULDC.64 UR6, c[0x0][0x228] ;  /* 0x00008a0000067ab9 */ /* 0x000fe20000000a00 */
[----:B------:R-:W-:Y:S01]  /*49f00*/  ISETP.LT.AND P1, PT, R5, UR24, !P0 ;  /* 0x0000001805007c0c */ /* 0x000fe2000c721270 */
[----:B------:R-:W-:Y:S01]  /*49f10*/  ULDC UR24, c[0x0][0x228] ;  /* 0x00008a0000187ab9 */ /* 0x000fe20000000800 */
[----:B------:R-:W-:-:S07]  /*49f20*/  ULDC UR46, c[0x0][0x228] ;  /* 0x00008a00002e7ab9 */ /* 0x000fce0000000800 */
[----:B------:R-:W-:Y:S01]  /*49f30*/  @P3 LOP3.LUT R243, R243, 0x1000000, RZ, 0xfc, !PT ;  /* 0x01000000f3f33812 */ /* 0x000fe200078efcff */
[----:B0-----:R-:W-:Y:S01]  /*49f40*/  VIADD R7, R7, UR4 ;  /* 0x0000000407077c36 */ /* 0x001fe20008000000 */
[----:B------:R-:W-:Y:S01]  /*49f50*/  ISETP.LT.AND P0, PT, R2, UR12, !P0 ;  /* 0x0000000c02007c0c */ /* 0x000fe2000c701270 */
[----:B------:R-:W-:Y:S01]  /*49f60*/  ULDC UR4, c[0x0][0x248] ;  /* 0x0000920000047ab9 */ /* 0x000fe20000000800 */
[----:B------:R-:W-:Y:S01]  /*49f70*/  LOP3.LUT R243, R243, 0xff7fffff, RZ, 0xc0, !PT ;  /* 0xff7ffffff3f37812 */ /* 0x000fe200078ec0ff */
[----:B------:R-:W-:-:S03]  /*49f80*/  ULDC UR45, c[0x0][0x228] ;  /* 0x00008a00002d7ab9 */ /* 0x000fc60000000800 */
[----:B------:R-:W-:-:S04]  /*49f90*/  @P2 LOP3.LUT R243, R243, 0x800000, RZ, 0xfc, !PT ;  /* 0x00800000f3f32812 */ /* 0x000fc800078efcff */
        /* <DEDUP_REMOVED lines=20> */
[----:B------:R-:W-:Y:S01]  /*4a0e0*/  @P2 LOP3.LUT R243, R243, 0x80000, RZ, 0xfc, !PT ;  /* 0x00080000f3f32812 */ /* 0x000fe200078efcff */
[----:B------:R0:W-:Y:S03]  /*4a0f0*/  STL [R1+0x1e8], R7 ;  /* 0x0001e80701007387 */ /* 0x0001e60000100800 */
[----:B------:R-:W-:-:S04]  /*4a100*/  LOP3.LUT R243, R243, 0xfffbffff, RZ, 0xc0, !PT ;  /* 0xfffbfffff3f37812 */ /* 0x000fc800078ec0ff */
[----:B------:R-:W-:Y:S01]  /*4a110*/  @P1 LOP3.LUT R243, R243, 0x40000, RZ, 0xfc, !PT ;  /* 0x00040000f3f31812 */ /* 0x000fe200078efcff */
[----:B0-----:R-:W-:Y:S01]  /*4a120*/  VIADD R7, R7, UR4 ;  /* 0x0000000407077c36 */ /* 0x001fe20008000000 */
[----:B------:R-:W-:Y:S02]  /*4a130*/  ULDC UR4, c[0x0][0x248] ;  /* 0x0000920000047ab9 */ /* 0x000fe40000000800 */
[----:B------:R-:W-:Y:S02]  /*4a140*/  LOP3.LUT R243, R243, 0xfffdffff, RZ, 0xc0, !PT ;  /* 0xfffdfffff3f37812 */ /* 0x000fe400078ec0ff */
[----:B------:R0:W-:Y:S02]  /*4a150*/  STL [R1+0x1ec], R7 ;  /* 0x0001ec0701007387 */ /* 0x0001e40000100800 */
[----:B------:R-:W-:Y:S02]  /*4a160*/  @P0 LOP3.LUT R243, R243, 0x20000, RZ, 0xfc, !PT ;  /* 0x00020000f3f30812 */ /* 0x000fe400078efcff */
[----:B------:R-:W-:Y:S01]  /*4a170*/  ISETP.GE.AND P0, PT, R6, UR17, PT ;  /* 0x0000001106007c0c */ /* 0x000fe2000bf06270 */
[----:B0-----:R-:W-:Y:S01]  /*4a180*/  VIADD R7, R7, UR4 ;  /* 0x0000000407077c36 */ /* 0x001fe20008000000 */
[----:B------:R-:W-:Y:S01]  /*4a190*/  ULDC UR4, c[0x0][0x248] ;  /* 0x0000920000047ab9 */ /* 0x000fe20000000800 */
[----:B------:R-:W-:Y:S01]  /*4a1a0*/  LOP3.LUT R243, R243, 0xfffeffff, RZ, 0xc0, !PT ;  /* 0xfffefffff3f37812 */ /* 0x000fe200078ec0ff */
[----:B------:R-:W-:Y:S01]  /*4a1b0*/  VIADD R6, R0, 0xa0 ;  /* 0x000000a000067836 */ /* 0x000fe20000000000 */
[----:B------:R-:W-:Y:S01]  /*4a1c0*/  ULDC.64 UR16, c[0x0][0x228] ;  /* 0x00008a0000107ab9 */ /* 0x000fe20000000a00 */
[----:B------:R0:W-:Y:S01]  /*4a1d0*/  STL [R1+0x1f0], R7 ;  /* 0x0001f00701007387 */ /* 0x0001e20000100800 */
[----:B------:R-:W-:Y:S01]  /*4a1e0*/  ISETP.LT.AND P3, PT, R3, UR43, !P0 ;  /* 0x0000002b03007c0c */ /* 0x000fe2000c761270 */
[----:B------:R-:W-:Y:S01]  /*4a1f0*/  ULDC UR43, c[0x0][0x228] ;  /* 0x00008a00002b7ab9 */ /* 0x000fe20000000800 */
[----:B0-----:R-:W-:Y:S01]  /*4a200*/  VIADD R7, R7, UR4 ;  /* 0x0000000407077c36 */ /* 0x001fe20008000000 */
[----:B------:R-:W-:-:S04]  /*4a210*/  ULDC UR4, c[0x0][0x248] ;  /* 0x0000920000047ab9 */ /* 0x000fc80000000800 */
[----:B------:R0:W-:Y:S01]  /*4a220*/  STL [R1+0x1f4], R7 ;  /* 0x0001f40701007387 */ /* 0x0001e20000100800 */
[----:B------:R-:W-:Y:S01]  /*4a230*/  ISETP.LT.AND P2, PT, R4, UR30, !P0 ;  /* 0x0000001e04007c0c */ /* 0x000fe2000c741270 */
[----:B------:R-:W-:Y:S01]  /*4a240*/  ULDC UR30, c[0x0][0x228] ;  /* 0x00008a00001e7ab9 */ /* 0x000fe20000000800 */
[----:B0-----:R-:W-:Y:S01]  /*4a250*/  VIADD R7, R7, UR4 ;  /* 0x0000000407077c36 */ /* 0x001fe20008000000 */
[----:B------:R-:W-:-:S04]  /*4a260*/  ULDC UR4, c[0x0][0x248] ;  /* 0x0000920000047ab9 */ /* 0x000fc80000000800 */
[----:B------:R0:W-:Y:S01]  /*4a270*/  STL [R1+0x1f8], R7 ;  /* 0x0001f80701007387 */ /* 0x0001e20000100800 */
[----:B------:R-:W-:Y:S02]  /*4a280*/  @P3 LOP3.LUT R243, R243, 0x10000, RZ, 0xfc, !PT ;  /* 0x00010000f3f33812 */ /* 0x000fe400078efcff */
[----:B------:R-:W-:Y:S01]  /*4a290*/  ISETP.LT.AND P1, PT, R5, UR15, !P0 ;  /* 0x0000000f05007c0c */ /* 0x000fe2000c721270 */
[----:B------:R-:W-:Y:S01]  /*4a2a0*/  ULDC UR15, c[0x0][0x228] ;  /* 0x00008a00000f7ab9 */ /* 0x000fe20000000800 */
[----:B0-----:R-:W-:Y:S01]  /*4a2b0*/  VIADD R7, R7, UR4 ;  /* 0x0000000407077c36 */ /* 0x001fe20008000000 */
[----:B------:R-:W-:Y:S01]  /*4a2c0*/  ULDC UR4, c[0x0][0x248] ;  /* 0x0000920000047ab9 */ /* 0x000fe20000000800 */
[----:B------:R-:W-:-:S03]  /*4a2d0*/  LOP3.LUT R243, R243, 0xffff7fff, RZ, 0xc0, !PT ;  /* 0xffff7ffff3f37812 */ /* 0x000fc600078ec0ff */
[----:B------:R0:W-:Y:S01]  /*4a2e0*/  STL [R1+0x1fc], R7 ;  /* 0x0001fc0701007387 */ /* 0x0001e20000100800 */
        /* <DEDUP_REMOVED lines=20> */
[----:B------:R-:W-:-:S08]  /*4a430*/  ULDC UR9, c[0x0][0x228] ;  /* 0x00008a0000097ab9 */ /* 0x000fd00000000800 */
[----:B------:R-:W-:Y:S01]  /*4a440*/  @P3 LOP3.LUT R243, R243, 0x1000, RZ, 0xfc, !PT ;  /* 0x00001000f3f33812 */ /* 0x000fe200078efcff */
[----:B0-----:R-:W-:Y:S01]  /*4a450*/  VIADD R7, R7, UR6 ;  /* 0x0000000607077c36 */ /* 0x001fe20008000000 */
[----:B------:R-:W-:Y:S01]  /*4a460*/  ULDC UR32, c[0x0][0x228] ;  /* 0x00008a0000207ab9 */ /* 0x000fe20000000800 */
[----:B------:R-:W-:Y:S01]  /*4a470*/  LOP3.LUT R240, R240, 0x7fffffff, RZ, 0xc0, !PT ;  /* 0x7ffffffff0f07812 */ /* 0x000fe200078ec0ff */
[----:B------:R-:W-:Y:S01]  /*4a480*/  ULDC UR42, c[0x0][0x228] ;  /* 0x00008a00002a7ab9 */ /* 0x000fe20000000800 */
        /* <DEDUP_REMOVED lines=36> */
[----:B------:R-:W-:-:S08]  /*4a6d0*/  ULDC UR26, c[0x0][0x228] ;  /* 0x00008a00001a7ab9 */ /* 0x000fd00000000800 */
        /* <DEDUP_REMOVED lines=10> */
[----:B------:R-:W-:-:S04]  /*4a780*/  LOP3.LUT R243, R243, 0xfffffffd, RZ, 0xc0, !PT ;  /* 0xfffffffdf3f37812 */ /* 0x000fc800078ec0ff */
[----:B------:R-:W-:Y:S02]  /*4a790*/  @P0 LOP3.LUT R243, R243, 0x2, RZ, 0xfc, !PT ;  /* 0x00000002f3f30812 */ /* 0x000fe400078efcff */
[----:B------:R-:W-:-:S04]  /*4a7a0*/  ISETP.GE.AND P0, PT, R6, UR5, PT ;  /* 0x0000000506007c0c */ /* 0x000fc8000bf06270 */
[----:B------:R-:W-:Y:S01]  /*4a7b0*/  ISETP.LT.AND P2, PT, R4, UR29, !P0 ;  /* 0x0000001d04007c0c */ /* 0x000fe2000c741270 */
[----:B------:R0:W-:Y:S01]  /*4a7c0*/  STL [R1+0x210], R7 ;  /* 0x0002100701007387 */ /* 0x0001e20000100800 */
[----:B------:R-:W-:Y:S01]  /*4a7d0*/  ISETP.LT.AND P1, PT, R5, UR11, !P0 ;  /* 0x0000000b05007c0c */ /* 0x000fe2000c721270 */
[----:B------:R-:W-:Y:S01]  /*4a7e0*/  VIADD R6, R0, 0x9c ;  /* 0x0000009c00067836 */ /* 0x000fe20000000000 */
[----:B------:R-:W-:Y:S01]  /*4a7f0*/  ISETP.LT.AND P3, PT, R3, UR14, !P0 ;  /* 0x0000000e03007c0c */ /* 0x000fe2000c761270 */
[----:B------:R-:W-:Y:S01]  /*4a800*/  ULDC UR29, c[0x0][0x228] ;  /* 0x00008a00001d7ab9 */ /* 0x000fe20000000800 */
[----:B------:R-:W-:Y:S01]  /*4a810*/  ISETP.LT.AND P0, PT, R2, UR6, !P0 ;  /* 0x0000000602007c0c */ /* 0x000fe2000c701270 */
[----:B------:R-:W-:Y:S01]  /*4a820*/  ULDC UR6, c[0x0][0x248] ;  /* 0x0000920000067ab9 */ /* 0x000fe20000000800 */
[----:B------:R-:W-:Y:S01]  /*4a830*/  LOP3.LUT R243, R243, 0xfffffffe, RZ, 0xc0, !PT ;  /* 0xfffffffef3f37812 */ /* 0x000fe200078ec0ff */
[----:B------:R-:W-:Y:S01]  /*4a840*/  ULDC UR11, c[0x0][0x228] ;  /* 0x00008a00000b7ab9 */ /* 0x000fe20000000800 */
[----:B------:R-:W-:-:S03]  /*4a850*/  ULDC UR14, c[0x0][0x228] ;  /* 0x00008a00000e7ab9 */ /* 0x000fc60000000800 */
[----:B------:R-:W-:Y:S01]  /*4a860*/  @P2 LOP3.LUT R242, R242, 0x80000000, RZ, 0xfc, !PT ;  /* 0x80000000f2f22812 */ /* 0x000fe200078efcff */
[----:B0-----:R-:W-:Y:S01]  /*4a870*/  VIADD R7, R7, UR4 ;  /* 0x0000000407077c36 */ /* 0x001fe20008000000 */
[----:B------:R-:W-:Y:S02]  /*4a880*/  ULDC UR4, c[0x0][0x248] ;  /* 0x0000920000047ab9 */ /* 0x000fe40000000800 */
[----:B------:R-:W-:-:S04]  /*4a890*/  LOP3.LUT R242, R242, 0xbfffffff, RZ, 0xc0, !PT ;  /* 0xbffffffff2f27812 */ /* 0x000fc800078ec0ff */
[----:B------:R-:W-:Y:S01]  /*4a8a0*/  @P1 LOP3.LUT R242, R242, 0x40000000, RZ, 0xfc, !PT ;  /* 0x40000000f2f21812 */ /* 0x000fe200078efcff */
[----:B------:R0:W-:Y:S03]  /*4a8b0*/  STL [R1+0x214], R7 ;  /* 0x0002140701007387 */ /* 0x0001e60000100800 */
[----:B------:R-:W-:Y:S01]  /*4a8c0*/  LOP3.LUT R242, R242, 0xdfffffff, RZ, 0xc0, !PT ;  /* 0xdffffffff2f27812 */ /* 0x000fe200078ec0ff */
[----:B0-----:R-:W-:Y:S01]  /*4a8d0*/  VIADD R7, R7, UR4 ;  /* 0x0000000407077c36 */ /* 0x001fe20008000000 */
[----:B------:R-:W-:Y:S02]  /*4a8e0*/  ULDC UR4, c[0x0][0x248] ;  /* 0x0000920000047ab9 */ /* 0x000fe40000000800 */
[----:B------:R-:W-:Y:S02]  /*4a8f0*/  @P0 LOP3.LUT R242, R242, 0x20000000, RZ, 0xfc, !PT ;  /* 0x20000000f2f20812 */ /* 0x000fe400078efcff */
[----:B------:R-:W-:Y:S01]  /*4a900*/  ISETP.GE.AND P0, PT, R6, UR17, PT ;  /* 0x0000001106007c0c */ /* 0x000fe2000bf06270 */
[----:B------:R0:W-:Y:S01]  /*4a910*/  STL [R1+0x218], R7 ;  /* 0x0002180701007387 */ /* 0x0001e20000100800 */
[----:B------:R-:W-:-:S02]  /*4a920*/  @P3 LOP3.LUT R243, R243, 0x1, RZ, 0xfc, !PT ;  /* 0x00000001f3f33812 */ /* 0x000fc400078efcff */
[----:B------:R-:W-:Y:S01]  /*4a930*/  LOP3.LUT R242, R242, 0xefffffff, RZ, 0xc0, !PT ;  /* 0xeffffffff2f27812 */ /* 0x000fe200078ec0ff */
[----:B------:R-:W-:Y:S01]  /*4a940*/  VIADD R6, R0, 0x9b ;  /* 0x0000009b00067836 */ /* 0x000fe20000000000 */
[----:B------:R-:W-:Y:S01]  /*4a950*/  ISETP.LT.AND P3, PT, R3, UR52, !P0 ;  /* 0x0000003403007c0c */ /* 0x000fe2000c761270 */
[----:B------:R-:W-:Y:S01]  /*4a960*/  ULDC.64 UR16, c[0x0][0x228] ;  /* 0x00008a0000107ab9 */ /* 0x000fe20000000a00 */
[----:B------:R-:W-:Y:S01]  /*4a970*/  ISETP.LT.AND P2, PT, R4, UR51, !P0 ;  /* 0x0000003304007c0c */ /* 0x000fe2000c741270 */
[----:B------:R-:W-:Y:S01]  /*4a980*/  ULDC UR51, c[0x0][0x228] ;  /* 0x00008a0000337ab9 */ /* 0x000fe20000000800 */
[----:B------:R-:W-:Y:S01]  /*4a990*/  ISETP.LT.AND P1, PT, R5, UR35, !P0 ;  /* 0x0000002305007c0c */ /* 0x000fe2000c721270 */
[----:B0-----:R-:W-:Y:S01]  /*4a9a0*/  VIADD R7, R7, UR4 ;  /* 0x0000000407077c36 */ /* 0x001fe20008000000 */
[----:B------:R-:W-:Y:S01]  /*4a9b0*/  ULDC UR4, c[0x0][0x248] ;  /* 0x0000920000047ab9 */ /* 0x000fe20000000800 */
[----:B------:R-:W-:Y:S01]  /*4a9c0*/  ULDC UR52, c[0x0][0x228] ;  /* 0x00008a0000347ab9 */ /* 0x000fe20000000800 */
[----:B------:R-:W-:-:S02]  /*4a9d0*/  ULDC UR35, c[0x0][0x228] ;  /* 0x00008a0000237ab9 */ /* 0x000fc40000000800 */
[----:B------:R0:W-:Y:S02]  /*4a9e0*/  STL [R1+0x21c], R7 ;  /* 0x00021c0701007387 */ /* 0x0001e40000100800 */
        /* <DEDUP_REMOVED lines=24> */
[----:B------:R-:W-:Y:S01]  /*4ab70*/  ULDC UR51, c[0x0][0x228] ;  /* 0x00008a0000337ab9 */ /* 0x000fe20000000800 */
[----:B------:R-:W-:Y:S01]  /*4ab80*/  ISETP.LT.AND P2, PT, R4, UR19, !P0 ;  /* 0x0000001304007c0c */ /* 0x000fe2000c741270 */
[----:B------:R-:W-:Y:S01]  /*4ab90*/  ULDC.64 UR22, c[0x0][0x228] ;  /* 0x00008a0000167ab9 */ /* 0x000fe20000000a00 */
[----:B------:R-:W-:Y:S01]  /*4aba0*/  ISETP.LT.AND P1, PT, R5, UR20, !P0 ;  /* 0x0000001405007c0c */ /* 0x000fe2000c721270 */
[----:B------:R0:W-:Y:S08]  /*4abb0*/  STL [R1+0x22c], R7 ;  /* 0x00022c0701007387 */ /* 0x0001f00000100800 */
[----:B------:R-:W-:Y:S01]  /*4abc0*/  @P3 LOP3.LUT R242, R242, 0x1000000, RZ, 0xfc, !PT ;  /* 0x01000000f2f23812 */ /* 0x000fe200078efcff */
[----:B------:R-:W-:Y:S01]  /*4abd0*/  ULDC UR19, c[0x0][0x228] ;  /* 0x00008a0000137ab9 */ /* 0x000fe20000000800 */
[----:B------:R-:W-:-:S02]  /*4abe0*/  ULDC UR20, c[0x0][0x228] ;  /* 0x00008a0000147ab9 */ /* 0x000fc40000000800 */
        /* <DEDUP_REMOVED lines=11> */
[----:B------:R-:W-:Y:S01]  /*4aca0*/  ULDC UR52, c[0x0][0x228] ;  /* 0x00008a0000347ab9 */ /* 0x000fe20000000800 */
[----:B------:R-:W-:Y:S01]  /*4acb0*/  ISETP.LT.AND P2, PT, R4, UR51, !P0 ;  /* 0x0000003304007c0c */ /* 0x000fe2000c741270 */
[----:B------:R-:W-:Y:S01]  /*4acc0*/  ULDC UR51, c[0x0][0x228] ;  /* 0x00008a0000337ab9 */ /* 0x000fe20000000800 */
[----:B------:R-:W-:Y:S01]  /*4acd0*/  ISETP.LT.AND P1, PT, R5, UR34, !P0 ;  /* 0x0000002205007c0c */ /* 0x000fe2000c721270 */
[----:B------:R-:W-:-:S08]  /*4ace0*/  ULDC.64 UR12, c[0x0][0x228] ;  /* 0x00008a00000c7ab9 */ /* 0x000fd00000000a00 */
[----:B------:R-:W-:Y:S01]  /*4acf0*/  @P3 LOP3.LUT R242, R242, 0x100000, RZ, 0xfc, !PT ;  /* 0x00100000f2f23812 */ /* 0x000fe200078efcff */
[----:B0-----:R-:W-:Y:S01]  /*4ad00*/  VIADD R7, R7, UR6 ;  /* 0x0000000607077c36 */ /* 0x001fe20008000000 */
[----:B------:R-:W-:Y:S02]  /*4ad10*/  ULDC UR34, c[0x0][0x228] ;  /* 0x00008a0000227ab9 */ /* 0x000fe40000000800 */
        /* <DEDUP_REMOVED lines=97> */
[----:B------:R-:W-:-:S08]  /*4b330*/  ULDC UR33, c[0x0][0x228] ;  /* 0x00008a0000217ab9 */ /* 0x000fd00000000800 */
[----:B------:R-:W-:Y:S01]  /*4b340*/  @P3 LOP3.LUT R242, R242, 0x10, RZ, 0xfc, !PT ;  /* 0x00000010f2f23812 */ /* 0x000fe200078efcff */
[----:B------:R0:W-:Y:S01]  /*4b350*/  STL [R1+0x258], R7 ;  /* 0x0002580701007387 */ /* 0x0001e20000100800 */
        /* <DEDUP_REMOVED lines=8> */
[----:B------:R-:W-:Y:S01]  /*4b3e0*/  ISETP.GE.AND P0, PT, R6, UR13, PT ;  /* 0x0000000d06007c0c */ /* 0x000fe2000bf06270 */
[----:B------:R-:W-:Y:S01]  /*4b3f0*/  VIADD R6, R0, 0x94 ;  /* 0x0000009400067836 */ /* 0x000fe20000000000 */
[----:B------:R-:W-:Y:S01]  /*4b400*/  LOP3.LUT R242, R242, 0xfffffffe, RZ, 0xc0, !PT ;  /* 0xfffffffef2f27812 */ /* 0x000fe200078ec0ff */
[----:B------:R-:W-:Y:S01]  /*4b410*/  ULDC.64 UR12, c[0x0][0x228] ;  /* 0x00008a00000c7ab9 */ /* 0x000fe20000000a00 */
[----:B------:R-:W-:Y:S01]  /*4b420*/  ISETP.LT.AND P2, PT, R4, UR60, !P0 ;  /* 0x0000003c04007c0c */ /* 0x000fe2000c741270 */
[----:B0-----:R-:W-:Y:S01]  /*4b430*/  VIADD R7, R7, UR6 ;  /* 0x0000000607077c36 */ /* 0x001fe20008000000 */
[----:B------:R-:W-:Y:S01]  /*4b440*/  ISETP.LT.AND P1, PT, R5, UR31, !P0 ;  /* 0x0000001f05007c0c */ /* 0x000fe2000c721270 */
[----:B------:R-:W-:Y:S01]  /*4b450*/  ULDC UR60, c[0x0][0x228] ;  /* 0x00008a00003c7ab9 */ /* 0x000fe20000000800 */
[----:B------:R-:W-:Y:S01]  /*4b460*/  ISETP.LT.AND P3, PT, R3, UR39, !P0 ;  /* 0x0000002703007c0c */ /* 0x000fe2000c761270 */
[----:B------:R-:W-:Y:S01]  /*4b470*/  ULDC UR39, c[0x0][0x228] ;  /* 0x00008a0000277ab9 */ /* 0x000fe20000000800 */
[----:B------:R-:W-:-:S07]  /*4b480*/  ISETP.LT.AND P0, PT, R2, UR22, !P0 ;  /* 0x0000001602007c0c */ /* 0x000fce000c701270 */
        /* <DEDUP_REMOVED lines=15> */
[----:B------:R-:W-:Y:S01]  /*4b580*/  LOP3.LUT R239, R239, 0x7fffffff, RZ, 0xc0, !PT ;  /* 0x7fffffffefef7812 */ /* 0x000fe200078ec0ff */
[----:B------:R-:W-:-:S06]  /*4b590*/  ULDC UR37, c[0x0][0x228] ;  /* 0x00008a0000257ab9 */ /* 0x000fcc0000000800 */
        /* <DEDUP_REMOVED lines=19> */
[----:B------:R-:W-:-:S06]  /*4b6d0*/  ULDC UR33, c[0x0][0x228] ;  /* 0x00008a0000217ab9 */ /* 0x000fcc0000000800 */
[----:B------:R-:W-:Y:S01]  /*4b6e0*/  @P3 LOP3.LUT R241, R241, 0x1000000, RZ, 0xfc, !PT ;  /* 0x01000000f1f13812 */ /* 0x000fe200078efcff */
[----:B0-----:R-:W-:Y:S01]  /*4b6f0*/  VIADD R7, R7, UR4 ;  /* 0x0000000407077c36 */ /* 0x001fe20008000000 */
[----:B------:R-:W-:Y:S01]  /*4b700*/  ISETP.LT.AND P0, PT, R2, UR6, !P0 ;  /* 0x0000000602007c0c */ /* 0x000fe2000c701270 */
[----:B------:R-:W-:Y:S01]  /*4b710*/  ULDC UR4, c[0x0][0x248] ;  /* 0x0000920000047ab9 */ /* 0x000fe20000000800 */
[----:B------:R-:W-:Y:S01]  /*4b720*/  LOP3.LUT R241, R241, 0xff7fffff, RZ, 0xc0, !PT ;  /* 0xff7ffffff1f17812 */ /* 0x000fe200078ec0ff */
[----:B------:R-:W-:Y:S01]  /*4b730*/  ULDC UR6, c[0x0][0x248] ;  /* 0x0000920000067ab9 */ /* 0x000fe20000000800 */
[----:B------:R-:W-:Y:S01]  /*4b740*/  ULDC UR24, c[0x0][0x228] ;  /* 0x00008a0000187ab9 */ /* 0x000fe20000000800 */
[----:B------:R-:W-:Y:S01]  /*4b750*/  LOP3.LUT R238, R238, 0x7fffffff, RZ, 0xc0, !PT ;  /* 0x7fffffffeeee7812 */ /* 0x000fe200078ec0ff */
[----:B------:R-:W-:Y:S01]  /*4b760*/  ULDC UR53, c[0x0][0x228] ;  /* 0x00008a0000357ab9 */ /* 0x000fe20000000800 */
        /* <DEDUP_REMOVED lines=50> */
[----:B------:R-:W-:Y:S01]  /*4ba90*/  ULDC.64 UR30, c[0x0][0x228] ;  /* 0x00008a00001e7ab9 */ /* 0x000fe20000000a00 */
[----:B------:R-:W-:Y:S01]  /*4baa0*/  ISETP.LT.AND P1, PT, R5, UR15, !P0 ;  /* 0x0000000f05007c0c */ /* 0x000fe2000c721270 */
[----:B------:R0:W-:Y:S01]  /*4bab0*/  STL [R1+0x280], R7 ;  /* 0x0002800701007387 */ /* 0x0001e20000100800 */
[----:B------:R-:W-:-:S07]  /*4bac0*/  ULDC UR61, c[0x0][0x228] ;  /* 0x00008a00003d7ab9 */ /* 0x000fce0000000800 */
[----:B------:R-:W-:Y:S01]  /*4bad0*/  @P3 LOP3.LUT R241, R241, 0x10000, RZ, 0xfc, !PT ;  /* 0x00010000f1f13812 */ /* 0x000fe200078efcff */
[----:B------:R-:W-:-:S03]  /*4bae0*/  ULDC UR15, c[0x0][0x228] ;  /* 0x00008a00000f7ab9 */ /* 0x000fc60000000800 */
[----:B------:R-:W-:-:S04]  /*4baf0*/  LOP3.LUT R241, R241, 0xffff7fff, RZ, 0xc0, !PT ;  /* 0xffff7ffff1f17812 */ /* 0x000fc800078ec0ff */
[----:B------:R-:W-:Y:S02]  /*4bb00*/  @P2 LOP3.LUT R241, R241, 0x8000, RZ, 0xfc, !PT ;  /* 0x00008000f1f12812 */ /* 0x000fe400078efcff */
[----:B------:R-:W-:Y:S01]  /*4bb10*/  ISETP.LT.AND P0, PT, R2, UR16, !P0 ;  /* 0x0000001002007c0c */ /* 0x000fe2000c701270 */
[----:B0-----:R-:W-:Y:S01]  /*4bb20*/  VIADD R7, R7, UR6 ;  /* 0x0000000607077c36 */ /* 0x001fe20008000000 */
[----:B------:R-:W-:Y:S01]  /*4bb30*/  LOP3.LUT R241, R241, 0xffffbfff, RZ, 0xc0, !PT ;  /* 0xffffbffff1f17812 */ /* 0x000fe200078ec0ff */
[----:B------:R-:W-:Y:S01]  /*4bb40*/  ULDC UR6, c[0x0][0x248] ;  /* 0x0000920000067ab9 */ /* 0x000fe20000000800 */
[----:B------:R-:W-:Y:S02]  /*4bb50*/  ULDC UR16, c[0x0][0x228] ;  /* 0x00008a0000107ab9 */ /* 0x000fe40000000800 */
        /* <DEDUP_REMOVED lines=9> */
[----:B------:R-:W-:Y:S01]  /*4bbf0*/  ULDC UR13, c[0x0][0x228] ;  /* 0x00008a00000d7ab9 */ /* 0x000fe20000000800 */
[----:B------:R-:W-:Y:S01]  /*4bc00*/  ISETP.LT.AND P1, PT, R5, UR32, !P0 ;  /* 0x0000002005007c0c */ /* 0x000fe2000c721270 */
[----:B------:R-:W-:Y:S01]  /*4bc10*/  ULDC.64 UR32, c[0x0][0x228] ;  /* 0x00008a0000207ab9 */ /* 0x000fe20000000a00 */
        /* <DEDUP_REMOVED lines=43> */
[----:B------:R-:W-:-:S04]  /*4bed0*/  @P3 LOP3.LUT R241, R241, 0x10, RZ, 0xfc, !PT ;  /* 0x00000010f1f13812 */ /* 0x000fc800078efcff */
        /* <DEDUP_REMOVED lines=10> */
[----:B------:R-:W-:Y:S01]  /*4bf80*/  ISETP.GE.AND P0, PT, R6, UR17, PT ;  /* 0x0000001106007c0c */ /* 0x000fe2000bf06270 */
[----:B------:R-:W-:Y:S01]  /*4bf90*/  VIADD R6, R0, 0x8c ;  /* 0x0000008c00067836 */ /* 0x000fe20000000000 */
[----:B------:R-:W-:Y:S01]  /*4bfa0*/  LOP3.LUT R241, R241, 0xfffffffe, RZ, 0xc0, !PT ;  /* 0xfffffffef1f17812 */ /* 0x000fe200078ec0ff */
[----:B------:R0:W-:Y:S01]  /*4bfb0*/  STL [R1+0x290], R7 ;  /* 0x0002900701007387 */ /* 0x0001e20000100800 */
[----:B------:R-:W-:Y:S01]  /*4bfc0*/  ISETP.LT.AND P2, PT, R4, UR29, !P0 ;  /* 0x0000001d04007c0c */ /* 0x000fe2000c741270 */
[----:B------:R-:W-:Y:S01]  /*4bfd0*/  ULDC UR17, c[0x0][0x248] ;  /* 0x0000920000117ab9 */ /* 0x000fe20000000800 */
[----:B------:R-:W-:Y:S01]  /*4bfe0*/  ISETP.LT.AND P1, PT, R5, UR11, !P0 ;  /* 0x0000000b05007c0c */ /* 0x000fe2000c721270 */
[----:B------:R-:W-:Y:S01]  /*4bff0*/  ULDC UR11, c[0x0][0x228] ;  /* 0x00008a00000b7ab9 */ /* 0x000fe20000000800 */
[----:B------:R-:W-:Y:S01]  /*4c000*/  ISETP.LT.AND P3, PT, R3, UR28, !P0 ;  /* 0x0000001c03007c0c */ /* 0x000fe2000c761270 */
[----:B------:R-:W-:Y:S01]  /*4c010*/  ULDC.64 UR28, c[0x0][0x228] ;  /* 0x00008a00001c7ab9 */ /* 0x000fe20000000a00 */
        /* <DEDUP_REMOVED lines=19> */
[----:B------:R0:W-:Y:S01]  /*4c150*/  STL [R1+0x294], R7 ;  /* 0x0002940701007387 */ /* 0x0001e20000100800 */
[----:B------:R-:W-:Y:S01]  /*4c160*/  ULDC UR43, c[0x0][0x228] ;  /* 0x00008a00002b7ab9 */ /* 0x000fe20000000800 */
[----:B------:R-:W-:Y:S01]  /*4c170*/  ULDC UR42, c[0x0][0x228] ;  /* 0x00008a00002a7ab9 */ /* 0x000fe20000000800 */
        /* <DEDUP_REMOVED lines=31> */
[----:B0-----:R-:W-:Y:S01]  /*4c370*/  VIADD R7, R7, UR6 ;  /* 0x0000000607077c36 */ /* 0x001fe20008000000 */
[----:B------:R-:W-:Y:S01]  /*4c380*/  ISETP.LT.AND P3, PT, R3, UR60, !P0 ;  /* 0x0000003c03007c0c */ /* 0x000fe2000c761270 */
[----:B------:R-:W-:Y:S01]  /*4c390*/  ULDC UR6, c[0x0][0x248] ;  /* 0x0000920000067ab9 */ /* 0x000fe20000000800 */
[----:B------:R-:W-:Y:S01]  /*4c3a0*/  ISETP.LT.AND P2, PT, R4, UR35, !P0 ;  /* 0x0000002304007c0c */ /* 0x000fe2000c741270 */
[----:B------:R-:W-:Y:S01]  /*4c3b0*/  VIADD R6, R0, 0x89 ;  /* 0x0000008900067836 */ /* 0x000fe20000000000 */
[----:B------:R-:W-:Y:S01]  /*4c3c0*/  ISETP.LT.AND P1, PT, R5, UR34, !P0 ;  /* 0x0000002205007c0c */ /* 0x000fe2000c721270 */
[----:B------:R0:W-:Y:S01]  /*4c3d0*/  STL [R1+0x29c], R7 ;  /* 0x00029c0701007387 */ /* 0x0001e20000100800 */
[----:B------:R-:W-:Y:S01]  /*4c3e0*/  ULDC UR60, c[0x0][0x228] ;  /* 0x00008a00003c7ab9 */ /* 0x000fe20000000800 */
[----:B------:R-:W-:-:S06]  /*4c3f0*/  ULDC UR23, c[0x0][0x228] ;  /* 0x00008a0000177ab9 */ /* 0x000fcc0000000800 */
[----:B------:R-:W-:Y:S01]  /*4c400*/  @P3 LOP3.LUT R240, R240, 0x100000, RZ, 0xfc, !PT ;  /* 0x00100000f0f03812 */ /* 0x000fe200078efcff */
[----:B------:R-:W-:-:S03]  /*4c410*/  ULDC.64 UR34, c[0x0][0x228] ;  /* 0x00008a0000227ab9 */ /* 0x000fc60000000a00 */
[----:B------:R-:W-:-:S04]  /*4c420*/  LOP3.LUT R240, R240, 0xfff7ffff, RZ, 0xc0, !PT ;  /* 0xfff7fffff0f07812 */ /* 0x000fc800078ec0ff */
[----:B------:R-:W-:Y:S02]  /*4c430*/  @P2 LOP3.LUT R240, R240, 0x80000, RZ, 0xfc, !PT ;  /* 0x00080000f0f02812 */ /* 0x000fe400078efcff */
[----:B------:R-:W-:Y:S02]  /*4c440*/  ISETP.LT.AND P0, PT, R2, UR32, !P0 ;  /* 0x0000002002007c0c */ /* 0x000fe4000c701270 */
        /* <DEDUP_REMOVED lines=16> */
[----:B------:R-:W-:Y:S01]  /*4c550*/  ULDC UR60, c[0x0][0x228] ;  /* 0x00008a00003c7ab9 */ /* 0x000fe20000000800 */
[----:B------:R-:W-:Y:S01]  /*4c560*/  LOP3.LUT R237, R237, 0x7fffffff, RZ, 0xc0, !PT ;  /* 0x7fffffffeded7812 */ /* 0x000fe200078ec0ff */
[----:B------:R-:W-:Y:S01]  /*4c570*/  ULDC UR51, c[0x0][0x228] ;  /* 0x00008a0000337ab9 */ /* 0x000fe20000000800 */
[----:B------:R-:W-:Y:S01]  /*4c580*/  ULDC UR52, c[0x0][0x228] ;  /* 0x00008a0000347ab9 */ /* 0x000fe20000000800 */
[----:B0-----:R-:W-:Y:S01]  /*4c590*/  VIADD R7, R7, UR12 ;  /* 0x0000000c07077c36 */ /* 0x001fe20008000000 */
[----:B------:R-:W-:Y:S01]  /*4c5a0*/  @P3 LOP3.LUT R240, R240, 0x10000, RZ, 0xfc, !PT ;  /* 0x00010000f0f03812 */ /* 0x000fe200078efcff */
[----:B------:R-:W-:-:S03]  /*4c5b0*/  ULDC UR12, c[0x0][0x228] ;  /* 0x00008a00000c7ab9 */ /* 0x000fc60000000800 */
[----:B------:R0:W-:Y:S01]  /*4c5c0*/  STL [R1+0x2a8], R7 ;  /* 0x0002a80701007387 */ /* 0x0001e20000100800 */
[----:B------:R-:W-:Y:S01]  /*4c5d0*/  LOP3.LUT R240, R240, 0xffff7fff, RZ, 0xc0, !PT ;  /* 0xffff7ffff0f07812 */ /* 0x000fe200078ec0ff */
[----:B0-----:R-:W-:-:S03]  /*4c5e0*/  VIADD R7, R7, UR22 ;  /* 0x0000001607077c36 */ /* 0x001fc60008000000 */
[----:B------:R-:W-:Y:S01]  /*4c5f0*/  @P2 LOP3.LUT R240, R240, 0x8000, RZ, 0xfc, !PT ;  /* 0x00008000f0f02812 */ /* 0x000fe200078efcff */
[----:B------:R-:W-:Y:S01]  /*4c600*/  ULDC UR22, c[0x0][0x248] ;  /* 0x0000920000167ab9 */ /* 0x000fe20000000800 */
[----:B------:R0:W-:Y:S01]  /*4c610*/  STL [R1+0x2ac], R7 ;  /* 0x0002ac0701007387 */ /* 0x0001e20000100800 */
[----:B------:R-:W-:Y:S01]  /*4c620*/  ISETP.LT.AND P0, PT, R2, UR34, !P0 ;  /* 0x0000002202007c0c */ /* 0x000fe2000c701270 */
[----:B0-----:R-:W-:Y:S01]  /*4c630*/  VIADD R7, R7, UR17 ;  /* 0x0000001107077c36 */ /* 0x001fe20008000000 */
[----:B------:R-:W-:-:S04]  /*4c640*/  ULDC UR17, c[0x0][0x248] ;  /* 0x0000920000117ab9 */ /* 0x000fc80000000800 */
[----:B------:R0:W-:Y:S01]  /*4c650*/  STL [R1+0x2b0], R7 ;  /* 0x0002b00701007387 */ /* 0x0001e20000100800 */
[----:B------:R-:W-:Y:S01]  /*4c660*/  LOP3.LUT R240, R240, 0xffffbfff, RZ, 0xc0, !PT ;  /* 0xffffbffff0f07812 */ /* 0x000fe200078ec0ff */
[----:B0-----:R-:W-:-:S03]  /*4c670*/  VIADD R7, R7, UR17 ;  /* 0x0000001107077c36 */ /* 0x001fc60008000000 */
[----:B------:R-:W-:Y:S01]  /*4c680*/  @P1 LOP3.LUT R240, R240, 0x4000, RZ, 0xfc, !PT ;  /* 0x00004000f0f01812 */ /* 0x000fe200078efcff */
[----:B------:R-:W-:Y:S01]  /*4c690*/  ULDC UR17, c[0x0][0x228] ;  /* 0x00008a0000117ab9 */ /* 0x000fe20000000800 */
[----:B------:R0:W-:Y:S02]  /*4c6a0*/  STL [R1+0x2b4], R7 ;  /* 0x0002b40701007387 */ /* 0x0001e40000100800 */
[----:B------:R-:W-:Y:S01]  /*4c6b0*/  LOP3.LUT R240, R240, 0xffffdfff, RZ, 0xc0, !PT ;  /* 0xffffdffff0f07812 */ /* 0x000fe200078ec0ff */
[----:B0-----:R-:W-:Y:S01]  /*4c6c0*/  VIADD R7, R7, UR22 ;  /* 0x0000001607077c36 */ /* 0x001fe20008000000 */
[----:B------:R-:W-:-:S04]  /*4c6d0*/  ULDC UR22, c[0x0][0x248] ;  /* 0x0000920000167ab9 */ /* 0x000fc80000000800 */
[----:B------:R0:W-:Y:S01]  /*4c6e0*/  STL [R1+0x2b8], R7 ;  /* 0x0002b80701007387 */ /* 0x0001e20000100800 */
[----:B------:R-:W-:Y:S02]  /*4c6f0*/  @P0 LOP3.LUT R240, R240, 0x2000, RZ, 0xfc, !PT ;  /* 0x00002000f0f00812 */ /* 0x000fe400078efcff */
[----:B------:R-:W-:Y:S01]  /*4c700*/  ISETP.GE.AND P0, PT, R6, UR29, PT ;  /* 0x0000001d06007c0c */ /* 0x000fe2000bf06270 */
[----:B0-----:R-:W-:Y:S01]  /*4c710*/  VIADD R7, R7, UR22 ;  /* 0x0000001607077c36 */ /* 0x001fe20008000000 */
[----:B------:R-:W-:-:S04]  /*4c720*/  ULDC UR22, c[0x0][0x248] ;  /* 0x0000920000167ab9 */ /* 0x000fc80000000800 */
[----:B------:R0:W-:Y:S01]  /*4c730*/  STL [R1+0x2bc], R7 ;  /* 0x0002bc0701007387 */ /* 0x0001e20000100800 */
[----:B------:R-:W-:Y:S02]  /*4c740*/  ISETP.LT.AND P3, PT, R3, UR60, !P0 ;  /* 0x0000003c03007c0c */ /* 0x000fe4000c761270 */
[----:B------:R-:W-:Y:S01]  /*4c750*/  LOP3.LUT R240, R240, 0xffffefff, RZ, 0xc0, !PT ;  /* 0xffffeffff0f07812 */ /* 0x000fe200078ec0ff */
[----:B------:R-:W-:Y:S01]  /*4c760*/  VIADD R6, R0, 0x87 ;  /* 0x0000008700067836 */ /* 0x000fe20000000000 */
[----:B------:R-:W-:Y:S01]  /*4c770*/  ISETP.LT.AND P2, PT, R4, UR50, !P0 ;  /* 0x0000003204007c0c */ /* 0x000fe2000c741270 */
[----:B------:R-:W-:Y:S01]  /*4c780*/  ULDC UR60, c[0x0][0x228] ;  /* 0x00008a00003c7ab9 */ /* 0x000fe20000000800 */
[----:B------:R-:W-:Y:S01]  /*4c790*/  ISETP.LT.AND P1, PT, R5, UR49, !P0 ;  /* 0x0000003105007c0c */ /* 0x000fe2000c721270 */
[----:B------:R-:W-:Y:S01]  /*4c7a0*/  ULDC UR49, c[0x0][0x228] ;  /* 0x00008a0000317ab9 */ /* 0x000fe20000000800 */
[----:B------:R-:W-:Y:S01]  /*4c7b0*/  ULDC UR50, c[0x0][0x228] ;  /* 0x00008a0000327ab9 */ /* 0x000fe20000000800 */
[----:B0-----:R-:W-:Y:S01]  /*4c7c0*/  VIADD R7, R7, UR22 ;  /* 0x0000001607077c36 */ /* 0x001fe20008000000 */
[----:B------:R-:W-:-:S04]  /*4c7d0*/  ULDC UR22, c[0x0][0x228] ;  /* 0x00008a0000167ab9 */ /* 0x000fc80000000800 */
        /* <DEDUP_REMOVED lines=23> */
[----:B------:R0:W-:Y:S01]  /*4c950*/  STL [R1+0x2d0], R7 ;  /* 0x0002d00701007387 */ /* 0x0001e20000100800 */
[----:B------:R-:W-:Y:S01]  /*4c960*/  ISETP.LT.AND P3, PT, R3, UR60, !P0 ;  /* 0x0000003c03007c0c */ /* 0x000fe2000c761270 */
[----:B------:R-:W-:Y:S01]  /*4c970*/  VIADD R6, R0, 0x86 ;  /* 0x0000008600067836 */ /* 0x000fe20000000000 */
[----:B------:R-:W-:Y:S01]  /*4c980*/  ISETP.LT.AND P2, PT, R4, UR48, !P0 ;  /* 0x0000003004007c0c */ /* 0x000fe2000c741270 */
[----:B------:R-:W-:Y:S01]  /*4c990*/  ULDC.64 UR30, c[0x0][0x228] ;  /* 0x00008a00001e7ab9 */ /* 0x000fe20000000a00 */
[----:B------:R-:W-:Y:S01]  /*4c9a0*/  ISETP.LT.AND P1, PT, R5, UR47, !P0 ;  /* 0x0000002f05007c0c */ /* 0x000fe2000c721270 */
[----:B------:R-:W-:Y:S01]  /*4c9b0*/  ULDC UR60, c[0x0][0x228] ;  /* 0x00008a00003c7ab9 */ /* 0x000fe20000000800 */
[----:B------:R-:W-:Y:S01]  /*4c9c0*/  ULDC UR47, c[0x0][0x228] ;  /* 0x00008a00002f7ab9 */ /* 0x000fe20000000800 */
[----:B------:R-:W-:-:S06]  /*4c9d0*/  ULDC UR48, c[0x0][0x228] ;  /* 0x00008a0000307ab9 */ /* 0x000fcc0000000800 */
[----:B------:R-:W-:-:S04]  /*4c9e0*/  @P3 LOP3.LUT R240, R240, 0x100, RZ, 0xfc, !PT ;  /* 0x00000100f0f03812 */ /* 0x000fc800078efcff */
[----:B------:R-:W-:Y:S01]  /*4c9f0*/  LOP3.LUT R240, R240, 0xffffff7f, RZ, 0xc0, !PT ;  /* 0xffffff7ff0f07812 */ /* 0x000fe200078ec0ff */
[----:B0-----:R-:W-:Y:S01]  /*4ca00*/  VIADD R7, R7, UR28 ;  /* 0x0000001c07077c36 */ /* 0x001fe20008000000 */
[----:B------:R-:W-:Y:S02]  /*4ca10*/  ULDC.64 UR28, c[0x0][0x228] ;  /* 0x00008a00001c7ab9 */ /* 0x000fe40000000a00 */
[----:B------:R-:W-:Y:S02]  /*4ca20*/  @P2 LOP3.LUT R240, R240, 0x80, RZ, 0xfc, !PT ;  /* 0x00000080f0f02812 */ /* 0x000fe400078efcff */
[----:B------:R-:W-:Y:S01]  /*4ca30*/  ISETP.LT.AND P0, PT, R2, UR28, !P0 ;  /* 0x0000001c02007c0c */ /* 0x000fe2000c701270 */
[----:B------:R0:W-:Y:S01]  /*4ca40*/  STL [R1+0x2d4], R7 ;  /* 0x0002d40701007387 */ /* 0x0001e20000100800 */
[----:B------:R-:W-:Y:S01]  /*4ca50*/  LOP3.LUT R240, R240, 0xffffffbf, RZ, 0xc0, !PT ;  /* 0xffffffbff0f07812 */ /* 0x000fe200078ec0ff */
[----:B------:R-:W-:-:S03]  /*4ca60*/  ULDC UR28, c[0x0][0x248] ;  /* 0x00009200001c7ab9 */ /* 0x000fc60000000800 */
        /* <DEDUP_REMOVED lines=11> */
[----:B0-----:R-:W-:-:S08]  /*4cb20*/  VIADD R7, R7, UR26 ;  /* 0x0000001a07077c36 */ /* 0x001fd00008000000 */
[----:B------:R-:W-:Y:S01]  /*4cb30*/  @P3 LOP3.LUT R240, R240, 0x10, RZ, 0xfc, !PT ;  /* 0x00000010f0f03812 */ /* 0x000fe200078efcff */
[----:B------:R-:W-:Y:S01]  /*4cb40*/  ULDC UR26, c[0x0][0x248] ;  /* 0x00009200001a7ab9 */ /* 0x000fe20000000800 */
        /* <DEDUP_REMOVED lines=15> */
[----:B------:R-:W-:Y:S01]  /*4cc40*/  ULDC.64 UR34, c[0x0][0x228] ;  /* 0x00008a0000227ab9 */ /* 0x000fe20000000a00 */
        /* <DEDUP_REMOVED lines=13> */
[----:B------:R-:W-:Y:S02]  /*4cd20*/  ISETP.LT.AND P3, PT, R3, UR54, !P0 ;  /* 0x0000003603007c0c */ /* 0x000fe4000c761270 */
[----:B------:R-:W-:Y:S01]  /*4cd30*/  LOP3.LUT R239, R239, 0xefffffff, RZ, 0xc0, !PT ;  /* 0xefffffffefef7812 */ /* 0x000fe200078ec0ff */
[----:B0-----:R-:W-:Y:S01]  /*4cd40*/  VIADD R7, R7, UR26 ;  /* 0x0000001a07077c36 */ /* 0x001fe20008000000 */
[----:B------:R-:W-:Y:S01]  /*4cd50*/  ISETP.LT.AND P2, PT, R4, UR36, !P0 ;  /* 0x0000002404007c0c */ /* 0x000fe2000c741270 */
[----:B------:R-:W-:Y:S01]  /*4cd60*/  ULDC UR26, c[0x0][0x248] ;  /* 0x00009200001a7ab9 */ /* 0x000fe20000000800 */
[----:B------:R-:W-:Y:S01]  /*4cd70*/  ISETP.LT.AND P1, PT, R5, UR37, !P0 ;  /* 0x0000002505007c0c */ /* 0x000fe2000c721270 */
[----:B------:R-:W-:Y:S01]  /*4cd80*/  VIADD R6, R0, 0x83 ;  /* 0x0000008300067836 */ /* 0x000fe20000000000 */
[----:B------:R-:W-:-:S05]  /*4cd90*/  ULDC UR54, c[0x0][0x228] ;  /* 0x00008a0000367ab9 */ /* 0x000fca0000000800 */
[----:B------:R-:W-:Y:S01]  /*4cda0*/  @P3 LOP3.LUT R239, R239, 0x10000000, RZ, 0xfc, !PT ;  /* 0x10000000efef3812 */ /* 0x000fe200078efcff */
[----:B------:R0:W-:Y:S01]  /*4cdb0*/  STL [R1+0x2dc], R7 ;  /* 0x0002dc0701007387 */ /* 0x0001e20000100800 */
[----:B------:R-:W-:Y:S01]  /*4cdc0*/  ULDC UR36, c[0x0][0x228] ;  /* 0x00008a0000247ab9 */ /* 0x000fe20000000800 */
[----:B------:R-:W-:Y:S01]  /*4cdd0*/  ULDC UR37, c[0x0][0x228] ;  /* 0x00008a0000257ab9 */ /* 0x000fe20000000800 */
[----:B------:R-:W-:-:S04]  /*4cde0*/  LOP3.LUT R239, R239, 0xf7ffffff, RZ, 0xc0, !PT ;  /* 0xf7ffffffefef7812 */ /* 0x000fc800078ec0ff */
[----:B------:R-:W-:Y:S02]  /*4cdf0*/  @P2 LOP3.LUT R239, R239, 0x8000000, RZ, 0xfc, !PT ;  /* 0x08000000efef2812 */ /* 0x000fe400078efcff */
[----:B------:R-:W-:Y:S02]  /*4ce00*/  ISETP.LT.AND P0, PT, R2, UR34, !P0 ;  /* 0x0000002202007c0c */ /* 0x000fe4000c701270 */
[----:B------:R-:W-:Y:S01]  /*4ce10*/  LOP3.LUT R239, R239, 0xfbffffff, RZ, 0xc0, !PT ;  /* 0xfbffffffefef7812 */ /* 0x000fe200078ec0ff */
[----:B0-----:R-:W-:Y:S01]  /*4ce20*/  VIADD R7, R7, UR26 ;  /* 0x0000001a07077c36 */ /* 0x001fe20008000000 */
[----:B------:R-:W-:Y:S02]  /*4ce30*/  ULDC UR26, c[0x0][0x248] ;  /* 0x00009200001a7ab9 */ /* 0x000fe40000000800 */
[----:B------:R-:W-:Y:S02]  /*4ce40*/  @P1 LOP3.LUT R239, R239, 0x4000000, RZ, 0xfc, !PT ;  /* 0x04000000efef1812 */ /* 0x000fe400078efcff */
[----:B------:R0:W-:Y:S02]  /*4ce50*/  STL [R1+0x2e0], R7 ;  /* 0x0002e00701007387 */ /* 0x0001e40000100800 */
[----:B------:R-:W-:-:S04]  /*4ce60*/  LOP3.LUT R239, R239, 0xfdffffff, RZ, 0xc0, !PT ;  /* 0xfdffffffefef7812 */ /* 0x000fc800078ec0ff */
[----:B------:R-:W-:Y:S01]  /*4ce70*/  @P0 LOP3.LUT R239, R239, 0x2000000, RZ, 0xfc, !PT ;  /* 0x02000000efef0812 */ /* 0x000fe200078efcff */
[----:B0-----:R-:W-:Y:S01]  /*4ce80*/  VIADD R7, R7, UR26 ;  /* 0x0000001a07077c36 */ /* 0x001fe20008000000 */
[----:B------:R-:W-:Y:S01]  /*4ce90*/  ULDC UR26, c[0x0][0x248] ;  /* 0x00009200001a7ab9 */ /* 0x000fe20000000800 */
[----:B------:R-:W-:-:S03]  /*4cea0*/  ISETP.GE.AND P0, PT, R6, UR29, PT ;  /* 0x0000001d06007c0c */ /* 0x000fc6000bf06270 */
        /* <DEDUP_REMOVED lines=27> */
[----:B------:R-:W-:Y:S02]  /*4d060*/  ISETP.LT.AND P0, PT, R2, UR26, !P0 ;  /* 0x0000001a02007c0c */ /* 0x000fe4000c701270 */
        /* <DEDUP_REMOVED lines=69> */
[----:B------:R-:W-:Y:S01]  /*4d4c0*/  ULDC UR40, c[0x0][0x228] ;  /* 0x00008a0000287ab9 */ /* 0x000fe20000000800 */
        /* <DEDUP_REMOVED lines=47> */
[----:B------:R-:W-:Y:S01]  /*4d7c0*/  ULDC UR28, c[0x0][0x248] ;  /* 0x00009200001c7ab9 */ /* 0x000fe20000000800 */
[----:B------:R-:W-:-:S05]  /*4d7d0*/  ULDC UR12, c[0x0][0x228] ;  /* 0x00008a00000c7ab9 */ /* 0x000fca0000000800 */
        /* <DEDUP_REMOVED lines=10> */
[----:B------:R-:W-:Y:S01]  /*4d880*/  ULDC UR40, c[0x0][0x228] ;  /* 0x00008a0000287ab9 */ /* 0x000fe20000000800 */
[----:B------:R-:W-:Y:S01]  /*4d890*/  ISETP.LT.AND P2, PT, R4, UR14, !P0 ;  /* 0x0000000e04007c0c */ /* 0x000fe2000c741270 */
[----:B0-----:R-:W-:Y:S01]  /*4d8a0*/  VIADD R7, R7, UR18 ;  /* 0x0000001207077c36 */ /* 0x001fe20008000000 */
[----:B------:R-:W-:Y:S01]  /*4d8b0*/  ISETP.LT.AND P1, PT, R5, UR17, !P0 ;  /* 0x0000001105007c0c */ /* 0x000fe2000c721270 */
[----:B------:R-:W-:-:S08]  /*4d8c0*/  ULDC.64 UR32, c[0x0][0x228] ;  /* 0x00008a0000207ab9 */ /* 0x000fd00000000a00 */
[----:B------:R-:W-:Y:S01]  /*4d8d0*/  @P3 LOP3.LUT R238, R238, 0x10000000, RZ, 0xfc, !PT ;  /* 0x10000000eeee3812 */ /* 0x000fe200078efcff */
[----:B------:R0:W-:Y:S01]  /*4d8e0*/  STL [R1+0x30c], R7 ;  /* 0x00030c0701007387 */ /* 0x0001e20000100800 */
[----:B------:R-:W-:Y:S01]  /*4d8f0*/  ULDC UR18, c[0x0][0x248] ;  /* 0x0000920000127ab9 */ /* 0x000fe20000000800 */
[----:B------:R-:W-:Y:S01]  /*4d900*/  ULDC UR17, c[0x0][0x228] ;  /* 0x00008a0000117ab9 */ /* 0x000fe20000000800 */
[----:B------:R-:W-:Y:S01]  /*4d910*/  LOP3.LUT R238, R238, 0xf7ffffff, RZ, 0xc0, !PT ;  /* 0xf7ffffffeeee7812 */ /* 0x000fe200078ec0ff */
[----:B------:R-:W-:-:S03]  /*4d920*/  ULDC UR14, c[0x0][0x228] ;  /* 0x00008a00000e7ab9 */ /* 0x000fc60000000800 */
        /* <DEDUP_REMOVED lines=16> */
[----:B------:R-:W-:-:S06]  /*4da30*/  ULDC.64 UR34, c[0x0][0x228] ;  /* 0x00008a0000227ab9 */ /* 0x000fcc0000000a00 */
[----:B------:R-:W-:Y:S01]  /*4da40*/  @P3 LOP3.LUT R238, R238, 0x1000000, RZ, 0xfc, !PT ;  /* 0x01000000eeee3812 */ /* 0x000fe200078efcff */
[----:B------:R-:W-:Y:S01]  /*4da50*/  ULDC UR20, c[0x0][0x248] ;  /* 0x0000920000147ab9 */ /* 0x000fe20000000800 */
[----:B------:R-:W-:Y:S02]  /*4da60*/  ULDC UR19, c[0x0][0x228] ;  /* 0x00008a0000137ab9 */ /* 0x000fe40000000800 */
        /* <DEDUP_REMOVED lines=8> */
[----:B------:R-:W-:Y:S01]  /*4daf0*/  LOP3.LUT R238, R238, 0xffdfffff, RZ, 0xc0, !PT ;  /* 0xffdfffffeeee7812 */ /* 0x000fe200078ec0ff */
[----:B------:R0:W-:Y:S03]  /*4db00*/  STL [R1+0x314], R7 ;  /* 0x0003140701007387 */ /* 0x0001e60000100800 */
[----:B------:R-:W-:Y:S02]  /*4db10*/  @P0 LOP3.LUT R238, R238, 0x200000, RZ, 0xfc, !PT ;  /* 0x00200000eeee0812 */ /* 0x000fe400078efcff */
[----:B------:R-:W-:Y:S01]  /*4db20*/  ISETP.GE.AND P0, PT, R6, UR27, PT ;  /* 0x0000001b06007c0c */ /* 0x000fe2000bf06270 */
[----:B0-----:R-:W-:-:S03]  /*4db30*/  VIADD R7, R7, UR9 ;  /* 0x0000000907077c36 */ /* 0x001fc60008000000 */
[----:B------:R-:W-:Y:S02]  /*4db40*/  ISETP.LT.AND P3, PT, R3, UR40, !P0 ;  /* 0x0000002803007c0c */ /* 0x000fe4000c761270 */
[----:B------:R-:W-:Y:S01]  /*4db50*/  LOP3.LUT R238, R238, 0xffefffff, RZ, 0xc0, !PT ;  /* 0xffefffffeeee7812 */ /* 0x000fe200078ec0ff */
[----:B------:R-:W-:Y:S01]  /*4db60*/  VIADD R6, R0, 0x79 ;  /* 0x0000007900067836 */ /* 0x000fe20000000000 */
[----:B------:R0:W-:Y:S01]  /*4db70*/  STL [R1+0x318], R7 ;  /* 0x0003180701007387 */ /* 0x0001e20000100800 */
[----:B------:R-:W-:Y:S01]  /*4db80*/  ISETP.LT.AND P2, PT, R4, UR22, !P0 ;  /* 0x0000001604007c0c */ /* 0x000fe2000c741270 */
[----:B------:R-:W-:Y:S01]  /*4db90*/  ULDC UR40, c[0x0][0x228] ;  /* 0x00008a0000287ab9 */ /* 0x000fe20000000800 */
[----:B------:R-:W-:Y:S01]  /*4dba0*/  ISETP.LT.AND P1, PT, R5, UR23, !P0 ;  /* 0x0000001705007c0c */ /* 0x000fe2000c721270 */
[----:B------:R-:W-:Y:S01]  /*4dbb0*/  ULDC UR23, c[0x0][0x248] ;  /* 0x0000920000177ab9 */ /* 0x000fe20000000800 */
[----:B------:R-:W-:Y:S01]  /*4dbc0*/  ULDC UR9, c[0x0][0x228] ;  /* 0x00008a0000097ab9 */ /* 0x000fe20000000800 */
[----:B0-----:R-:W-:Y:S01]  /*4dbd0*/  VIADD R7, R7, UR13 ;  /* 0x0000000d07077c36 */ /* 0x001fe20008000000 */
[----:B------:R-:W-:-:S02]  /*4dbe0*/  ULDC UR13, c[0x0][0x248] ;  /* 0x00009200000d7ab9 */ /* 0x000fc40000000800 */
[----:B------:R-:W-:Y:S01]  /*4dbf0*/  @P3 LOP3.LUT R238, R238, 0x100000, RZ, 0xfc, !PT ;  /* 0x00100000eeee3812 */ /* 0x000fe200078efcff */
[----:B------:R-:W-:Y:S01]  /*4dc00*/  ULDC UR22, c[0x0][0x228] ;  /* 0x00008a0000167ab9 */ /* 0x000fe20000000800 */
[----:B------:R0:W-:Y:S02]  /*4dc10*/  STL [R1+0x31c], R7 ;  /* 0x00031c0701007387 */ /* 0x0001e40000100800 */
[----:B------:R-:W-:Y:S01]  /*4dc20*/  LOP3.LUT R238, R238, 0xfff7ffff, RZ, 0xc0, !PT ;  /* 0xfff7ffffeeee7812 */ /* 0x000fe200078ec0ff */
[----:B0-----:R-:W-:-:S03]  /*4dc30*/  VIADD R7, R7, UR4 ;  /* 0x0000000407077c36 */ /* 0x001fc60008000000 */
[----:B------:R-:W-:Y:S01]  /*4dc40*/  @P2 LOP3.LUT R238, R238, 0x80000, RZ, 0xfc, !PT ;  /* 0x00080000eeee2812 */ /* 0x000fe200078efcff */
[----:B------:R-:W-:Y:S01]  /*4dc50*/  ULDC UR4, c[0x0][0x228] ;  /* 0x00008a0000047ab9 */ /* 0x000fe20000000800 */
[----:B------:R0:W-:Y:S01]  /*4dc60*/  STL [R1+0x320], R7 ;  /* 0x0003200701007387 */ /* 0x0001e20000100800 */
[----:B------:R-:W-:Y:S01]  /*4dc70*/  ISETP.LT.AND P0, PT, R2, UR34, !P0 ;  /* 0x0000002202007c0c */ /* 0x000fe2000c701270 */
[----:B------:R-:W-:Y:S01]  /*4dc80*/  ULDC UR34, c[0x0][0x228] ;  /* 0x00008a0000227ab9 */ /* 0x000fe20000000800 */
        /* <DEDUP_REMOVED lines=24> */
[----:B------:R-:W-:Y:S01]  /*4de10*/  ULDC UR43, c[0x0][0x228] ;  /* 0x00008a00002b7ab9 */ /* 0x000fe20000000800 */
[----:B0-----:R-:W-:Y:S01]  /*4de20*/  VIADD R7, R7, UR18 ;  /* 0x0000001207077c36 */ /* 0x001fe20008000000 */
[----:B------:R-:W-:-:S04]  /*4de30*/  ULDC UR18, c[0x0][0x248] ;  /* 0x0000920000127ab9 */ /* 0x000fc80000000800 */
[----:B------:R0:W-:Y:S02]  /*4de40*/  STL [R1+0x334], R7 ;  /* 0x0003340701007387 */ /* 0x0001e40000100800 */
        /* <DEDUP_REMOVED lines=8> */
[----:B------:R0:W-:Y:S02]  /*4ded0*/  STL [R1+0x33c], R7 ;  /* 0x00033c0701007387 */ /* 0x0001e40000100800 */
[----:B0-----:R-:W-:Y:S01]  /*4dee0*/  VIADD R7, R7, UR20 ;  /* 0x0000001407077c36 */ /* 0x001fe20008000000 */
[----:B------:R-:W-:Y:S01]  /*4def0*/  LOP3.LUT R238, R238, 0xffffbfff, RZ, 0xc0, !PT ;  /* 0xffffbfffeeee7812 */ /* 0x000fe200078ec0ff */
[----:B------:R-:W-:-:S03]  /*4df00*/  ULDC UR20, c[0x0][0x228] ;  /* 0x00008a0000147ab9 */ /* 0x000fc60000000800 */
[----:B------:R0:W-:Y:S01]  /*4df10*/  STL [R1+0x340], R7 ;  /* 0x0003400701007387 */ /* 0x0001e20000100800 */
[----:B------:R-:W-:Y:S01]  /*4df20*/  @P1 LOP3.LUT R238, R238, 0x4000, RZ, 0xfc, !PT ;  /* 0x00004000eeee1812 */ /* 0x000fe200078efcff */
[----:B0-----:R-:W-:Y:S01]  /*4df30*/  VIADD R7, R7, UR26 ;  /* 0x0000001a07077c36 */ /* 0x001fe20008000000 */
[----:B------:R-:W-:Y:S02]  /*4df40*/  ULDC.64 UR26, c[0x0][0x228] ;  /* 0x00008a00001a7ab9 */ /* 0x000fe40000000a00 */
[----:B------:R-:W-:Y:S01]  /*4df50*/  ISETP.LT.AND P0, PT, R2, UR26, !P0 ;  /* 0x0000001a02007c0c */ /* 0x000fe2000c701270 */
[----:B------:R-:W-:Y:S01]  /*4df60*/  ULDC UR26, c[0x0][0x248] ;  /* 0x00009200001a7ab9 */ /* 0x000fe20000000800 */
[----:B------:R-:W-:-:S11]  /*4df70*/  LOP3.LUT R238, R238, 0xffffdfff, RZ, 0xc0, !PT ;  /* 0xffffdfffeeee7812 */ /* 0x000fd600078ec0ff */
        /* <DEDUP_REMOVED lines=11> */
[----:B------:R-:W-:Y:S01]  /*4e030*/  ULDC UR46, c[0x0][0x228] ;  /* 0x00008a00002e7ab9 */ /* 0x000fe20000000800 */
[----:B0-----:R-:W-:Y:S01]  /*4e040*/  VIADD R7, R7, UR23 ;  /* 0x0000001707077c36 */ /* 0x001fe20008000000 */
[----:B------:R-:W-:-:S04]  /*4e050*/  ULDC UR23, c[0x0][0x228] ;  /* 0x00008a0000177ab9 */ /* 0x000fc80000000800 */
[----:B------:R-:W-:Y:S01]  /*4e060*/  @P3 LOP3.LUT R238, R238, 0x1000, RZ, 0xfc, !PT ;  /* 0x00001000eeee3812 */ /* 0x000fe200078efcff */
[----:B------:R0:W-:Y:S03]  /*4e070*/  STL [R1+0x348], R7 ;  /* 0x0003480701007387 */ /* 0x0001e60000100800 */
[----:B------:R-:W-:-:S04]  /*4e080*/  LOP3.LUT R238, R238, 0xfffff7ff, RZ, 0xc0, !PT ;  /* 0xfffff7ffeeee7812 */ /* 0x000fc800078ec0ff */
[----:B------:R-:W-:Y:S01]  /*4e090*/  @P2 LOP3.LUT R238, R238, 0x800, RZ, 0xfc, !PT ;  /* 0x00000800eeee2812 */ /* 0x000fe200078efcff */
[----:B0-----:R-:W-:Y:S01]  /*4e0a0*/  VIADD R7, R7, UR28 ;  /* 0x0000001c07077c36 */ /* 0x001fe20008000000 */
[----:B------:R-:W-:Y:S02]  /*4e0b0*/  ULDC.64 UR28, c[0x0][0x228] ;  /* 0x00008a00001c7ab9 */ /* 0x000fe40000000a00 */
[----:B------:R-:W-:Y:S02]  /*4e0c0*/  LOP3.LUT R238, R238, 0xfffffbff, RZ, 0xc0, !PT ;  /* 0xfffffbffeeee7812 */ /* 0x000fe400078ec0ff */
[----:B------:R-:W-:Y:S01]  /*4e0d0*/  ISETP.LT.AND P0, PT, R2, UR28, !P0 ;  /* 0x0000001c02007c0c */ /* 0x000fe2000c701270 */
[----:B------:R0:W-:Y:S01]  /*4e0e0*/  STL [R1+0x34c], R7 ;  /* 0x00034c0701007387 */ /* 0x0001e20000100800 */
[----:B------:R-:W-:Y:S01]  /*4e0f0*/  @P1 LOP3.LUT R238, R238, 0x400, RZ, 0xfc, !PT ;  /* 0x00000400eeee1812 */ /* 0x000fe200078efcff */
[----:B------:R-:W-:-:S03]  /*4e100*/  ULDC UR28, c[0x0][0x228] ;  /* 0x00008a00001c7ab9 */ /* 0x000fc60000000800 */
[----:B------:R-:W-:-:S07]  /*4e110*/  LOP3.LUT R238, R238, 0xfffffdff, RZ, 0xc0, !PT ;  /* 0xfffffdffeeee7812 */ /* 0x000fce00078ec0ff */
[----:B------:R-:W-:Y:S02]  /*4e120*/  @P0 LOP3.LUT R238, R238, 0x200, RZ, 0xfc, !PT ;  /* 0x00000200eeee0812 */ /* 0x000fe400078efcff */
[----:B------:R-:W-:-:S04]  /*4e130*/  ISETP.GE.AND P0, PT, R6, UR33, PT ;  /* 0x0000002106007c0c */ /* 0x000fc8000bf06270 */
[----:B------:R-:W-:Y:S02]  /*4e140*/  ISETP.LT.AND P3, PT, R3, UR32, !P0 ;  /* 0x0000002003007c0c */ /* 0x000fe4000c761270 */
[----:B------:R-:W-:Y:S01]  /*4e150*/  LOP3.LUT R238, R238, 0xfffffeff, RZ, 0xc0, !PT ;  /* 0xfffffeffeeee7812 */ /* 0x000fe200078ec0ff */
[----:B------:R-:W-:Y:S01]  /*4e160*/  VIADD R6, R0, 0x76 ;  /* 0x0000007600067836 */ /* 0x000fe20000000000 */
[----:B------:R-:W-:Y:S01]  /*4e170*/  ISETP.LT.AND P2, PT, R4, UR61, !P0 ;  /* 0x0000003d04007c0c */ /* 0x000fe2000c741270 */
[----:B------:R-:W-:Y:S01]  /*4e180*/  ULDC.64 UR32, c[0x0][0x228] ;  /* 0x00008a0000207ab9 */ /* 0x000fe20000000a00 */
[----:B------:R-:W-:Y:S01]  /*4e190*/  ISETP.LT.AND P1, PT, R5, UR60, !P0 ;  /* 0x0000003c05007c0c */ /* 0x000fe2000c721270 */
[----:B0-----:R-:W-:-:S06]  /*4e1a0*/  VIADD R7, R7, UR26 ;  /* 0x0000001a07077c36 */ /* 0x001fcc0008000000 */
[----:B------:R-:W-:Y:S01]  /*4e1b0*/  @P3 LOP3.LUT R238, R238, 0x100, RZ, 0xfc, !PT ;  /* 0x00000100eeee3812 */ /* 0x000fe200078efcff */
[----:B------:R-:W-:Y:S01]  /*4e1c0*/  ULDC UR26, c[0x0][0x248] ;  /* 0x00009200001a7ab9 */ /* 0x000fe20000000800 */
[----:B------:R-:W-:Y:S01]  /*4e1d0*/  ULDC UR61, c[0x0][0x228] ;  /* 0x00008a00003d7ab9 */ /* 0x000fe20000000800 */
[----:B------:R-:W-:Y:S01]  /*4e1e0*/  LOP3.LUT R235, R235, 0x7fffffff, RZ, 0xc0, !PT ;  /* 0x7fffffffebeb7812 */ /* 0x000fe200078ec0ff */
[----:B------:R-:W-:Y:S01]  /*4e1f0*/  ULDC UR60, c[0x0][0x228] ;  /* 0x00008a00003c7ab9 */ /* 0x000fe20000000800 */
[----:B------:R-:W-:-:S04]  /*4e200*/  LOP3.LUT R238, R238, 0xffffff7f, RZ, 0xc0, !PT ;  /* 0xffffff7feeee7812 */ /* 0x000fc800078ec0ff */
        /* <DEDUP_REMOVED lines=8> */
[----:B------:R-:W-:-:S04]  /*4e290*/  ISETP.GE.AND P0, PT, R6, UR35, PT ;  /* 0x0000002306007c0c */ /* 0x000fc8000bf06270 */
[----:B------:R-:W-:Y:S02]  /*4e2a0*/  ISETP.LT.AND P3, PT, R3, UR34, !P0 ;  /* 0x0000002203007c0c */ /* 0x000fe4000c761270 */
[----:B------:R-:W-:Y:S01]  /*4e2b0*/  LOP3.LUT R238, R238, 0xffffffef, RZ, 0xc0, !PT ;  /* 0xffffffefeeee7812 */ /* 0x000fe200078ec0ff */
[----:B------:R-:W-:Y:S01]  /*4e2c0*/  VIADD R6, R0, 0x75 ;  /* 0x0000007500067836 */ /* 0x000fe20000000000 */
[----:B------:R-:W-:Y:S01]  /*4e2d0*/  ISETP.LT.AND P2, PT, R4, UR59, !P0 ;  /* 0x0000003b04007c0c */ /* 0x000fe2000c741270 */
[----:B0-----:R-:W-:Y:S01]  /*4e2e0*/  VIADD R7, R7, UR26 ;  /* 0x0000001a07077c36 */ /* 0x001fe20008000000 */
[----:B------:R-:W-:Y:S01]  /*4e2f0*/  ISETP.LT.AND P1, PT, R5, UR47, !P0 ;  /* 0x0000002f05007c0c */ /* 0x000fe2000c721270 */
[----:B------:R-:W-:-:S06]  /*4e300*/  ULDC.64 UR34, c[0x0][0x228] ;  /* 0x00008a0000227ab9 */ /* 0x000fcc0000000a00 */
[----:B------:R-:W-:Y:S01]  /*4e310*/  @P3 LOP3.LUT R238, R238, 0x10, RZ, 0xfc, !PT ;  /* 0x00000010eeee3812 */ /* 0x000fe200078efcff */
[----:B------:R-:W-:Y:S01]  /*4e320*/  ULDC UR26, c[0x0][0x248] ;  /* 0x00009200001a7ab9 */ /* 0x000fe20000000800 */
[----:B------:R0:W-:Y:S01]  /*4e330*/  STL [R1+0x354], R7 ;  /* 0x0003540701007387 */ /* 0x0001e20000100800 */
        /* <DEDUP_REMOVED lines=9> */
[----:B------:R-:W-:-:S04]  /*4e3d0*/  ISETP.GE.AND P0, PT, R6, UR27, PT ;  /* 0x0000001b06007c0c */ /* 0x000fc8000bf06270 */
[----:B------:R-:W-:Y:S01]  /*4e3e0*/  ISETP.LT.AND P2, PT, R4, UR55, !P0 ;  /* 0x0000003704007c0c */ /* 0x000fe2000c741270 */
[----:B0-----:R-:W-:Y:S01]  /*4e3f0*/  VIADD R7, R7, UR26 ;  /* 0x0000001a07077c36 */ /* 0x001fe20008000000 */
[----:B------:R-:W-:Y:S01]  /*4e400*/  ISETP.LT.AND P1, PT, R5, UR53, !P0 ;  /* 0x0000003505007c0c */ /* 0x000fe2000c721270 */
[----:B------:R-:W-:Y:S01]  /*4e410*/  ULDC UR26, c[0x0][0x248] ;  /* 0x00009200001a7ab9 */ /* 0x000fe20000000800 */
[----:B------:R-:W-:Y:S01]  /*4e420*/  ISETP.LT.AND P3, PT, R3, UR28, !P0 ;  /* 0x0000001c03007c0c */ /* 0x000fe2000c761270 */
[----:B------:R-:W-:Y:S01]  /*4e430*/  VIADD R6, R0, 0x74 ;  /* 0x0000007400067836 */ /* 0x000fe20000000000 */
[----:B------:R-:W-:Y:S01]  /*4e440*/  ISETP.LT.AND P0, PT, R2, UR34, !P0 ;  /* 0x0000002202007c0c */ /* 0x000fe2000c701270 */
[----:B------:R-:W-:-:S06]  /*4e450*/  ULDC UR55, c[0x0][0x228] ;  /* 0x00008a0000377ab9 */ /* 0x000fcc0000000800 */
[----:B------:R-:W-:Y:S01]  /*4e460*/  @P2 LOP3.LUT R237, R237, 0x80000000, RZ, 0xfc, !PT ;  /* 0x80000000eded2812 */ /* 0x000fe200078efcff */
[----:B------:R0:W-:Y:S01]  /*4e470*/  STL [R1+0x358], R7 ;  /* 0x0003580701007387 */ /* 0x0001e20000100800 */
[----:B------:R-:W-:Y:S01]  /*4e480*/  LOP3.LUT R238, R238, 0xfffffffe, RZ, 0xc0, !PT ;  /* 0xfffffffeeeee7812 */ /* 0x000fe200078ec0ff */
[----:B------:R-:W-:Y:S01]  /*4e490*/  ULDC UR28, c[0x0][0x248] ;  /* 0x00009200001c7ab9 */ /* 0x000fe20000000800 */
[----:B------:R-:W-:Y:S01]  /*4e4a0*/  LOP3.LUT R237, R237, 0xbfffffff, RZ, 0xc0, !PT ;  /* 0xbfffffffeded7812 */ /* 0x000fe200078ec0ff */
[----:B------:R-:W-:Y:S01]  /*4e4b0*/  ULDC UR53, c[0x0][0x228] ;  /* 0x00008a0000357ab9 */ /* 0x000fe20000000800 */
[----:B------:R-:W-:Y:S02]  /*4e4c0*/  ULDC UR34, c[0x0][0x228] ;  /* 0x00008a0000227ab9 */ /* 0x000fe40000000800 */
[----:B------:R-:W-:Y:S01]  /*4e4d0*/  @P1 LOP3.LUT R237, R237, 0x40000000, RZ, 0xfc, !PT ;  /* 0x40000000eded1812 */ /* 0x000fe200078efcff */
[----:B0-----:R-:W-:-:S03]  /*4e4e0*/  VIADD R7, R7, UR26 ;  /* 0x0000001a07077c36 */ /* 0x001fc60008000000 */
[----:B------:R-:W-:Y:S01]  /*4e4f0*/  LOP3.LUT R237, R237, 0xdfffffff, RZ, 0xc0, !PT ;  /* 0xdfffffffeded7812 */ /* 0x000fe200078ec0ff */
[----:B------:R-:W-:-:S03]  /*4e500*/  ULDC UR26, c[0x0][0x248] ;  /* 0x00009200001a7ab9 */ /* 0x000fc60000000800 */
[----:B------:R-:W-:Y:S01]  /*4e510*/  @P0 LOP3.LUT R237, R237, 0x20000000, RZ, 0xfc, !PT ;  /* 0x20000000eded0812 */ /* 0x000fe200078efcff */
[----:B------:R0:W-:Y:S01]  /*4e520*/  STL [R1+0x35c], R7 ;  /* 0x00035c0701007387 */ /* 0x0001e20000100800 */
[----:B------:R-:W-:Y:S02]  /*4e530*/  ISETP.GE.AND P0, PT, R6, UR29, PT ;  /* 0x0000001d06007c0c */ /* 0x000fe4000bf06270 */
[----:B------:R-:W-:Y:S02]  /*4e540*/  @P3 LOP3.LUT R238, R238, 0x1, RZ, 0xfc, !PT ;  /* 0x00000001eeee3812 */ /* 0x000fe400078efcff */
[----:B------:R-:W-:Y:S01]  /*4e550*/  ISETP.LT.AND P3, PT, R3, UR61, !P0 ;  /* 0x0000003d03007c0c */ /* 0x000fe2000c761270 */
[----:B0-----:R-:W-:Y:S01]  /*4e560*/  VIADD R7, R7, UR26 ;  /* 0x0000001a07077c36 */ /* 0x001fe20008000000 */
[----:B------:R-:W-:Y:S01]  /*4e570*/  ULDC UR26, c[0x0][0x248] ;  /* 0x00009200001a7ab9 */ /* 0x000fe20000000800 */
[----:B------:R-:W-:Y:S02]  /*4e580*/  ISETP.LT.AND P2, PT, R4, UR54, !P0 ;  /* 0x0000003604007c0c */ /* 0x000fe4000c741270 */
[----:B------:R-:W-:Y:S01]  /*4e590*/  LOP3.LUT R237, R237, 0xefffffff, RZ, 0xc0, !PT ;  /* 0xefffffffeded7812 */ /* 0x000fe200078ec0ff */
[----:B------:R0:W-:Y:S01]  /*4e5a0*/  STL [R1+0x360], R7 ;  /* 0x0003600701007387 */ /* 0x0001e20000100800 */
[----:B------:R-:W-:Y:S01]  /*4e5b0*/  ISETP.LT.AND P1, PT, R5, UR52, !P0 ;  /* 0x0000003405007c0c */ /* 0x000fe2000c721270 */
[----:B------:R-:W-:-:S05]  /*4e5c0*/  VIADD R6, R0, 0x73 ;  /* 0x0000007300067836 */ /* 0x000fca0000000000 */
[----:B------:R-:W-:Y:S01]  /*4e5d0*/  @P3 LOP3.LUT R237, R237, 0x10000000, RZ, 0xfc, !PT ;  /* 0x10000000eded3812 */ /* 0x000fe200078efcff */
[----:B------:R-:W-:Y:S01]  /*4e5e0*/  ULDC UR61, c[0x0][0x228] ;  /* 0x00008a00003d7ab9 */ /* 0x000fe20000000800 */
[----:B------:R-:W-:Y:S01]  /*4e5f0*/  LOP3.LUT R234, R234, 0x7fffffff, RZ, 0xc0, !PT ;  /* 0x7fffffffeaea7812 */ /* 0x000fe200078ec0ff */
[----:B------:R-:W-:Y:S01]  /*4e600*/  ULDC UR54, c[0x0][0x228] ;  /* 0x00008a0000367ab9 */ /* 0x000fe20000000800 */
[----:B0-----:R-:W-:Y:S01]  /*4e610*/  VIADD R7, R7, UR26 ;  /* 0x0000001a07077c36 */ /* 0x001fe20008000000 */
[----:B------:R-:W-:Y:S01]  /*4e620*/  ULDC UR26, c[0x0][0x248] ;  /* 0x00009200001a7ab9 */ /* 0x000fe20000000800 */
[----:B------:R-:W-:-:S03]  /*4e630*/  ULDC UR52, c[0x0][0x228] ;  /* 0x00008a0000347ab9 */ /* 0x000fc60000000800 */
[----:B------:R0:W-:Y:S01]  /*4e640*/  STL [R1+0x364], R7 ;  /* 0x0003640701007387 */ /* 0x0001e20000100800 */
[----:B------:R-:W-:Y:S01]  /*4e650*/  LOP3.LUT R237, R237, 0xf7ffffff, RZ, 0xc0, !PT ;  /* 0xf7ffffffeded7812 */ /* 0x000fe200078ec0ff */
[----:B0-----:R-:W-:Y:S01]  /*4e660*/  VIADD R7, R7, UR26 ;  /* 0x0000001a07077c36 */ /* 0x001fe20008000000 */
[----:B------:R-:W-:-:S04]  /*4e670*/  ULDC UR26, c[0x0][0x248] ;  /* 0x00009200001a7ab9 */ /* 0x000fc80000000800 */
        /* <DEDUP_REMOVED lines=20> */
[----:B------:R-:W-:Y:S01]  /*4e7c0*/  ULDC.64 UR30, c[0x0][0x228] ;  /* 0x00008a00001e7ab9 */ /* 0x000fe20000000a00 */
[----:B------:R-:W-:Y:S01]  /*4e7d0*/  ULDC UR51, c[0x0][0x228] ;  /* 0x00008a0000337ab9 */ /* 0x000fe20000000800 */
[----:B------:R-:W-:-:S04]  /*4e7e0*/  ULDC UR50, c[0x0][0x228] ;  /* 0x00008a0000327ab9 */ /* 0x000fc80000000800 */
        /* <DEDUP_REMOVED lines=34> */
[----:B------:R0:W-:Y:S01]  /*4ea10*/  STL [R1+0x378], R7 ;  /* 0x0003780701007387 */ /* 0x0001e20000100800 */
[----:B------:R-:W-:Y:S01]  /*4ea20*/  ISETP.LT.AND P3, PT, R3, UR59, !P0 ;  /* 0x0000003b03007c0c */ /* 0x000fe2000c761270 */
[----:B------:R-:W-:Y:S01]  /*4ea30*/  VIADD R6, R0, 0x70 ;  /* 0x0000007000067836 */ /* 0x000fe20000000000 */
[----:B------:R-:W-:Y:S01]  /*4ea40*/  ISETP.LT.AND P2, PT, R4, UR24, !P0 ;  /* 0x0000001804007c0c */ /* 0x000fe2000c741270 */
[----:B------:R-:W-:Y:S01]  /*4ea50*/  ULDC UR59, c[0x0][0x228] ;  /* 0x00008a00003b7ab9 */ /* 0x000fe20000000800 */
[----:B------:R-:W-:Y:S01]  /*4ea60*/  ISETP.LT.AND P1, PT, R5, UR25, !P0 ;  /* 0x0000001905007c0c */ /* 0x000fe2000c721270 */
[----:B------:R-:W-:Y:S01]  /*4ea70*/  ULDC UR24, c[0x0][0x248] ;  /* 0x0000920000187ab9 */ /* 0x000fe20000000800 */
[----:B------:R-:W-:-:S07]  /*4ea80*/  ULDC UR35, c[0x0][0x228] ;  /* 0x00008a0000237ab9 */ /* 0x000fce0000000800 */
[----:B------:R-:W-:-:S04]  /*4ea90*/  @P3 LOP3.LUT R237, R237, 0x10000, RZ, 0xfc, !PT ;  /* 0x00010000eded3812 */ /* 0x000fc800078efcff */
        /* <DEDUP_REMOVED lines=30> */
[----:B0-----:R-:W-:-:S03]  /*4ec80*/  VIADD R7, R7, UR26 ;  /* 0x0000001a07077c36 */ /* 0x001fc60008000000 */
[----:B------:R-:W-:Y:S01]  /*4ec90*/  LOP3.LUT R237, R237, 0xfffffbff, RZ, 0xc0, !PT ;  /* 0xfffffbffeded7812 */ /* 0x000fe200078ec0ff */
[----:B------:R-:W-:Y:S01]  /*4eca0*/  ULDC UR26, c[0x0][0x248] ;  /* 0x00009200001a7ab9 */ /* 0x000fe20000000800 */
[----:B------:R0:W-:Y:S02]  /*4ecb0*/  STL [R1+0x38c], R7 ;  /* 0x00038c0701007387 */ /* 0x0001e40000100800 */
[----:B------:R-:W-:Y:S01]  /*4ecc0*/  @P1 LOP3.LUT R237, R237, 0x400, RZ, 0xfc, !PT ;  /* 0x00000400eded1812 */ /* 0x000fe200078efcff */
[----:B0-----:R-:W-:Y:S01]  /*4ecd0*/  VIADD R7, R7, UR24 ;  /* 0x0000001807077c36 */ /* 0x001fe20008000000 */
[----:B------:R-:W-:Y:S02]  /*4ece0*/  ULDC.64 UR24, c[0x0][0x228] ;  /* 0x00008a0000187ab9 */ /* 0x000fe40000000a00 */
[----:B------:R-:W-:Y:S02]  /*4ecf0*/  ISETP.LT.AND P0, PT, R2, UR24, !P0 ;  /* 0x0000001802007c0c */ /* 0x000fe4000c701270 */
        /* <DEDUP_REMOVED lines=37> */
[----:B------:R0:W-:Y:S01]  /*4ef50*/  STL [R1+0x398], R7 ;  /* 0x0003980701007387 */ /* 0x0001e20000100800 */
[----:B------:R-:W-:Y:S01]  /*4ef60*/  ULDC UR28, c[0x0][0x248] ;  /* 0x00009200001c7ab9 */ /* 0x000fe20000000800 */
[----:B------:R-:W-:-:S04]  /*4ef70*/  @P2 LOP3.LUT R237, R237, 0x8, RZ, 0xfc, !PT ;  /* 0x00000008eded2812 */ /* 0x000fc800078efcff */
[----:B------:R-:W-:-:S04]  /*4ef80*/  LOP3.LUT R237, R237, 0xfffffffb, RZ, 0xc0, !PT ;  /* 0xfffffffbeded7812 */ /* 0x000fc800078ec0ff */
[----:B------:R-:W-:-:S04]  /*4ef90*/  @P1 LOP3.LUT R237, R237, 0x4, RZ, 0xfc, !PT ;  /* 0x00000004eded1812 */ /* 0x000fc800078efcff */
[----:B------:R-:W-:Y:S01]  /*4efa0*/  LOP3.LUT R237, R237, 0xfffffffd, RZ, 0xc0, !PT ;  /* 0xfffffffdeded7812 */ /* 0x000fe200078ec0ff */
[----:B0-----:R-:W-:-:S03]  /*4efb0*/  VIADD R7, R7, UR15 ;  /* 0x0000000f07077c36 */ /* 0x001fc60008000000 */
[----:B------:R-:W-:Y:S02]  /*4efc0*/  @P0 LOP3.LUT R237, R237, 0x2, RZ, 0xfc, !PT ;  /* 0x00000002eded0812 */ /* 0x000fe400078efcff */
[----:B------:R-:W-:Y:S01]  /*4efd0*/  ISETP.GE.AND P0, PT, R6, UR33, PT ;  /* 0x0000002106007c0c */ /* 0x000fe2000bf06270 */
[----:B------:R0:W-:Y:S01]  /*4efe0*/  STL [R1+0x39c], R7 ;  /* 0x00039c0701007387 */ /* 0x0001e20000100800 */
[----:B------:R-:W-:Y:S01]  /*4eff0*/  VIADD R6, R0, 0x6c ;  /* 0x0000006c00067836 */ /* 0x000fe20000000000 */
[----:B------:R-:W-:Y:S01]  /*4f000*/  LOP3.LUT R237, R237, 0xfffffffe, RZ, 0xc0, !PT ;  /* 0xfffffffeeded7812 */ /* 0x000fe200078ec0ff */
[----:B------:R-:W-:Y:S01]  /*4f010*/  ULDC.64 UR32, c[0x0][0x228] ;  /* 0x00008a0000207ab9 */ /* 0x000fe20000000a00 */
[----:B------:R-:W-:Y:S01]  /*4f020*/  ISETP.LT.AND P2, PT, R4, UR13, !P0 ;  /* 0x0000000d04007c0c */ /* 0x000fe2000c741270 */
[----:B0-----:R-:W-:Y:S01]  /*4f030*/  VIADD R7, R7, UR7 ;  /* 0x0000000707077c36 */ /* 0x001fe20008000000 */
[----:B------:R-:W-:Y:S01]  /*4f040*/  ULDC UR7, c[0x0][0x248] ;  /* 0x0000920000077ab9 */ /* 0x000fe20000000800 */
[----:B------:R-:W-:Y:S01]  /*4f050*/  ISETP.LT.AND P1, PT, R5, UR12, !P0 ;  /* 0x0000000c05007c0c */ /* 0x000fe2000c721270 */
[----:B------:R-:W-:-:S02]  /*4f060*/  ULDC.64 UR12, c[0x0][0x228] ;  /* 0x00008a00000c7ab9 */ /* 0x000fc40000000a00 */
[----:B------:R0:W-:Y:S07]  /*4f070*/  STL [R1+0x3a0], R7 ;  /* 0x0003a00701007387 */ /* 0x0001ee0000100800 */
[----:B------:R-:W-:Y:S01]  /*4f080*/  @P2 LOP3.LUT R236, R236, 0x80000000, RZ, 0xfc, !PT ;  /* 0x80000000ecec2812 */ /* 0x000fe200078efcff */
[----:B0-----:R-:W-:Y:S01]  /*4f090*/  VIADD R7, R7, UR7 ;  /* 0x0000000707077c36 */ /* 0x001fe20008000000 */
[----:B------:R-:W-:Y:S01]  /*4f0a0*/  ISETP.LT.AND P3, PT, R3, UR45, !P0 ;  /* 0x0000002d03007c0c */ /* 0x000fe2000c761270 */
[----:B------:R-:W-:-:S03]  /*4f0b0*/  ULDC UR45, c[0x0][0x228] ;  /* 0x00008a00002d7ab9 */ /* 0x000fc60000000800 */
[----:B------:R0:W-:Y:S01]  /*4f0c0*/  STL [R1+0x3a4], R7 ;  /* 0x0003a40701007387 */ /* 0x0001e20000100800 */
[----:B------:R-:W-:Y:S01]  /*4f0d0*/  LOP3.LUT R236, R236, 0xbfffffff, RZ, 0xc0, !PT ;  /* 0xbfffffffecec7812 */ /* 0x000fe200078ec0ff */
[----:B0-----:R-:W-:Y:S01]  /*4f0e0*/  VIADD R7, R7, UR4 ;  /* 0x0000000407077c36 */ /* 0x001fe20008000000 */
[----:B------:R-:W-:Y:S02]  /*4f0f0*/  ULDC.64 UR4, c[0x0][0x228] ;  /* 0x00008a0000047ab9 */ /* 0x000fe40000000a00 */
[----:B------:R-:W-:Y:S01]  /*4f100*/  ISETP.LT.AND P0, PT, R2, UR4, !P0 ;  /* 0x0000000402007c0c */ /* 0x000fe2000c701270 */
[----:B------:R-:W-:Y:S01]  /*4f110*/  ULDC UR4, c[0x0][0x248] ;  /* 0x0000920000047ab9 */ /* 0x000fe20000000800 */
[----:B------:R-:W-:-:S04]  /*4f120*/  @P1 LOP3.LUT R236, R236, 0x40000000, RZ, 0xfc, !PT ;  /* 0x40000000ecec1812 */ /* 0x000fc800078efcff */
[----:B------:R-:W-:Y:S02]  /*4f130*/  LOP3.LUT R236, R236, 0xdfffffff, RZ, 0xc0, !PT ;  /* 0xdfffffffecec7812 */ /* 0x000fe400078ec0ff */
[----:B------:R-:W-:-:S05]  /*4f140*/  @P3 LOP3.LUT R237, R237, 0x1, RZ, 0xfc, !PT ;  /* 0x00000001eded3812 */ /* 0x000fca00078efcff */
        /* <DEDUP_REMOVED lines=9> */
[----:B------:R-:W-:Y:S01]  /*4f1e0*/  ULDC.64 UR14, c[0x0][0x228] ;  /* 0x00008a00000e7ab9 */ /* 0x000fe20000000a00 */
[----:B------:R-:W-:Y:S01]  /*4f1f0*/  ULDC.64 UR24, c[0x0][0x228] ;  /* 0x00008a0000187ab9 */ /* 0x000fe20000000a00 */
        /* <DEDUP_REMOVED lines=20> */
[----:B------:R-:W-:-:S09]  /*4f340*/  ISETP.LT.AND P1, PT, R5, UR21, !P0 ;  /* 0x0000001505007c0c */ /* 0x000fd2000c721270 */
        /* <DEDUP_REMOVED lines=41> */
[----:B------:R-:W-:Y:S01]  /*4f5e0*/  ULDC UR39, c[0x0][0x228] ;  /* 0x00008a0000277ab9 */ /* 0x000fe20000000800 */
[----:B------:R-:W-:Y:S01]  /*4f5f0*/  ULDC UR23, c[0x0][0x248] ;  /* 0x0000920000177ab9 */ /* 0x000fe20000000800 */
[----:B------:R-:W-:-:S06]  /*4f600*/  ULDC UR5, c[0x0][0x228] ;  /* 0x00008a0000057ab9 */ /* 0x000fcc0000000800 */
        /* <DEDUP_REMOVED lines=26> */
[----:B------:R-:W-:Y:S01]  /*4f7b0*/  LOP3.LUT R233, R233, 0x7fffffff, RZ, 0xc0, !PT ;  /* 0x7fffffffe9e97812 */ /* 0x000fe200078ec0ff */
[----:B------:R-:W-:Y:S01]  /*4f7c0*/  ULDC UR42, c[0x0][0x228] ;  /* 0x00008a00002a7ab9 */ /* 0x000fe20000000800 */
        /* <DEDUP_REMOVED lines=20> */
[----:B------:R-:W-:Y:S01]  /*4f910*/  ULDC UR43, c[0x0][0x228] ;  /* 0x00008a00002b7ab9 */ /* 0x000fe20000000800 */
        /* <DEDUP_REMOVED lines=78> */
[----:B------:R-:W-:Y:S01]  /*4fe00*/  ULDC.64 UR34, c[0x0][0x228] ;  /* 0x00008a0000227ab9 */ /* 0x000fe20000000a00 */
[----:B------:R0:W-:Y:S01]  /*4fe10*/  STL [R1+0x3cc], R7 ;  /* 0x0003cc0701007387 */ /* 0x0001e20000100800 */
        /* <DEDUP_REMOVED lines=21> */
[----:B------:R-:W-:-:S07]  /*4ff70*/  ULDC UR25, c[0x0][0x228] ;  /* 0x00008a0000197ab9 */ /* 0x000fce0000000800 */
[----:B------:R-:W-:Y:S01]  /*4ff80*/  @P3 LOP3.LUT R235, R235, 0x100000, RZ, 0xfc, !PT ;  /* 0x00100000ebeb3812 */ /* 0x000fe200078efcff */
[----:B0-----:R-:W-:Y:S01]  /*4ff90*/  VIADD R7, R7, UR16 ;  /* 0x0000001007077c36 */ /* 0x001fe20008000000 */
[----:B------:R-:W-:Y:S01]  /*4ffa0*/  ISETP.LT.AND P0, PT, R2, UR34, !P0 ;  /* 0x0000002202007c0c */ /* 0x000fe2000c701270 */
[----:B------:R-:W-:Y:S01]  /*4ffb0*/  ULDC.64 UR36, c[0x0][0x228] ;  /* 0x00008a0000247ab9 */ /* 0x000fe20000000a00 */
        /* <DEDUP_REMOVED lines=9> */
[----:B------:R0:W-:Y:S01]  /*50050*/  STL [R1+0x3d4], R7 ;  /* 0x0003d40701007387 */ /* 0x0001e20000100800 */
[----:B------:R-:W-:Y:S01]  /*50060*/  LOP3.LUT R235, R235, 0xfffeffff, RZ, 0xc0, !PT ;  /* 0xfffeffffebeb7812 */ /* 0x000fe200078ec0ff */
[----:B------:R-:W-:Y:S01]  /*50070*/  VIADD R6, R0, 0x60 ;  /* 0x0000006000067836 */ /* 0x000fe20000000000 */
[----:B------:R-:W-:Y:S01]  /*50080*/  ISETP.LT.AND P3, PT, R3, UR39, !P0 ;  /* 0x0000002703007c0c */ /* 0x000fe2000c761270 */
[----:B------:R-:W-:Y:S01]  /*50090*/  ULDC UR27, c[0x0][0x228] ;  /* 0x00008a00001b7ab9 */ /* 0x000fe20000000800 */
[----:B------:R-:W-:Y:S01]  /*500a0*/  ISETP.LT.AND P2, PT, R4, UR38, !P0 ;  /* 0x0000002604007c0c */ /* 0x000fe2000c741270 */
[----:B------:R-:W-:Y:S01]  /*500b0*/  ULDC.64 UR38, c[0x0][0x228] ;  /* 0x00008a0000267ab9 */ /* 0x000fe20000000a00 */
[----:B0-----:R-:W-:Y:S01]  /*500c0*/  VIADD R7, R7, UR18 ;  /* 0x0000001207077c36 */ /* 0x001fe20008000000 */
[----:B------:R-:W-:Y:S01]  /*500d0*/  ISETP.LT.AND P1, PT, R5, UR45, !P0 ;  /* 0x0000002d05007c0c */ /* 0x000fe2000c721270 */
[----:B------:R-:W-:-:S03]  /*500e0*/  ULDC UR18, c[0x0][0x228] ;  /* 0x00008a0000127ab9 */ /* 0x000fc60000000800 */
[----:B------:R0:W-:Y:S04]  /*500f0*/  STL [R1+0x3d8], R7 ;  /* 0x0003d80701007387 */ /* 0x0001e80000100800 */
[----:B------:R-:W-:Y:S01]  /*50100*/  @P3 LOP3.LUT R235, R235, 0x10000, RZ, 0xfc, !PT ;  /* 0x00010000ebeb3812 */ /* 0x000fe200078efcff */
[----:B------:R-:W-:-:S03]  /*50110*/  ULDC UR45, c[0x0][0x228] ;  /* 0x00008a00002d7ab9 */ /* 0x000fc60000000800 */
[----:B------:R-:W-:Y:S01]  /*50120*/  LOP3.LUT R235, R235, 0xffff7fff, RZ, 0xc0, !PT ;  /* 0xffff7fffebeb7812 */ /* 0x000fe200078ec0ff */
[----:B0-----:R-:W-:Y:S01]  /*50130*/  VIADD R7, R7, UR22 ;  /* 0x0000001607077c36 */ /* 0x001fe20008000000 */
[----:B------:R-:W-:Y:S02]  /*50140*/  ULDC UR22, c[0x0][0x248] ;  /* 0x0000920000167ab9 */ /* 0x000fe40000000800 */
[----:B------:R-:W-:Y:S02]  /*50150*/  @P2 LOP3.LUT R235, R235, 0x8000, RZ, 0xfc, !PT ;  /* 0x00008000ebeb2812 */ /* 0x000fe400078efcff */
[----:B------:R0:W-:Y:S01]  /*50160*/  STL [R1+0x3dc], R7 ;  /* 0x0003dc0701007387 */ /* 0x0001e20000100800 */
[----:B------:R-:W-:Y:S01]  /*50170*/  ISETP.LT.AND P0, PT, R2, UR36, !P0 ;  /* 0x0000002402007c0c */ /* 0x000fe2000c701270 */
[----:B------:R-:W-:Y:S01]  /*50180*/  ULDC UR36, c[0x0][0x228] ;  /* 0x00008a0000247ab9 */ /* 0x000fe20000000800 */
[----:B------:R-:W-:Y:S01]  /*50190*/  LOP3.LUT R235, R235, 0xffffbfff, RZ, 0xc0, !PT ;  /* 0xffffbfffebeb7812 */ /* 0x000fe200078ec0ff */
[----:B0-----:R-:W-:-:S03]  /*501a0*/  VIADD R7, R7, UR22 ;  /* 0x0000001607077c36 */ /* 0x001fc60008000000 */
        /* <DEDUP_REMOVED lines=18> */
[----:B0-----:R-:W-:Y:S01]  /*502d0*/  VIADD R7, R7, UR28 ;  /* 0x0000001c07077c36 */ /* 0x001fe20008000000 */
[----:B------:R-:W-:-:S03]  /*502e0*/  ULDC UR28, c[0x0][0x248] ;  /* 0x00009200001c7ab9 */ /* 0x000fc60000000800 */
[----:B------:R-:W-:Y:S01]  /*502f0*/  @P3 LOP3.LUT R235, R235, 0x1000, RZ, 0xfc, !PT ;  /* 0x00001000ebeb3812 */ /* 0x000fe200078efcff */
[----:B------:R-:W-:Y:S01]  /*50300*/  ULDC UR53, c[0x0][0x228] ;  /* 0x00008a0000357ab9 */ /* 0x000fe20000000800 */
[----:B------:R-:W-:Y:S01]  /*50310*/  SHF.R.U32.HI R34, RZ, 0x8, R34 ;  /* 0x00000008ff227819 */ /* 0x000fe20000011622 */
[----:B------:R0:W-:Y:S01]  /*50320*/  STL [R1+0x3ec], R7 ;  /* 0x0003ec0701007387 */ /* 0x0001e20000100800 */
[----:B------:R-:W-:Y:S01]  /*50330*/  ULDC UR47, c[0x0][0x228] ;  /* 0x00008a00002f7ab9 */ /* 0x000fe20000000800 */
[----:B0-----:R-:W-:Y:S01]  /*50340*/  VIADD R7, R7, UR28 ;  /* 0x0000001c07077c36 */ /* 0x001fe20008000000 */
[----:B------:R-:W-:Y:S01]  /*50350*/  LOP3.LUT R235, R235, 0xfffff7ff, RZ, 0xc0, !PT ;  /* 0xfffff7ffebeb7812 */ /* 0x000fe200078ec0ff */
[----:B------:R-:W-:-:S03]  /*50360*/  ULDC UR28, c[0x0][0x228] ;  /* 0x00008a00001c7ab9 */ /* 0x000fc60000000800 */
[----:B------:R0:W-:Y:S02]  /*50370*/  STL [R1+0x3f0], R7 ;  /* 0x0003f00701007387 */ /* 0x0001e40000100800 */
[----:B0-----:R-:W-:Y:S01]  /*50380*/  VIADD R7, R7, UR29 ;  /* 0x0000001d07077c36 */ /* 0x001fe20008000000 */
[----:B------:R-:W-:Y:S01]  /*50390*/  @P2 LOP3.LUT R235, R235, 0x800, RZ, 0xfc, !PT ;  /* 0x00000800ebeb2812 */ /* 0x000fe200078efcff */
[----:B------:R-:W-:-:S03]  /*503a0*/  ULDC UR29, c[0x0][0x228] ;  /* 0x00008a00001d7ab9 */ /* 0x000fc60000000800 */
        /* <DEDUP_REMOVED lines=27> */
[----:B------:R-:W-:Y:S01]  /*50560*/  LOP3.LUT R34, R34, 0xffff, RZ, 0xc0, !PT ;  /* 0x0000ffff22227812 */ /* 0x000fe200078ec0ff */
[----:B0-----:R-:W-:Y:S01]  /*50570*/  VIADD R7, R7, UR30 ;  /* 0x0000001e07077c36 */ /* 0x001fe20008000000 */
[----:B------:R-:W-:Y:S01]  /*50580*/  ULDC UR30, c[0x0][0x248] ;  /* 0x00009200001e7ab9 */ /* 0x000fe20000000800 */
[----:B------:R-:W-:Y:S01]  /*50590*/  SHF.R.U32.HI R42, RZ, 0x8, R42 ;  /* 0x00000008ff2a7819 */ /* 0x000fe2000001162a */
        /* <DEDUP_REMOVED lines=24> */
[----:B------:R-:W-:Y:S02]  /*50720*/  ISETP.LT.AND P2, PT, R4, UR34, !P0 ;  /* 0x0000002204007c0c */ /* 0x000fe4000c741270 */
[----:B------:R-:W-:Y:S01]  /*50730*/  LOP3.LUT R235, R235, 0xffffffef, RZ, 0xc0, !PT ;  /* 0xffffffefebeb7812 */ /* 0x000fe200078ec0ff */
[----:B------:R0:W-:Y:S01]  /*50740*/  STL [R1+0x41c], R7 ;  /* 0x00041c0701007387 */ /* 0x0001e20000100800 */
[----:B------:R-:W-:Y:S01]  /*50750*/  ISETP.LT.AND P1, PT, R5, UR60, !P0 ;  /* 0x0000003c05007c0c */ /* 0x000fe2000c721270 */
[----:B------:R-:W-:Y:S01]  /*50760*/  VIADD R6, R0, 0x5d ;  /* 0x0000005d00067836 */ /* 0x000fe20000000000 */
[----:B------:R-:W-:Y:S01]  /*50770*/  ULDC UR60, c[0x0][0x228] ;  /* 0x00008a00003c7ab9 */ /* 0x000fe20000000800 */
[----:B------:R-:W-:-:S04]  /*50780*/  ULDC.64 UR34, c[0x0][0x228] ;  /* 0x00008a0000227ab9 */ /* 0x000fc80000000a00 */
        /* <DEDUP_REMOVED lines=17> */
[C---:B------:R-:W-:Y:S01]  /*508a0*/  VIADD R16, R0.reuse, 0x4e ;  /* 0x0000004e00107836 */ /* 0x040fe20000000000 */
[----:B------:R-:W-:Y:S01]  /*508b0*/  ISETP.LT.AND P3, PT, R3, UR60, !P0 ;  /* 0x0000003c03007c0c */ /* 0x000fe2000c761270 */
[----:B------:R-:W-:Y:S01]  /*508c0*/  VIADD R17, R0, 0x4d ;  /* 0x0000004d00117836 */ /* 0x000fe20000000000 */
[----:B------:R-:W-:Y:S01]  /*508d0*/  ISETP.LT.AND P0, PT, R2, UR34, !P0 ;  /* 0x0000002202007c0c */ /* 0x000fe2000c701270 */
[----:B------:R-:W-:Y:S01]  /*508e0*/  ULDC UR34, c[0x0][0x228] ;  /* 0x00008a0000227ab9 */ /* 0x000fe20000000800 */
[----:B------:R-:W-:-:S02]  /*508f0*/  PRMT R34, R34, 0x3340, R0 ;  /* 0x0000334022227816 */ /* 0x000fc40000000000 */
[----:B------:R-:W-:Y:S01]  /*50900*/  LOP3.LUT R232, R232, 0x7fffffff, RZ, 0xc0, !PT ;  /* 0x7fffffffe8e87812 */ /* 0x000fe200078ec0ff */
[----:B------:R-:W-:Y:S01]  /*50910*/  VIADD R18, R0, 0x4c ;  /* 0x0000004c00127836 */ /* 0x000fe20000000000 */
[----:B------:R-:W-:Y:S01]  /*50920*/  LOP3.LUT R42, R42, 0xffff, RZ, 0xc0, !PT ;  /* 0x0000ffff2a2a7812 */ /* 0x000fe200078ec0ff */
[----:B------:R-:W-:Y:S01]  /*50930*/  VIADD R19, R0, 0x4b ;  /* 0x0000004b00137836 */ /* 0x000fe20000000000 */
[----:B------:R-:W-:Y:S01]  /*50940*/  @P2 LOP3.LUT R234, R234, 0x80000000, RZ, 0xfc, !PT ;  /* 0x80000000eaea2812 */ /* 0x000fe200078efcff */
[----:B0-----:R-:W-:Y:S01]  /*50950*/  VIADD R7, R7, UR30 ;  /* 0x0000001e07077c36 */ /* 0x001fe20008000000 */
[----:B------:R-:W-:Y:S01]  /*50960*/  ULDC UR30, c[0x0][0x248] ;  /* 0x00009200001e7ab9 */ /* 0x000fe20000000800 */
[----:B------:R-:W-:Y:S01]  /*50970*/  VIADD R28, R0, 0x4a ;  /* 0x0000004a001c7836 */ /* 0x000fe20000000000 */
[----:B------:R-:W-:Y:S01]  /*50980*/  LOP3.LUT R234, R234, 0xbfffffff, RZ, 0xc0, !PT ;  /* 0xbfffffffeaea7812 */ /* 0x000fe200078ec0ff */
[C---:B------:R-:W-:Y:S01]  /*50990*/  VIADD R29, R0.reuse, 0x49 ;  /* 0x00000049001d7836 */ /* 0x040fe20000000000 */
[----:B------:R-:W-:Y:S01]  /*509a0*/  ULDC UR60, c[0x0][0x228] ;  /* 0x00008a00003c7ab9 */ /* 0x000fe20000000800 */
[----:B------:R-:W-:Y:S01]  /*509b0*/  VIADD R30, R0, 0x48 ;  /* 0x00000048001e7836 */ /* 0x000fe20000000000 */
[----:B------:R-:W-:Y:S01]  /*509c0*/  @P1 LOP3.LUT R234, R234, 0x40000000, RZ, 0xfc, !PT ;  /* 0x40000000eaea1812 */ /* 0x000fe200078efcff */
[----:B------:R-:W-:Y:S01]  /*509d0*/  ULDC UR59, c[0x0][0x228] ;  /* 0x00008a00003b7ab9 */ /* 0x000fe20000000800 */
[----:B------:R-:W-:-:S02]  /*509e0*/  ULDC UR55, c[0x0][0x228] ;  /* 0x00008a0000377ab9 */ /* 0x000fc40000000800 */
        /* <DEDUP_REMOVED lines=17> */
[----:B------:R-:W-:Y:S01]  /*50b00*/  VIADD R31, R0, 0x47 ;  /* 0x00000047001f7836 */ /* 0x000fe20000000000 */
[----:B------:R0:W-:Y:S01]  /*50b10*/  STL [R1+0x428], R7 ;  /* 0x0004280701007387 */ /* 0x0001e20000100800 */
[----:B------:R-:W-:Y:S02]  /*50b20*/  PRMT R24, R24, 0x5410, R34 ;  /* 0x0000541018187816 */ /* 0x000fe40000000022 */
[----:B------:R-:W-:Y:S01]  /*50b30*/  LOP3.LUT R32, R32, 0xffff, RZ, 0xc0, !PT ;  /* 0x0000ffff20207812 */ /* 0x000fe200078ec0ff */
[----:B------:R-:W-:Y:S01]  /*50b40*/  VIADD R33, R0, 0x45 ;  /* 0x0000004500217836 */ /* 0x000fe20000000000 */
[----:B------:R-:W-:Y:S01]  /*50b50*/  @P2 LOP3.LUT R234, R234, 0x8000000, RZ, 0xfc, !PT ;  /* 0x08000000eaea2812 */ /* 0x000fe200078efcff */
[----:B------:R-:W-:Y:S01]  /*50b60*/  ULDC UR50, c[0x0][0x248] ;  /* 0x0000920000327ab9 */ /* 0x000fe20000000800 */
[----:B------:R-:W-:Y:S01]  /*50b70*/  PRMT R42, R42, 0x3340, R0 ;  /* 0x000033402a2a7816 */ /* 0x000fe20000000000 */
[----:B------:R-:W1:Y:S01]  /*50b80*/  S2R R41, SR_TID.X ;  /* 0x0000000000297919 */ /* 0x000e620000002100 */
[----:B------:R-:W-:Y:S01]  /*50b90*/  LOP3.LUT R234, R234, 0xfbffffff, RZ, 0xc0, !PT ;  /* 0xfbffffffeaea7812 */ /* 0x000fe200078ec0ff */
[----:B------:R-:W-:Y:S01]  /*50ba0*/  ULDC UR51, c[0x0][0x248] ;  /* 0x0000920000337ab9 */ /* 0x000fe20000000800 */
[----:B--2---:R-:W-:Y:S01]  /*50bb0*/  LOP3.LUT R220, R220, 0xdfffffff, RZ, 0xc0, !PT ;  /* 0xdfffffffdcdc7812 */ /* 0x004fe200078ec0ff */
[----:B------:R-:W-:Y:S01]  /*50bc0*/  ULDC UR52, c[0x0][0x248] ;  /* 0x0000920000347ab9 */ /* 0x000fe20000000800 */
[----:B------:R-:W-:-:S04]  /*50bd0*/  @P1 LOP3.LUT R234, R234, 0x4000000, RZ, 0xfc, !PT ;  /* 0x04000000eaea1812 */ /* 0x000fc800078efcff */
[----:B------:R-:W-:-:S04]  /*50be0*/  LOP3.LUT R234, R234, 0xfdffffff, RZ, 0xc0, !PT ;  /* 0xfdffffffeaea7812 */ /* 0x000fc800078ec0ff */
[----:B------:R-:W-:Y:S02]  /*50bf0*/  @P0 LOP3.LUT R234, R234, 0x2000000, RZ, 0xfc, !PT ;  /* 0x02000000eaea0812 */ /* 0x000fe400078efcff */
[----:B------:R-:W-:-:S04]  /*50c00*/  ISETP.GE.AND P0, PT, R6, UR31, PT ;  /* 0x0000001f06007c0c */ /* 0x000fc8000bf06270 */
[----:B------:R-:W-:Y:S02]  /*50c10*/  ISETP.LT.AND P3, PT, R3, UR36, !P0 ;  /* 0x0000002403007c0c */ /* 0x000fe4000c761270 */
[----:B------:R-:W-:Y:S01]  /*50c20*/  LOP3.LUT R234, R234, 0xfeffffff, RZ, 0xc0, !PT ;  /* 0xfeffffffeaea7812 */ /* 0x000fe200078ec0ff */
[----:B0-----:R-:W-:Y:S01]  /*50c30*/  VIADD R7, R7, UR30 ;  /* 0x0000001e07077c36 */ /* 0x001fe20008000000 */
[----:B------:R-:W-:Y:S01]  /*50c40*/  ISETP.LT.AND P2, PT, R4, UR49, !P0 ;  /* 0x0000003104007c0c */ /* 0x000fe2000c741270 */
[----:B------:R-:W-:Y:S01]  /*50c50*/  ULDC UR30, c[0x0][0x248] ;  /* 0x00009200001e7ab9 */ /* 0x000fe20000000800 */
[----:B------:R-:W-:Y:S01]  /*50c60*/  ISETP.LT.AND P1, PT, R5, UR48, !P0 ;  /* 0x0000003005007c0c */ /* 0x000fe2000c721270 */
[----:B------:R-:W-:Y:S01]  /*50c70*/  VIADD R6, R0, 0x5a ;  /* 0x0000005a00067836 */ /* 0x000fe20000000000 */
[----:B------:R-:W-:Y:S01]  /*50c80*/  PRMT R26, R26, 0x5410, R42 ;  /* 0x000054101a1a7816 */ /* 0x000fe2000000002a */
[----:B------:R-:W-:-:S04]  /*50c90*/  ULDC UR36, c[0x0][0x248] ;  /* 0x0000920000247ab9 */ /* 0x000fc80000000800 */
[----:B------:R-:W-:Y:S01]  /*50ca0*/  @P3 LOP3.LUT R234, R234, 0x1000000, RZ, 0xfc, !PT ;  /* 0x01000000eaea3812 */ /* 0x000fe200078efcff */
[----:B------:R0:W-:Y:S01]  /*50cb0*/  STL [R1+0x42c], R7 ;  /* 0x00042c0701007387 */ /* 0x0001e20000100800 */
[----:B------:R-:W-:Y:S01]  /*50cc0*/  ULDC UR48, c[0x0][0x228] ;  /* 0x00008a0000307ab9 */ /* 0x000fe20000000800 */
[----:B------:R-:W-:Y:S01]  /*50cd0*/  PRMT R32, R32, 0x3340, R0 ;  /* 0x0000334020207816 */ /* 0x000fe20000000000 */
[----:B------:R-:W-:Y:S01]  /*50ce0*/  ULDC UR49, c[0x0][0x248] ;  /* 0x0000920000317ab9 */ /* 0x000fe20000000800 */
[----:B------:R-:W-:-:S04]  /*50cf0*/  LOP3.LUT R234, R234, 0xff7fffff, RZ, 0xc0, !PT ;  /* 0xff7fffffeaea7812 */ /* 0x000fc800078ec0ff */
[----:B------:R-:W-:Y:S01]  /*50d00*/  @P2 LOP3.LUT R234, R234, 0x800000, RZ, 0xfc, !PT ;  /* 0x00800000eaea2812 */ /* 0x000fe200078efcff */
[----:B0-----:R-:W-:Y:S01]  /*50d10*/  VIADD R7, R7, UR30 ;  /* 0x0000001e07077c36 */ /* 0x001fe20008000000 */
[----:B------:R-:W-:Y:S01]  /*50d20*/  ISETP.LT.AND P0, PT, R2, UR4, !P0 ;  /* 0x0000000402007c0c */ /* 0x000fe2000c701270 */
[----:B------:R-:W-:Y:S01]  /*50d30*/  ULDC UR30, c[0x0][0x248] ;  /* 0x00009200001e7ab9 */ /* 0x000fe20000000800 */
[----:B------:R-:W-:Y:S01]  /*50d40*/  LOP3.LUT R234, R234, 0xffbfffff, RZ, 0xc0, !PT ;  /* 0xffbfffffeaea7812 */ /* 0x000fe200078ec0ff */
[----:B------:R-:W-:Y:S01]  /*50d50*/  ULDC UR4, c[0x0][0x248] ;  /* 0x0000920000047ab9 */ /* 0x000fe20000000800 */
[----:B------:R0:W-:Y:S02]  /*50d60*/  STL [R1+0x430], R7 ;  /* 0x0004300701007387 */ /* 0x0001e40000100800 */
[----:B------:R-:W-:Y:S01]  /*50d70*/  @P1 LOP3.LUT R234, R234, 0x400000, RZ, 0xfc, !PT ;  /* 0x00400000eaea1812 */ /* 0x000fe200078efcff */
[----:B0-----:R-:W-:Y:S01]  /*50d80*/  VIADD R7, R7, UR30 ;  /* 0x0000001e07077c36 */ /* 0x001fe20008000000 */
[----:B------:R-:W-:-:S02]  /*50d90*/  ULDC UR30, c[0x0][0x248] ;  /* 0x00009200001e7ab9 */ /* 0x000fc40000000800 */
        /* <DEDUP_REMOVED lines=9> */
[----:B------:R0:W-:Y:S02]  /*50e30*/  STL [R1+0x438], R7 ;  /* 0x0004380701007387 */ /* 0x0001e40000100800 */
[----:B0-----:R-:W-:Y:S01]  /*50e40*/  VIADD R7, R7, UR30 ;  /* 0x0000001e07077c36 */ /* 0x001fe20008000000 */
[----:B------:R-:W-:-:S02]  /*50e50*/  ULDC.64 UR30, c[0x0][0x228] ;  /* 0x00008a00001e7ab9 */ /* 0x000fc40000000a00 */
[----:B------:R-:W-:Y:S01]  /*50e60*/  ISETP.LT.AND P3, PT, R3, UR30, !P0 ;  /* 0x0000001e03007c0c */ /* 0x000fe2000c761270 */
[----:B------:R-:W-:Y:S01]  /*50e70*/  ULDC UR30, c[0x0][0x248] ;  /* 0x00009200001e7ab9 */ /* 0x000fe20000000800 */
[----:B------:R-:W-:Y:S02]  /*50e80*/  ISETP.LT.AND P2, PT, R4, UR6, !P0 ;  /* 0x0000000604007c0c */ /* 0x000fe4000c741270 */
        /* <DEDUP_REMOVED lines=11> */
[----:B------:R-:W-:Y:S01]  /*50f40*/  PRMT R37, R37, 0x5410, R32 ;  /* 0x0000541025257816 */ /* 0x000fe20000000020 */
[----:B------:R-:W-:Y:S01]  /*50f50*/  ULDC UR11, c[0x0][0x228] ;  /* 0x00008a00000b7ab9 */ /* 0x000fe20000000800 */
        /* <DEDUP_REMOVED lines=11> */
[----:B------:R-:W-:-:S04]  /*51010*/  @P3 LOP3.LUT R234, R234, 0x10000, RZ, 0xfc, !PT ;  /* 0x00010000eaea3812 */ /* 0x000fc800078efcff */
[----:B------:R-:W-:Y:S01]  /*51020*/  LOP3.LUT R234, R234, 0xffff7fff, RZ, 0xc0, !PT ;  /* 0xffff7fffeaea7812 */ /* 0x000fe200078ec0ff */
[----:B0-----:R-:W-:Y:S01]  /*51030*/  VIADD R7, R7, UR4 ;  /* 0x0000000407077c36 */ /* 0x001fe20008000000 */
[----:B------:R-:W-:Y:S01]  /*51040*/  ISETP.LT.AND P0, PT, R2, UR14, !P0 ;  /* 0x0000000e02007c0c */ /* 0x000fe2000c701270 */
[----:B------:R-:W-:Y:S01]  /*51050*/  ULDC UR4, c[0x0][0x248] ;  /* 0x0000920000047ab9 */ /* 0x000fe20000000800 */
[----:B------:R-:W-:Y:S01]  /*51060*/  @P2 LOP3.LUT R234, R234, 0x8000, RZ, 0xfc, !PT ;  /* 0x00008000eaea2812 */ /* 0x000fe200078efcff */
[----:B------:R-:W-:Y:S01]  /*51070*/  VIADD R32, R0, 0x46 ;  /* 0x0000004600207836 */ /* 0x000fe20000000000 */
[----:B------:R0:W-:Y:S01]  /*51080*/  STL [R1+0x450], R7 ;  /* 0x0004500701007387 */ /* 0x0001e20000100800 */
[----:B------:R-:W-:Y:S01]  /*51090*/  ULDC UR14, c[0x0][0x228] ;  /* 0x00008a00000e7ab9 */ /* 0x000fe20000000800 */
        /* <DEDUP_REMOVED lines=12> */
[----:B------:R-:W-:Y:S01]  /*51160*/  ULDC UR37, c[0x0][0x228] ;  /* 0x00008a0000257ab9 */ /* 0x000fe20000000800 */
        /* <DEDUP_REMOVED lines=9> */
[----:B------:R-:W-:-:S03]  /*51200*/  ULDC UR16, c[0x0][0x228] ;  /* 0x00008a0000107ab9 */ /* 0x000fc60000000800 */
[----:B------:R-:W-:-:S04]  /*51210*/  LOP3.LUT R234, R234, 0xfffff7ff, RZ, 0xc0, !PT ;  /* 0xfffff7ffeaea7812 */ /* 0x000fc800078ec0ff */
[----:B------:R-:W-:Y:S02]  /*51220*/  @P2 LOP3.LUT R234, R234, 0x800, RZ, 0xfc, !PT ;  /* 0x00000800eaea2812 */ /* 0x000fe400078efcff */
[----:B------:R-:W-:Y:S01]  /*51230*/  ISETP.LT.AND P0, PT, R2, UR18, !P0 ;  /* 0x0000001202007c0c */ /* 0x000fe2000c701270 */
[----:B0-----:R-:W-:Y:S01]  /*51240*/  VIADD R7, R7, UR6 ;  /* 0x0000000607077c36 */ /* 0x001fe20008000000 */
[----:B------:R-:W-:Y:S01]  /*51250*/  LOP3.LUT R234, R234, 0xfffffbff, RZ, 0xc0, !PT ;  /* 0xfffffbffeaea7812 */ /* 0x000fe200078ec0ff */
[----:B------:R-:W-:Y:S01]  /*51260*/  ULDC.64 UR6, c[0x0][0x228] ;  /* 0x00008a0000067ab9 */ /* 0x000fe20000000a00 */
        /* <DEDUP_REMOVED lines=30> */
[----:B------:R0:W-:Y:S01]  /*51450*/  STL [R1+0xf58], R7 ;  /* 0x000f580701007387 */ /* 0x0001e20000100800 */
[----:B------:R-:W-:Y:S01]  /*51460*/  ISETP.LT.AND P1, PT, R5, UR23, !P0 ;  /* 0x0000001705007c0c */ /* 0x000fe2000c721270 */
[----:B------:R-:W-:Y:S01]  /*51470*/  ULDC.64 UR22, c[0x0][0x228] ;  /* 0x00008a0000167ab9 */ /* 0x000fe20000000a00 */
[----:B------:R-:W-:-:S05]  /*51480*/  ULDC UR12, c[0x0][0x228] ;  /* 0x00008a00000c7ab9 */ /* 0x000fca0000000800 */
        /* <DEDUP_REMOVED lines=19> */
[----:B------:R-:W-:Y:S01]  /*515c0*/  LOP3.LUT R234, R234, 0xfffffffe, RZ, 0xc0, !PT ;  /* 0xfffffffeeaea7812 */ /* 0x000fe200078ec0ff */
[----:B------:R-:W-:Y:S01]  /*515d0*/  ULDC UR22, c[0x0][0x228] ;  /* 0x00008a0000167ab9 */ /* 0x000fe20000000800 */
[----:B------:R-:W-:Y:S01]  /*515e0*/  ULDC UR17, c[0x0][0x228] ;  /* 0x00008a0000117ab9 */ /* 0x000fe20000000800 */
[----:B0-----:R-:W-:Y:S01]  /*515f0*/  VIADD R7, R7, UR4 ;  /* 0x0000000407077c36 */ /* 0x001fe20008000000 */
[----:B------:R-:W-:-:S03]  /*51600*/  ULDC UR4, c[0x0][0x248] ;  /* 0x0000920000047ab9 */ /* 0x000fc60000000800 */
[----:B------:R-:W-:Y:S01]  /*51610*/  @P2 LOP3.LUT R233, R233, 0x80000000, RZ, 0xfc, !PT ;  /* 0x80000000e9e92812 */ /* 0x000fe200078efcff */
[----:B------:R0:W-:Y:S01]  /*51620*/  STL [R1+0xfc8], R7 ;  /* 0x000fc80701007387 */ /* 0x0001e20000100800 */
[----:B------:R-:W-:Y:S02]  /*51630*/  ISETP.LT.AND P0, PT, R2, UR28, !P0 ;  /* 0x0000001c02007c0c */ /* 0x000fe4000c701270 */
[----:B------:R-:W-:Y:S01]  /*51640*/  LOP3.LUT R233, R233, 0xbfffffff, RZ, 0xc0, !PT ;  /* 0xbfffffffe9e97812 */ /* 0x000fe200078ec0ff */
[----:B0-----:R-:W-:Y:S01]  /*51650*/  VIADD R7, R7, UR4 ;  /* 0x0000000407077c36 */ /* 0x001fe20008000000 */
[----:B------:R-:W-:Y:S02]  /*51660*/  ULDC UR4, c[0x0][0x248] ;  /* 0x0000920000047ab9 */ /* 0x000fe40000000800 */
[----:B------:R-:W-:Y:S02]  /*51670*/  @P1 LOP3.LUT R233, R233, 0x40000000, RZ, 0xfc, !PT ;  /* 0x40000000e9e91812 */ /* 0x000fe400078efcff */
        /* <DEDUP_REMOVED lines=8> */
[----:B------:R-:W-:Y:S01]  /*51700*/  ULDC UR4, c[0x0][0x248] ;  /* 0x0000920000047ab9 */ /* 0x000fe20000000800 */
[----:B------:R-:W-:-:S03]  /*51710*/  @P3 LOP3.LUT R234, R234, 0x1, RZ, 0xfc, !PT ;  /* 0x00000001eaea3812 */ /* 0x000fc600078efcff */
[----:B------:R0:W-:Y:S02]  /*51720*/  STL [R1+0x106c], R7 ;  /* 0x00106c0701007387 */ /* 0x0001e40000100800 */
[----:B0-----:R-:W-:Y:S01]  /*51730*/  VIADD R7, R7, UR4 ;  /* 0x0000000407077c36 */ /* 0x001fe20008000000 */
[----:B------:R-:W-:Y:S02]  /*51740*/  ULDC.64 UR4, c[0x0][0x228] ;  /* 0x00008a0000047ab9 */ /* 0x000fe40000000a00 */
[----:B------:R-:W-:Y:S02]  /*51750*/  ISETP.LT.AND P3, PT, R3, UR4, !P0 ;  /* 0x0000000403007c0c */ /* 0x000fe4000c761270 */
[----:B------:R-:W-:Y:S02]  /*51760*/  LOP3.LUT R233, R233, 0xefffffff, RZ, 0xc0, !PT ;  /* 0xefffffffe9e97812 */ /* 0x000fe400078ec0ff */
[----:B------:R-:W-:Y:S02]  /*51770*/  ISETP.LT.AND P2, PT, R4, UR19, !P0 ;  /* 0x0000001304007c0c */ /* 0x000fe4000c741270 */
[----:B------:R-:W-:Y:S01]  /*51780*/  ISETP.LT.AND P1, PT, R5, UR29, !P0 ;  /* 0x0000001d05007c0c */ /* 0x000fe2000c721270 */
[----:B------:R0:W-:Y:S01]  /*51790*/  STL [R1+0x10c8], R7 ;  /* 0x0010c80701007387 */ /* 0x0001e20000100800 */
[----:B------:R-:W-:Y:S01]  /*517a0*/  VIADD R6, R0, 0x53 ;  /* 0x0000005300067836 */ /* 0x000fe20000000000 */
[----:B------:R-:W-:-:S04]  /*517b0*/  ULDC UR4, c[0x0][0x248] ;  /* 0x0000920000047ab9 */ /* 0x000fc80000000800 */
[----:B------:R-:W-:Y:S01]  /*517c0*/  @P3 LOP3.LUT R233, R233, 0x10000000, RZ, 0xfc, !PT ;  /* 0x10000000e9e93812 */ /* 0x000fe200078efcff */
[----:B------:R-:W-:Y:S01]  /*517d0*/  ULDC.64 UR28, c[0x0][0x228] ;  /* 0x00008a00001c7ab9 */ /* 0x000fe20000000a00 */
        /* <DEDUP_REMOVED lines=13> */
[----:B0-----:R-:W-:Y:S01]  /*518b0*/  VIADD R7, R7, UR6 ;  /* 0x0000000607077c36 */ /* 0x001fe20008000000 */
[----:B------:R-:W-:Y:S01]  /*518c0*/  ULDC.64 UR6, c[0x0][0x228] ;  /* 0x00008a0000067ab9 */ /* 0x000fe20000000a00 */
[----:B------:R-:W-:Y:S01]  /*518d0*/  LOP3.LUT R233, R233, 0xfeffffff, RZ, 0xc0, !PT ;  /* 0xfeffffffe9e97812 */ /* 0x000fe200078ec0ff */
[----:B------:R-:W-:Y:S01]  /*518e0*/  VIADD R6, R0, 0x52 ;  /* 0x0000005200067836 */ /* 0x000fe20000000000 */
[----:B------:R-:W-:Y:S01]  /*518f0*/  ISETP.LT.AND P3, PT, R3, UR6, !P0 ;  /* 0x0000000603007c0c */ /* 0x000fe2000c761270 */
[----:B------:R-:W-:Y:S01]  /*51900*/  ULDC UR13, c[0x0][0x248] ;  /* 0x00009200000d7ab9 */ /* 0x000fe20000000800 */
[----:B------:R-:W-:-:S02]  /*51910*/  ISETP.LT.AND P2, PT, R4, UR41, !P0 ;  /* 0x0000002904007c0c */ /* 0x000fc4000c741270 */
[----:B------:R-:W-:Y:S01]  /*51920*/  ISETP.LT.AND P1, PT, R5, UR42, !P0 ;  /* 0x0000002a05007c0c */ /* 0x000fe2000c721270 */
[----:B------:R0:W-:Y:S01]  /*51930*/  STL [R1+0x1130], R7 ;  /* 0x0011300701007387 */ /* 0x0001e20000100800 */
[----:B------:R-:W-:-:S07]  /*51940*/  ULDC UR6, c[0x0][0x248] ;  /* 0x0000920000067ab9 */ /* 0x000fce0000000800 */
        /* <DEDUP_REMOVED lines=21> */
[----:B------:R-:W-:-:S08]  /*51aa0*/  ULDC UR23, c[0x0][0x248] ;  /* 0x0000920000177ab9 */ /* 0x000fd00000000800 */
        /* <DEDUP_REMOVED lines=13> */
[----:B------:R-:W-:-:S02]  /*51b80*/  ULDC.64 UR24, c[0x0][0x228] ;  /* 0x00008a0000187ab9 */ /* 0x000fc40000000a00 */
[----:B------:R-:W-:Y:S02]  /*51b90*/  ISETP.LT.AND P3, PT, R3, UR24, !P0 ;  /* 0x0000001803007c0c */ /* 0x000fe4000c761270 */
[----:B------:R-:W-:Y:S02]  /*51ba0*/  ISETP.LT.AND P2, PT, R4, UR27, !P0 ;  /* 0x0000001b04007c0c */ /* 0x000fe4000c741270 */
[----:B------:R-:W-:Y:S02]  /*51bb0*/  LOP3.LUT R233, R233, 0xfffeffff, RZ, 0xc0, !PT ;  /* 0xfffeffffe9e97812 */ /* 0x000fe400078ec0ff */
[----:B------:R-:W-:Y:S01]  /*51bc0*/  ISETP.LT.AND P1, PT, R5, UR45, !P0 ;  /* 0x0000002d05007c0c */ /* 0x000fe2000c721270 */
[----:B------:R0:W-:Y:S06]  /*51bd0*/  STL [R1+0x1184], R7 ;  /* 0x0011840701007387 */ /* 0x0001ec0000100800 */
[----:B------:R-:W-:Y:S01]  /*51be0*/  @P3 LOP3.LUT R233, R233, 0x10000, RZ, 0xfc, !PT ;  /* 0x00010000e9e93812 */ /* 0x000fe200078efcff */
[----:B------:R-:W-:Y:S01]  /*51bf0*/  VIADD R6, R0, 0x50 ;  /* 0x0000005000067836 */ /* 0x000fe20000000000 */
[----:B------:R-:W-:-:S02]  /*51c00*/  ULDC.64 UR44, c[0x0][0x228] ;  /* 0x00008a00002c7ab9 */ /* 0x000fc40000000a00 */
[----:B------:R-:W-:-:S04]  /*51c10*/  LOP3.LUT R233, R233, 0xffff7fff, RZ, 0xc0, !PT ;  /* 0xffff7fffe9e97812 */ /* 0x000fc800078ec0ff */
[----:B------:R-:W-:Y:S02]  /*51c20*/  @P2 LOP3.LUT R233, R233, 0x8000, RZ, 0xfc, !PT ;  /* 0x00008000e9e92812 */ /* 0x000fe400078efcff */
[----:B------:R-:W-:Y:S01]  /*51c30*/  ISETP.LT.AND P0, PT, R2, UR46, !P0 ;  /* 0x0000002e02007c0c */ /* 0x000fe2000c701270 */
[----:B0-----:R-:W-:Y:S01]  /*51c40*/  VIADD R7, R7, UR13 ;  /* 0x0000000d07077c36 */ /* 0x001fe20008000000 */
[----:B------:R-:W-:Y:S01]  /*51c50*/  LOP3.LUT R233, R233, 0xffffbfff, RZ, 0xc0, !PT ;  /* 0xffffbfffe9e97812 */ /* 0x000fe200078ec0ff */
[----:B------:R-:W-:Y:S01]  /*51c60*/  ULDC UR13, c[0x0][0x248] ;  /* 0x00009200000d7ab9 */ /* 0x000fe20000000800 */
[----:B------:R-:W-:Y:S02]  /*51c70*/  ULDC UR46, c[0x0][0x248] ;  /* 0x00009200002e7ab9 */ /* 0x000fe40000000800 */
[----:B------:R-:W-:Y:S01]  /*51c80*/  @P1 LOP3.LUT R233, R233, 0x4000, RZ, 0xfc, !PT ;  /* 0x00004000e9e91812 */ /* 0x000fe200078efcff */
[----:B------:R0:W-:Y:S03]  /*51c90*/  STL [R1+0x11d0], R7 ;  /* 0x0011d00701007387 */ /* 0x0001e60000100800 */
[----:B------:R-:W-:Y:S01]  /*51ca0*/  LOP3.LUT R233, R233, 0xffffdfff, RZ, 0xc0, !PT ;  /* 0xffffdfffe9e97812 */ /* 0x000fe200078ec0ff */
[----:B0-----:R-:W-:-:S03]  /*51cb0*/  VIADD R7, R7, UR31 ;  /* 0x0000001f07077c36 */ /* 0x001fc60008000000 */
[----:B------:R-:W-:Y:S02]  /*51cc0*/  @P0 LOP3.LUT R233, R233, 0x2000, RZ, 0xfc, !PT ;  /* 0x00002000e9e90812 */ /* 0x000fe400078efcff */
[----:B------:R-:W-:Y:S01]  /*51cd0*/  ISETP.GE.AND P0, PT, R6, UR7, PT ;  /* 0x0000000706007c0c */ /* 0x000fe2000bf06270 */
[----:B------:R0:W-:Y:S02]  /*51ce0*/  STL [R1+0x11d4], R7 ;  /* 0x0011d40701007387 */ /* 0x0001e40000100800 */
[----:B0-----:R-:W-:Y:S01]  /*51cf0*/  VIADD R7, R7, UR4 ;  /* 0x0000000407077c36 */ /* 0x001fe20008000000 */
[----:B------:R-:W-:Y:S02]  /*51d00*/  ULDC.64 UR4, c[0x0][0x228] ;  /* 0x00008a0000047ab9 */ /* 0x000fe40000000a00 */
[----:B------:R-:W-:Y:S02]  /*51d10*/  ISETP.LT.AND P3, PT, R3, UR4, !P0 ;  /* 0x0000000403007c0c */ /* 0x000fe4000c761270 */
[----:B------:R-:W-:-:S02]  /*51d20*/  ISETP.LT.AND P2, PT, R4, UR53, !P0 ;  /* 0x0000003504007c0c */ /* 0x000fc4000c741270 */
[----:B------:R-:W-:Y:S02]  /*51d30*/  LOP3.LUT R233, R233, 0xffffefff, RZ, 0xc0, !PT ;  /* 0xffffefffe9e97812 */ /* 0x000fe400078ec0ff */
[----:B------:R-:W-:Y:S01]  /*51d40*/  ISETP.LT.AND P1, PT, R5, UR38, !P0 ;  /* 0x0000002605007c0c */ /* 0x000fe2000c721270 */
[----:B------:R0:W-:Y:S01]  /*51d50*/  STL [R1+0x1258], R7 ;  /* 0x0012580701007387 */ /* 0x0001e20000100800 */
[----:B------:R-:W-:Y:S01]  /*51d60*/  VIADD R34, R7, UR26 ;  /* 0x0000001a07227c36 */ /* 0x000fe20008000000 */
[----:B------:R-:W-:Y:S01]  /*51d70*/  ULDC UR53, c[0x0][0x228] ;  /* 0x00008a0000357ab9 */ /* 0x000fe20000000800 */
[----:B------:R-:W-:-:S03]  /*51d80*/  ULDC UR4, c[0x0][0x228] ;  /* 0x00008a0000047ab9 */ /* 0x000fc60000000800 */
[----:B------:R-:W-:Y:S01]  /*51d90*/  @P3 LOP3.LUT R233, R233, 0x1000, RZ, 0xfc, !PT ;  /* 0x00001000e9e93812 */ /* 0x000fe200078efcff */
[----:B------:R-:W-:Y:S01]  /*51da0*/  VIADD R6, R0, 0xac ;  /* 0x000000ac00067836 */ /* 0x000fe20000000000 */
[----:B------:R-:W-:Y:S01]  /*51db0*/  ISETP.LT.AND P0, PT, R2, UR47, !P0 ;  /* 0x0000002f02007c0c */ /* 0x000fe2000c701270 */
[----:B0-----:R-:W-:Y:S01]  /*51dc0*/  VIADD R7, R0, 0x4f ;  /* 0x0000004f00077836 */ /* 0x001fe20000000000 */
[----:B------:R-:W-:Y:S01]  /*51dd0*/  LOP3.LUT R233, R233, 0xfffff7ff, RZ, 0xc0, !PT ;  /* 0xfffff7ffe9e97812 */ /* 0x000fe200078ec0ff */
[----:B------:R-:W-:Y:S01]  /*51de0*/  VIADD R42, R34, UR6 ;  /* 0x00000006222a7c36 */ /* 0x000fe20008000000 */
[----:B------:R-:W-:Y:S01]  /*51df0*/  ULDC.64 UR6, c[0x0][0x228] ;  /* 0x00008a0000067ab9 */ /* 0x000fe20000000a00 */
[----:B------:R-:W-:Y:S01]  /*51e00*/  STL [R1+0x125c], R34 ;  /* 0x00125c2201007387 */ /* 0x000fe20000100800 */
[----:B------:R-:W-:Y:S01]  /*51e10*/  @P2 LOP3.LUT R233, R233, 0x800, RZ, 0xfc, !PT ;  /* 0x00000800e9e92812 */ /* 0x000fe200078efcff */
[----:B------:R-:W-:Y:S01]  /*51e20*/  ULDC UR47, c[0x0][0x248] ;  /* 0x00009200002f7ab9 */ /* 0x000fe20000000800 */
[----:B------:R-:W-:-:S02]  /*51e30*/  ULDC.64 UR26, c[0x0][0x228] ;  /* 0x00008a00001a7ab9 */ /* 0x000fc40000000a00 */
[----:B------:R-:W-:-:S04]  /*51e40*/  LOP3.LUT R233, R233, 0xfffffbff, RZ, 0xc0, !PT ;  /* 0xfffffbffe9e97812 */ /* 0x000fc800078ec0ff */
[----:B------:R-:W-:-:S04]  /*51e50*/  @P1 LOP3.LUT R233, R233, 0x400, RZ, 0xfc, !PT ;  /* 0x00000400e9e91812 */ /* 0x000fc800078efcff */
[----:B------:R-:W-:-:S04]  /*51e60*/  LOP3.LUT R233, R233, 0xfffffdff, RZ, 0xc0, !PT ;  /* 0xfffffdffe9e97812 */ /* 0x000fc800078ec0ff */
[----:B------:R-:W-:Y:S02]  /*51e70*/  @P0 LOP3.LUT R233, R233, 0x200, RZ, 0xfc, !PT ;  /* 0x00000200e9e90812 */ /* 0x000fe400078efcff */
[----:B------:R-:W-:Y:S01]  /*51e80*/  ISETP.GE.AND P0, PT, R7, UR29, PT ;  /* 0x0000001d07007c0c */ /* 0x000fe2000bf06270 */
[----:B------:R0:W-:Y:S01]  /*51e90*/  STL [R1+0x12b8], R42 ;  /* 0x0012b82a01007387 */ /* 0x0001e20000100800 */
[----:B------:R-:W-:Y:S01]  /*51ea0*/  LOP3.LUT R233, R233, 0xfffffeff, RZ, 0xc0, !PT ;  /* 0xfffffeffe9e97812 */ /* 0x000fe200078ec0ff */
[----:B------:R-:W-:Y:S01]  /*51eb0*/  ULDC UR29, c[0x0][0x228] ;  /* 0x00008a00001d7ab9 */ /* 0x000fe20000000800 */
[----:B------:R-:W-:Y:S02]  /*51ec0*/  ISETP.LT.AND P3, PT, R3, UR6, !P0 ;  /* 0x0000000603007c0c */ /* 0x000fe4000c761270 */
[----:B------:R-:W-:Y:S01]  /*51ed0*/  ISETP.LT.AND P2, PT, R4, UR39, !P0 ;  /* 0x0000002704007c0c */ /* 0x000fe2000c741270 */
[----:B------:R-:W-:Y:S01]  /*51ee0*/  ULDC UR39, c[0x0][0x228] ;  /* 0x00008a0000277ab9 */ /* 0x000fe20000000800 */
[----:B------:R-:W-:Y:S01]  /*51ef0*/  ISETP.LT.AND P1, PT, R5, UR34, !P0 ;  /* 0x0000002205007c0c */ /* 0x000fe2000c721270 */
[----:B------:R-:W-:-:S08]  /*51f00*/  ULDC.64 UR34, c[0x0][0x228] ;  /* 0x00008a0000227ab9 */ /* 0x000fd00000000a00 */
[----:B------:R-:W-:-:S04]  /*51f10*/  @P3 LOP3.LUT R233, R233, 0x100, RZ, 0xfc, !PT ;  /* 0x00000100e9e93812 */ /* 0x000fc800078efcff */
        /* <DEDUP_REMOVED lines=10> */
[----:B------:R-:W-:Y:S01]  /*51fc0*/  ISETP.GE.AND P0, PT, R16, UR25, PT ;  /* 0x0000001910007c0c */ /* 0x000fe2000bf06270 */
[----:B------:R0:W-:Y:S01]  /*51fd0*/  STL [R1+0x12bc], R42 ;  /* 0x0012bc2a01007387 */ /* 0x0001e20000100800 */
[----:B------:R-:W-:Y:S01]  /*51fe0*/  LOP3.LUT R233, R233, 0xffffffef, RZ, 0xc0, !PT ;  /* 0xffffffefe9e97812 */ /* 0x000fe200078ec0ff */
[----:B------:R-:W-:Y:S01]  /*51ff0*/  ULDC.64 UR24, c[0x0][0x228] ;  /* 0x00008a0000187ab9 */ /* 0x000fe20000000a00 */
[----:B------:R-:W-:Y:S01]  /*52000*/  ISETP.LT.AND P3, PT, R3, UR30, !P0 ;  /* 0x0000001e03007c0c */ /* 0x000fe2000c761270 */
[----:B------:R-:W-:Y:S01]  /*52010*/  ULDC UR30, c[0x0][0x228] ;  /* 0x00008a00001e7ab9 */ /* 0x000fe20000000800 */
[----:B------:R-:W-:Y:S01]  /*52020*/  ISETP.LT.AND P2, PT, R4, UR40, !P0 ;  /* 0x0000002804007c0c */ /* 0x000fe2000c741270 */
[----:B------:R-:W-:Y:S01]  /*52030*/  ULDC UR40, c[0x0][0x228] ;  /* 0x00008a0000287ab9 */ /* 0x000fe20000000800 */
[----:B------:R-:W-:-:S09]  /*52040*/  ISETP.LT.AND P1, PT, R5, UR37, !P0 ;  /* 0x0000002505007c0c */ /* 0x000fd2000c721270 */
[----:B------:R-:W-:-:S04]  /*52050*/  @P3 LOP3.LUT R233, R233, 0x10, RZ, 0xfc, !PT ;  /* 0x00000010e9e93812 */ /* 0x000fc800078efcff */
[----:B------:R-:W-:-:S04]  /*52060*/  LOP3.LUT R233, R233, 0xfffffff7, RZ, 0xc0, !PT ;  /* 0xfffffff7e9e97812 */ /* 0x000fc800078ec0ff */
[----:B------:R-:W-:Y:S02]  /*52070*/  @P2 LOP3.LUT R233, R233, 0x8, RZ, 0xfc, !PT ;  /* 0x00000008e9e92812 */ /* 0x000fe400078efcff */
[----:B------:R-:W-:Y:S01]  /*52080*/  ISETP.LT.AND P0, PT, R2, UR39, !P0 ;  /* 0x0000002702007c0c */ /* 0x000fe2000c701270 */
[----:B0-----:R-:W-:Y:S01]  /*52090*/  VIADD R42, R42, UR32 ;  /* 0x000000202a2a7c36 */ /* 0x001fe20008000000 */
[----:B------:R-:W-:Y:S01]  /*520a0*/  LOP3.LUT R233, R233, 0xfffffffb, RZ, 0xc0, !PT ;  /* 0xfffffffbe9e97812 */ /* 0x000fe200078ec0ff */
[----:B------:R-:W-:Y:S01]  /*520b0*/  ULDC.64 UR32, c[0x0][0x228] ;  /* 0x00008a0000207ab9 */ /* 0x000fe20000000a00 */
[----:B------:R-:W-:Y:S02]  /*520c0*/  ULDC.64 UR38, c[0x0][0x228] ;  /* 0x00008a0000267ab9 */ /* 0x000fe40000000a00 */
[----:B------:R-:W-:-:S04]  /*520d0*/  @P1 LOP3.LUT R233, R233, 0x4, RZ, 0xfc, !PT ;  /* 0x00000004e9e91812 */ /* 0x000fc800078efcff */
[----:B------:R-:W-:-:S04]  /*520e0*/  LOP3.LUT R233, R233, 0xfffffffd, RZ, 0xc0, !PT ;  /* 0xfffffffde9e97812 */ /* 0x000fc800078ec0ff */
[----:B------:R-:W-:Y:S02]  /*520f0*/  @P0 LOP3.LUT R233, R233, 0x2, RZ, 0xfc, !PT ;  /* 0x00000002e9e90812 */ /* 0x000fe400078efcff */
[----:B------:R-:W-:-:S04]  /*52100*/  ISETP.GE.AND P0, PT, R17, UR5, PT ;  /* 0x0000000511007c0c */ /* 0x000fc8000bf06270 */
[----:B------:R-:W-:Y:S01]  /*52110*/  ISETP.LT.AND P2, PT, R4, UR42, !P0 ;  /* 0x0000002a04007c0c */ /* 0x000fe2000c741270 */
[----:B------:R-:W-:Y:S01]  /*52120*/  VIADD R7, R42, UR36 ;  /* 0x000000242a077c36 */ /* 0x000fe20008000000 */
[----:B------:R-:W-:Y:S01]  /*52130*/  ISETP.LT.AND P1, PT, R5, UR41, !P0 ;  /* 0x0000002905007c0c */ /* 0x000fe2000c721270 */
[----:B------:R-:W-:Y:S01]  /*52140*/  ULDC.64 UR36, c[0x0][0x228] ;  /* 0x00008a0000247ab9 */ /* 0x000fe20000000a00 */
[----:B------:R-:W-:Y:S01]  /*52150*/  ISETP.LT.AND P3, PT, R3, UR32, !P0 ;  /* 0x0000002003007c0c */ /* 0x000fe2000c761270 */
[----:B------:R-:W-:Y:S01]  /*52160*/  ULDC.64 UR42, c[0x0][0x228] ;  /* 0x00008a00002a7ab9 */ /* 0x000fe20000000a00 */
[----:B------:R-:W-:Y:S01]  /*52170*/  ISETP.LT.AND P0, PT, R2, UR40, !P0 ;  /* 0x0000002802007c0c */ /* 0x000fe2000c701270 */
[----:B------:R-:W-:-:S06]  /*52180*/  ULDC.64 UR40, c[0x0][0x228] ;  /* 0x00008a0000287ab9 */ /* 0x000fcc0000000a00 */
[----:B------:R-:W-:-:S04]  /*52190*/  @P2 LOP3.LUT R232, R232, 0x80000000, RZ, 0xfc, !PT ;  /* 0x80000000e8e82812 */ /* 0x000fc800078efcff */
[----:B------:R-:W-:-:S04]  /*521a0*/  LOP3.LUT R232, R232, 0xbfffffff, RZ, 0xc0, !PT ;  /* 0xbfffffffe8e87812 */ /* 0x000fc800078ec0ff */
[----:B------:R-:W-:-:S04]  /*521b0*/  @P1 LOP3.LUT R232, R232, 0x40000000, RZ, 0xfc, !PT ;  /* 0x40000000e8e81812 */ /* 0x000fc800078efcff */
[----:B------:R-:W-:Y:S02]  /*521c0*/  LOP3.LUT R232, R232, 0xdfffffff, RZ, 0xc0, !PT ;  /* 0xdfffffffe8e87812 */ /* 0x000fe400078ec0ff */
[----:B------:R-:W-:Y:S02]  /*521d0*/  LOP3.LUT R233, R233, 0xfffffffe, RZ, 0xc0, !PT ;  /* 0xfffffffee9e97812 */ /* 0x000fe400078ec0ff */
[----:B------:R-:W-:Y:S02]  /*521e0*/  @P0 LOP3.LUT R232, R232, 0x20000000, RZ, 0xfc, !PT ;  /* 0x20000000e8e80812 */ /* 0x000fe400078efcff */
[----:B------:R-:W-:Y:S01]  /*521f0*/  ISETP.GE.AND P0, PT, R18, UR7, PT ;  /* 0x0000000712007c0c */ /* 0x000fe2000bf06270 */
[----:B------:R-:W-:Y:S01]  /*52200*/  STL [R1+0x1320], R42 ;  /* 0x0013202a01007387 */ /* 0x000fe20000100800 */
[----:B------:R-:W-:Y:S01]  /*52210*/  @P3 LOP3.LUT R233, R233, 0x1, RZ, 0xfc, !PT ;  /* 0x00000001e9e93812 */ /* 0x000fe200078efcff */
[----:B------:R-:W-:Y:S01]  /*52220*/  VIADD R34, R0, 0x44 ;  /* 0x0000004400227836 */ /* 0x000fe20000000000 */
[----:B------:R-:W-:Y:S01]  /*52230*/  ISETP.LT.AND P3, PT, R3, UR34, !P0 ;  /* 0x0000002203007c0c */ /* 0x000fe2000c761270 */
[----:B------:R-:W-:Y:S01]  /*52240*/  ULDC.64 UR6, c[0x0][0x228] ;  /* 0x00008a0000067ab9 */ /* 0x000fe20000000a00 */
[----:B------:R-:W-:-:S02]  /*52250*/  ISETP.LT.AND P2, PT, R4, UR29, !P0 ;  /* 0x0000001d04007c0c */ /* 0x000fc4000c741270 */
[----:B------:R-:W-:Y:S02]  /*52260*/  LOP3.LUT R232, R232, 0xefffffff, RZ, 0xc0, !PT ;  /* 0xefffffffe8e87812 */ /* 0x000fe400078ec0ff */
[----:B------:R-:W-:Y:S01]  /*52270*/  ISETP.LT.AND P1, PT, R5, UR53, !P0 ;  /* 0x0000003505007c0c */ /* 0x000fe2000c721270 */
[----:B------:R-:W-:-:S06]  /*52280*/  ULDC UR53, c[0x0][0x228] ;  /* 0x00008a0000357ab9 */ /* 0x000fcc0000000800 */
[----:B------:R-:W-:-:S04]  /*52290*/  @P3 LOP3.LUT R232, R232, 0x10000000, RZ, 0xfc, !PT ;  /* 0x10000000e8e83812 */ /* 0x000fc800078efcff */
[----:B------:R-:W-:-:S04]  /*522a0*/  LOP3.LUT R232, R232, 0xf7ffffff, RZ, 0xc0, !PT ;  /* 0xf7ffffffe8e87812 */ /* 0x000fc800078ec0ff */
[----:B------:R-:W-:Y:S02]  /*522b0*/  @P2 LOP3.LUT R232, R232, 0x8000000, RZ, 0xfc, !PT ;  /* 0x08000000e8e82812 */ /* 0x000fe400078efcff */
[----:B------:R-:W-:Y:S01]  /*522c0*/  ISETP.LT.AND P0, PT, R2, UR4, !P0 ;  /* 0x0000000402007c0c */ /* 0x000fe2000c701270 */
[----:B------:R0:W-:Y:S01]  /*522d0*/  STL [R1+0x1324], R7 ;  /* 0x0013240701007387 */ /* 0x0001e20000100800 */
[----:B------:R-:W-:Y:S01]  /*522e0*/  LOP3.LUT R232, R232, 0xfbffffff, RZ, 0xc0, !PT ;  /* 0xfbffffffe8e87812 */ /* 0x000fe200078ec0ff */
[----:B------:R-:W-:Y:S01]  /*522f0*/  VIADD R35, R0, 0x43 ;  /* 0x0000004300237836 */ /* 0x000fe20000000000 */
[----:B------:R-:W-:Y:S02]  /*52300*/  ULDC.64 UR4, c[0x0][0x228] ;  /* 0x00008a0000047ab9 */ /* 0x000fe40000000a00 */
[----:B------:R-:W-:-:S04]  /*52310*/  @P1 LOP3.LUT R232, R232, 0x4000000, RZ, 0xfc, !PT ;  /* 0x04000000e8e81812 */ /* 0x000fc800078efcff */
[----:B------:R-:W-:-:S04]  /*52320*/  LOP3.LUT R232, R232, 0xfdffffff, RZ, 0xc0, !PT ;  /* 0xfdffffffe8e87812 */ /* 0x000fc800078ec0ff */
[----:B------:R-:W-:Y:S02]  /*52330*/  @P0 LOP3.LUT R232, R232, 0x2000000, RZ, 0xfc, !PT ;  /* 0x02000000e8e80812 */ /* 0x000fe400078efcff */
[----:B------:R-:W-:-:S04]  /*52340*/  ISETP.GE.AND P0, PT, R19, UR31, PT ;  /* 0x0000001f13007c0c */ /* 0x000fc8000bf06270 */
[----:B------:R-:W-:Y:S02]  /*52350*/  ISETP.LT.AND P1, PT, R3, UR24, !P0 ;  /* 0x0000001803007c0c */ /* 0x000fe4000c721270 */
[----:B------:R-:W-:Y:S01]  /*52360*/  ISETP.LT.AND P3, PT, R4, UR30, !P0 ;  /* 0x0000001e04007c0c */ /* 0x000fe2000c761270 */
[----:B------:R-:W-:Y:S01]  /*52370*/  ULDC UR30, c[0x0][0x228] ;  /* 0x00008a00001e7ab9 */ /* 0x000fe20000000800 */
[----:B------:R-:W-:Y:S02]  /*52380*/  LOP3.LUT R232, R232, 0xfeffffff, RZ, 0xc0, !PT ;  /* 0xfeffffffe8e87812 */ /* 0x000fe400078ec0ff */
[----:B------:R-:W-:Y:S01]  /*52390*/  ISETP.LT.AND P2, PT, R5, UR61, !P0 ;  /* 0x0000003d05007c0c */ /* 0x000fe2000c741270 */
[----:B------:R-:W-:-:S06]  /*523a0*/  ULDC UR61, c[0x0][0x228] ;  /* 0x00008a00003d7ab9 */ /* 0x000fcc0000000800 */
[----:B------:R-:W-:-:S04]  /*523b0*/  @P1 LOP3.LUT R232, R232, 0x1000000, RZ, 0xfc, !PT ;  /* 0x01000000e8e81812 */ /* 0x000fc800078efcff */
[----:B------:R-:W-:-:S04]  /*523c0*/  LOP3.LUT R232, R232, 0xff7fffff, RZ, 0xc0, !PT ;  /* 0xff7fffffe8e87812 */ /* 0x000fc800078ec0ff */
[----:B------:R-:W-:Y:S02]  /*523d0*/  @P3 LOP3.LUT R232, R232, 0x800000, RZ, 0xfc, !PT ;  /* 0x00800000e8e83812 */ /* 0x000fe400078efcff */
[----:B------:R-:W-:Y:S01]  /*523e0*/  ISETP.LT.AND P1, PT, R2, UR53, !P0 ;  /* 0x0000003502007c0c */ /* 0x000fe2000c721270 */
[----:B------:R-:W-:Y:S01]  /*523f0*/  ULDC UR53, c[0x0][0x228] ;  /* 0x00008a0000357ab9 */ /* 0x000fe20000000800 */
[----:B------:R-:W-:Y:S02]  /*52400*/  LOP3.LUT R232, R232, 0xffbfffff, RZ, 0xc0, !PT ;  /* 0xffbfffffe8e87812 */ /* 0x000fe400078ec0ff */
[----:B------:R-:W-:Y:S02]  /*52410*/  ISETP.GE.AND P0, PT, R28, UR33, PT ;  /* 0x000000211c007c0c */ /* 0x000fe4000bf06270 */
[----:B------:R-:W-:Y:S02]  /*52420*/  @P2 LOP3.LUT R232, R232, 0x400000, RZ, 0xfc, !PT ;  /* 0x00400000e8e82812 */ /* 0x000fe400078efcff */
[----:B------:R-:W-:-:S02]  /*52430*/  ISETP.LT.AND P3, PT, R3, UR38, !P0 ;  /* 0x0000002603007c0c */ /* 0x000fc4000c761270 */
[----:B------:R-:W-:-:S04]  /*52440*/  LOP3.LUT R232, R232, 0xffdfffff, RZ, 0xc0, !PT ;  /* 0xffdfffffe8e87812 */ /* 0x000fc800078ec0ff */
[----:B------:R-:W-:Y:S02]  /*52450*/  @P1 LOP3.LUT R232, R232, 0x200000, RZ, 0xfc, !PT ;  /* 0x00200000e8e81812 */ /* 0x000fe400078efcff */
[----:B------:R-:W-:Y:S02]  /*52460*/  ISETP.LT.AND P2, PT, R4, UR30, !P0 ;  /* 0x0000001e04007c0c */ /* 0x000fe4000c741270 */
[----:B------:R-:W-:-:S04]  /*52470*/  LOP3.LUT R232, R232, 0xffefffff, RZ, 0xc0, !PT ;  /* 0xffefffffe8e87812 */ /* 0x000fc800078ec0ff */
[----:B------:R-:W-:Y:S02]  /*52480*/  @P3 LOP3.LUT R232, R232, 0x100000, RZ, 0xfc, !PT ;  /* 0x00100000e8e83812 */ /* 0x000fe400078efcff */
[----:B------:R-:W-:Y:S01]  /*52490*/  ISETP.LT.AND P1, PT, R5, UR61, !P0 ;  /* 0x0000003d05007c0c */ /* 0x000fe2000c721270 */
[----:B------:R-:W-:Y:S01]  /*524a0*/  ULDC UR61, c[0x0][0x228] ;  /* 0x00008a00003d7ab9 */ /* 0x000fe20000000800 */
[----:B------:R-:W-:-:S04]  /*524b0*/  LOP3.LUT R232, R232, 0xfff7ffff, RZ, 0xc0, !PT ;  /* 0xfff7ffffe8e87812 */ /* 0x000fc800078ec0ff */
[----:B------:R-:W-:Y:S02]  /*524c0*/  @P2 LOP3.LUT R232, R232, 0x80000, RZ, 0xfc, !PT ;  /* 0x00080000e8e82812 */ /* 0x000fe400078efcff */
[----:B------:R-:W-:Y:S01]  /*524d0*/  ISETP.LT.AND P0, PT, R2, UR53, !P0 ;  /* 0x0000003502007c0c */ /* 0x000fe2000c701270 */
[----:B------:R-:W-:Y:S01]  /*524e0*/  ULDC UR53, c[0x0][0x228] ;  /* 0x00008a0000357ab9 */ /* 0x000fe20000000800 */
[----:B------:R-:W-:-:S04]  /*524f0*/  LOP3.LUT R232, R232, 0xfffbffff, RZ, 0xc0, !PT ;  /* 0xfffbffffe8e87812 */ /* 0x000fc800078ec0ff */
[----:B------:R-:W-:-:S04]  /*52500*/  @P1 LOP3.LUT R232, R232, 0x40000, RZ, 0xfc, !PT ;  /* 0x00040000e8e81812 */ /* 0x000fc800078efcff */
[----:B------:R-:W-:-:S04]  /*52510*/  LOP3.LUT R232, R232, 0xfffdffff, RZ, 0xc0, !PT ;  /* 0xfffdffffe8e87812 */ /* 0x000fc800078ec0ff */
[----:B------:R-:W-:Y:S02]  /*52520*/  @P0 LOP3.LUT R232, R232, 0x20000, RZ, 0xfc, !PT ;  /* 0x00020000e8e80812 */ /* 0x000fe400078efcff */
[----:B------:R-:W-:-:S04]  /*52530*/  ISETP.GE.AND P0, PT, R29, UR35, PT ;  /* 0x000000231d007c0c */ /* 0x000fc8000bf06270 */
[----:B------:R-:W-:Y:S02]  /*52540*/  ISETP.LT.AND P1, PT, R3, UR36, !P0 ;  /* 0x0000002403007c0c */ /* 0x000fe4000c721270 */
[----:B------:R-:W-:Y:S02]  /*52550*/  ISETP.LT.AND P3, PT, R4, UR61, !P0 ;  /* 0x0000003d04007c0c */ /* 0x000fe4000c761270 */
[----:B------:R-:W-:Y:S02]  /*52560*/  LOP3.LUT R232, R232, 0xfffeffff, RZ, 0xc0, !PT ;  /* 0xfffeffffe8e87812 */ /* 0x000fe400078ec0ff */
[----:B------:R-:W-:-:S07]  /*52570*/  ISETP.LT.AND P2, PT, R5, UR53, !P0 ;  /* 0x0000003505007c0c */ /* 0x000fce000c741270 */
[----:B------:R-:W-:-:S04]  /*52580*/  @P1 LOP3.LUT R232, R232, 0x10000, RZ, 0xfc, !PT ;  /* 0x00010000e8e81812 */ /* 0x000fc800078efcff */
[----:B------:R-:W-:-:S04]  /*52590*/  LOP3.LUT R232, R232, 0xffff7fff, RZ, 0xc0, !PT ;  /* 0xffff7fffe8e87812 */ /* 0x000fc800078ec0ff */
[----:B------:R-:W-:Y:S02]  /*525a0*/  @P3 LOP3.LUT R232, R232, 0x8000, RZ, 0xfc, !PT ;  /* 0x00008000e8e83812 */ /* 0x000fe400078efcff */
[----:B------:R-:W-:Y:S02]  /*525b0*/  ISETP.LT.AND P1, PT, R2, UR60, !P0 ;  /* 0x0000003c02007c0c */ /* 0x000fe4000c721270 */
[----:B------:R-:W-:-:S04]  /*525c0*/  LOP3.LUT R232, R232, 0xffffbfff, RZ, 0xc0, !PT ;  /* 0xffffbfffe8e87812 */ /* 0x000fc800078ec0ff */
[----:B------:R-:W-:Y:S02]  /*525d0*/  @P2 LOP3.LUT R232, R232, 0x4000, RZ, 0xfc, !PT ;  /* 0x00004000e8e82812 */ /* 0x000fe400078efcff */
[----:B------:R-:W-:Y:S02]  /*525e0*/  ISETP.GE.AND P0, PT, R30, UR25, PT ;  /* 0x000000191e007c0c */ /* 0x000fe4000bf06270 */
[----:B------:R-:W-:-:S04]  /*525f0*/  LOP3.LUT R232, R232, 0xffffdfff, RZ, 0xc0, !PT ;  /* 0xffffdfffe8e87812 */ /* 0x000fc800078ec0ff */
[----:B------:R-:W-:Y:S02]  /*52600*/  @P1 LOP3.LUT R232, R232, 0x2000, RZ, 0xfc, !PT ;  /* 0x00002000e8e81812 */ /* 0x000fe400078efcff */
        /* <DEDUP_REMOVED lines=37> */
[----:B------:R-:W-:Y:S01]  /*52860*/  LOP3.LUT R232, R232, 0xfffffffd, RZ, 0xc0, !PT ;  /* 0xfffffffde8e87812 */ /* 0x000fe200078ec0ff */
[----:B0-----:R-:W-:Y:S01]  /*52870*/  VIADD R7, R7, UR28 ;  /* 0x0000001c07077c36 */ /* 0x001fe20008000000 */
[----:B------:R-:W-:Y:S01]  /*52880*/  ULDC.64 UR28, c[0x0][0x228] ;  /* 0x00008a00001c7ab9 */ /* 0x000fe20000000a00 */
[----:B------:R-:W-:Y:S02]  /*52890*/  ISETP.LT.AND P3, PT, R4, UR15, !P0 ;  /* 0x0000000f04007c0c */ /* 0x000fe4000c761270 */
[----:B------:R-:W-:Y:S02]  /*528a0*/  @P1 LOP3.LUT R232, R232, 0x2, RZ, 0xfc, !PT ;  /* 0x00000002e8e81812 */ /* 0x000fe400078efcff */
[----:B------:R-:W-:-:S02]  /*528b0*/  ISETP.LT.AND P1, PT, R3, UR28, !P0 ;  /* 0x0000001c03007c0c */ /* 0x000fc4000c721270 */
[----:B------:R-:W-:Y:S02]  /*528c0*/  ISETP.LT.AND P2, PT, R5, UR12, !P0 ;  /* 0x0000000c05007c0c */ /* 0x000fe4000c741270 */
[----:B------:R-:W-:Y:S01]  /*528d0*/  LOP3.LUT R232, R232, 0xfffffffe, RZ, 0xc0, !PT ;  /* 0xfffffffee8e87812 */ /* 0x000fe200078ec0ff */
[----:B------:R-:W-:-:S04]  /*528e0*/  VIADD R17, R7, UR13 ;  /* 0x0000000d07117c36 */ /* 0x000fc80008000000 */
[----:B------:R-:W-:Y:S01]  /*528f0*/  @P3 LOP3.LUT R220, R220, 0x20000000, RZ, 0xfc, !PT ;  /* 0x20000000dcdc3812 */ /* 0x000fe200078efcff */
[----:B------:R-:W-:Y:S03]  /*52900*/  STL [R1+0x1390], R7 ;  /* 0x0013900701007387 */ /* 0x000fe60000100800 */
[----:B------:R-:W-:Y:S02]  /*52910*/  @P1 LOP3.LUT R232, R232, 0x1, RZ, 0xfc, !PT ;  /* 0x00000001e8e81812 */ /* 0x000fe400078efcff */
[----:B------:R-:W-:Y:S02]  /*52920*/  ISETP.LT.AND P1, PT, R2, UR22, !P0 ;  /* 0x0000001602007c0c */ /* 0x000fe4000c721270 */
[----:B------:R-:W-:Y:S01]  /*52930*/  LOP3.LUT R220, R220, 0xefffffff, RZ, 0xc0, !PT ;  /* 0xefffffffdcdc7812 */ /* 0x000fe200078ec0ff */
[----:B------:R0:W-:Y:S01]  /*52940*/  STL [R1+0x1394], R17 ;  /* 0x0013941101007387 */ /* 0x0001e20000100800 */
[----:B------:R-:W-:-:S02]  /*52950*/  ISETP.GE.AND P0, PT, R34, UR43, PT ;  /* 0x0000002b22007c0c */ /* 0x000fc4000bf06270 */
[----:B------:R-:W-:Y:S02]  /*52960*/  @P2 LOP3.LUT R220, R220, 0x10000000, RZ, 0xfc, !PT ;  /* 0x10000000dcdc2812 */ /* 0x000fe400078efcff */
[----:B------:R-:W-:Y:S01]  /*52970*/  ISETP.LT.AND P3, PT, R3, UR6, !P0 ;  /* 0x0000000603007c0c */ /* 0x000fe2000c761270 */
[----:B0-----:R-:W-:Y:S01]  /*52980*/  VIADD R17, R17, UR21 ;  /* 0x0000001511117c36 */ /* 0x001fe20008000000 */
[----:B------:R-:W-:-:S04]  /*52990*/  LOP3.LUT R220, R220, 0xf7ffffff, RZ, 0xc0, !PT ;  /* 0xf7ffffffdcdc7812 */ /* 0x000fc800078ec0ff */
[----:B------:R0:W-:Y:S01]  /*529a0*/  STL [R1+0x13f0], R17 ;  /* 0x0013f01101007387 */ /* 0x0001e20000100800 */
[----:B------:R-:W-:Y:S02]  /*529b0*/  @P1 LOP3.LUT R220, R220, 0x8000000, RZ, 0xfc, !PT ;  /* 0x08000000dcdc1812 */ /* 0x000fe400078efcff */
[----:B------:R-:W-:Y:S01]  /*529c0*/  ISETP.LT.AND P2, PT, R4, UR20, !P0 ;  /* 0x0000001404007c0c */ /* 0x000fe2000c741270 */
[----:B0-----:R-:W-:Y:S01]  /*529d0*/  VIADD R17, R17, UR23 ;  /* 0x0000001711117c36 */ /* 0x001fe20008000000 */
[----:B------:R-:W-:-:S04]  /*529e0*/  LOP3.LUT R220, R220, 0xfbffffff, RZ, 0xc0, !PT ;  /* 0xfbffffffdcdc7812 */ /* 0x000fc800078ec0ff */
[----:B------:R0:W-:Y:S01]  /*529f0*/  STL [R1+0x13f4], R17 ;  /* 0x0013f41101007387 */ /* 0x0001e20000100800 */
[----:B------:R-:W-:Y:S01]  /*52a00*/  @P3 LOP3.LUT R220, R220, 0x4000000, RZ, 0xfc, !PT ;  /* 0x04000000dcdc3812 */ /* 0x000fe200078efcff */
[----:B0-----:R-:W-:Y:S01]  /*52a10*/  VIADD R17, R17, UR46 ;  /* 0x0000002e11117c36 */ /* 0x001fe20008000000 */
[----:B------:R-:W-:-:S04]  /*52a20*/  ISETP.LT.AND P1, PT, R5, UR17, !P0 ;  /* 0x0000001105007c0c */ /* 0x000fc8000c721270 */
[----:B------:R0:W-:Y:S01]  /*52a30*/  STL [R1+0x1460], R17 ;  /* 0x0014601101007387 */ /* 0x0001e20000100800 */
[----:B------:R-:W-:Y:S01]  /*52a40*/  LOP3.LUT R220, R220, 0xfdffffff, RZ, 0xc0, !PT ;  /* 0xfdffffffdcdc7812 */ /* 0x000fe200078ec0ff */
[----:B0-----:R-:W-:-:S03]  /*52a50*/  VIADD R17, R17, UR49 ;  /* 0x0000003111117c36 */ /* 0x001fc60008000000 */
[----:B------:R-:W-:Y:S02]  /*52a60*/  @P2 LOP3.LUT R220, R220, 0x2000000, RZ, 0xfc, !PT ;  /* 0x02000000dcdc2812 */ /* 0x000fe400078efcff */
[----:B------:R0:W-:Y:S02]  /*52a70*/  STL [R1+0x1464], R17 ;  /* 0x0014641101007387 */ /* 0x0001e40000100800 */
[----:B------:R-:W-:Y:S02]  /*52a80*/  LOP3.LUT R220, R220, 0xfeffffff, RZ, 0xc0, !PT ;  /* 0xfeffffffdcdc7812 */ /* 0x000fe400078ec0ff */
[----:B------:R-:W-:Y:S01]  /*52a90*/  ISETP.LT.AND P0, PT, R2, UR19, !P0 ;  /* 0x0000001302007c0c */ /* 0x000fe2000c701270 */
[----:B0-----:R-:W-:Y:S01]  /*52aa0*/  VIADD R17, R17, UR50 ;  /* 0x0000003211117c36 */ /* 0x001fe20008000000 */
[----:B------:R-:W-:-:S04]  /*52ab0*/  @P1 LOP3.LUT R220, R220, 0x1000000, RZ, 0xfc, !PT ;  /* 0x01000000dcdc1812 */ /* 0x000fc800078efcff */
[----:B------:R0:W-:Y:S01]  /*52ac0*/  STL [R1+0x14c0], R17 ;  /* 0x0014c01101007387 */ /* 0x0001e20000100800 */
[----:B------:R-:W-:Y:S01]  /*52ad0*/  ISETP.GE.AND P1, PT, R6, UR27, PT ;  /* 0x0000001b06007c0c */ /* 0x000fe2000bf26270 */
[----:B0-----:R-:W-:-:S03]  /*52ae0*/  VIADD R17, R17, UR47 ;  /* 0x0000002f11117c36 */ /* 0x001fc60008000000 */
[----:B------:R-:W-:Y:S02]  /*52af0*/  ISETP.LT.AND P4, PT, R5, UR10, !P1 ;  /* 0x0000000a05007c0c */ /* 0x000fe4000cf81270 */
[----:B------:R0:W-:Y:S01]  /*52b00*/  STL [R1+0x14c4], R17 ;  /* 0x0014c41101007387 */ /* 0x0001e20000100800 */
[----:B------:R-:W-:Y:S01]  /*52b10*/  LOP3.LUT R220, R220, 0xff7fffff, RZ, 0xc0, !PT ;  /* 0xff7fffffdcdc7812 */ /* 0x000fe200078ec0ff */
[----:B0-----:R-:W-:-:S03]  /*52b20*/  VIADD R17, R17, UR51 ;  /* 0x0000003311117c36 */ /* 0x001fc60008000000 */
[----:B------:R-:W-:Y:S02]  /*52b30*/  @P0 LOP3.LUT R220, R220, 0x800000, RZ, 0xfc, !PT ;  /* 0x00800000dcdc0812 */ /* 0x000fe400078efcff */
[----:B------:R0:W-:Y:S02]  /*52b40*/  STL [R1+0x1528], R17 ;  /* 0x0015281101007387 */ /* 0x0001e40000100800 */
[----:B------:R-:W-:Y:S01]  /*52b50*/  LOP3.LUT R220, R220, 0x7fffffff, RZ, 0xc0, !PT ;  /* 0x7fffffffdcdc7812 */ /* 0x000fe200078ec0ff */
[----:B0-----:R-:W-:Y:S01]  /*52b60*/  VIADD R17, R17, UR52 ;  /* 0x0000003411117c36 */ /* 0x001fe20008000000 */
[----:B------:R-:W-:-:S04]  /*52b70*/  ISETP.GE.AND P0, PT, R35, UR45, PT ;  /* 0x0000002d23007c0c */ /* 0x000fc8000bf06270 */
[----:B------:R0:W-:Y:S01]  /*52b80*/  STL [R1+0x152c], R17 ;  /* 0x00152c1101007387 */ /* 0x0001e20000100800 */
[----:B------:R-:W-:Y:S02]  /*52b90*/  ISETP.LT.AND P3, PT, R2, UR8, !P1 ;  /* 0x0000000802007c0c */ /* 0x000fe4000cf61270 */
[----:B------:R-:W-:Y:S02]  /*52ba0*/  @P4 LOP3.LUT R220, R220, 0x80000000, RZ, 0xfc, !PT ;  /* 0x80000000dcdc4812 */ /* 0x000fe400078efcff */
[----:B------:R-:W-:Y:S02]  /*52bb0*/  ISETP.LT.AND P2, PT, R3, UR4, !P0 ;  /* 0x0000000403007c0c */ /* 0x000fe4000c741270 */
        /* <DEDUP_REMOVED lines=21> */
[----:B------:R-:W-:Y:S01]  /*52d10*/  LOP3.LUT R220, R220, 0xbfffffff, RZ, 0xc0, !PT ;  /* 0xbfffffffdcdc7812 */ /* 0x000fe200078ec0ff */
[----:B-1----:R-:W-:Y:S01]  /*52d20*/  IMAD.SHL.U32 R16, R41, 0x10, RZ ;  /* 0x0000001029107824 */ /* 0x002fe200078e00ff */
[--C-:B------:R-:W-:Y:S01]  /*52d30*/  PRMT R135, R135, 0x3340, R0.reuse ;  /* 0x0000334087877816 */ /* 0x100fe20000000000 */
[----:B------:R-:W-:Y:S01]  /*52d40*/  IMAD.SHL.U32 R7, R41, 0x40, RZ ;  /* 0x0000004029077824 */ /* 0x000fe200078e00ff */
[--C-:B------:R-:W-:Y:S02]  /*52d50*/  PRMT R136, R136, 0x3340, R0.reuse ;  /* 0x0000334088887816 */ /* 0x100fe40000000000 */
[--C-:B------:R-:W-:Y:S02]  /*52d60*/  PRMT R137, R137, 0x3340, R0.reuse ;  /* 0x0000334089897816 */ /* 0x100fe40000000000 */
[--C-:B------:R-:W-:Y:S02]  /*52d70*/  PRMT R138, R138, 0x3340, R0.reuse ;  /* 0x000033408a8a7816 */ /* 0x100fe40000000000 */
[----:B------:R-:W-:-:S02]  /*52d80*/  PRMT R139, R139, 0x3340, R0 ;  /* 0x000033408b8b7816 */ /* 0x000fc40000000000 */
[--C-:B------:R-:W-:Y:S02]  /*52d90*/  PRMT R140, R140, 0x3340, R0.reuse ;  /* 0x000033408c8c7816 */ /* 0x100fe40000000000 */
[--C-:B------:R-:W-:Y:S02]  /*52da0*/  PRMT R141, R141, 0x3340, R0.reuse ;  /* 0x000033408d8d7816 */ /* 0x100fe40000000000 */
[--C-:B------:R-:W-:Y:S02]  /*52db0*/  PRMT R142, R142, 0x3340, R0.reuse ;  /* 0x000033408e8e7816 */ /* 0x100fe40000000000 */
[--C-:B------:R-:W-:Y:S02]  /*52dc0*/  PRMT R143, R143, 0x3340, R0.reuse ;  /* 0x000033408f8f7816 */ /* 0x100fe40000000000 */
[--C-:B------:R-:W-:Y:S02]  /*52dd0*/  PRMT R227, R227, 0x3340, R0.reuse ;  /* 0x00003340e3e37816 */ /* 0x100fe40000000000 */
[----:B------:R-:W-:-:S02]  /*52de0*/  PRMT R229, R229, 0x3340, R0 ;  /* 0x00003340e5e57816 */ /* 0x000fc40000000000 */
[--C-:B------:R-:W-:Y:S02]  /*52df0*/  PRMT R250, R250, 0x3340, R0.reuse ;  /* 0x00003340fafa7816 */ /* 0x100fe40000000000 */
[--C-:B------:R-:W-:Y:S02]  /*52e00*/  PRMT R65, R65, 0x3340, R0.reuse ;  /* 0x0000334041417816 */ /* 0x100fe40000000000 */
[--C-:B------:R-:W-:Y:S02]  /*52e10*/  PRMT R61, R61, 0x3340, R0.reuse ;  /* 0x000033403d3d7816 */ /* 0x100fe40000000000 */
[----:B------:R-:W-:Y:S02]  /*52e20*/  PRMT R57, R57, 0x3340, R0 ;  /* 0x0000334039397816 */ /* 0x000fe40000000000 */
[----:B------:R-:W-:Y:S02]  /*52e30*/  @P3 LOP3.LUT R220, R220, 0x40000000, RZ, 0xfc, !PT ;  /* 0x40000000dcdc3812 */ /* 0x000fe400078efcff */
        /* <DEDUP_REMOVED lines=25> */
[----:B------:R-:W-:Y:S02]  /*52fd0*/  ISETP.GE.AND P6, PT, R2, UR26, PT ;  /* 0x0000001a02007c0c */ /* 0x000fe4000bfc6270 */
[----:B------:R-:W-:Y:S01]  /*52fe0*/  @P2 LOP3.LUT R220, R220, 0x400000, RZ, 0xfc, !PT ;  /* 0x00400000dcdc2812 */ /* 0x000fe200078efcff */
[----:B0-----:R-:W2:Y:S01]  /*52ff0*/  LDL.LU R17, [R1+0x1c64] ;  /* 0x001c640001117983 */ /* 0x001ea20000300800 */
[----:B------:R-:W-:Y:S01]  /*53000*/  IADD3 R6, R7, UR58, R16 ;  /* 0x0000003a07067c10 */ /* 0x000fe2000fffe010 */
[----:B------:R-:W-:Y:S01]  /*53010*/  ULDC.64 UR54, c[0x0][0x228] ;  /* 0x00008a0000367ab9 */ /* 0x000fe20000000a00 */
[----:B------:R-:W-:Y:S01]  /*53020*/  ULDC.64 UR34, c[0x0][0x228] ;  /* 0x00008a0000227ab9 */ /* 0x000fe20000000a00 */
[----:B------:R-:W3:Y:S01]  /*53030*/  LDL.LU R206, [R1+0x44] ;  /* 0x0000440001ce7983 */ /* 0x000ee20000300800 */
[----:B------:R-:W-:Y:S01]  /*53040*/  ULDC.64 UR40, c[0x0][0x228] ;  /* 0x00008a0000287ab9 */ /* 0x000fe20000000a00 */
[----:B------:R-:W-:Y:S01]  /*53050*/  BAR.SYNC.DEFER_BLOCKING 0x0 ;  /* 0x0000000000007b1d */ /* 0x000fe20000010000 */
[----:B------:R-:W-:-:S05]  /*53060*/  LOP3.LUT R222, R222, 0xffffdfff, RZ, 0xc0, !PT ;  /* 0xffffdfffdede7812 */ /* 0x000fca00078ec0ff */
[----:B------:R-:W-:Y:S01]  /*53070*/  ULDC.64 UR38, c[0x0][0x228] ;  /* 0x00008a0000267ab9 */ /* 0x000fe20000000a00 */
[----:B------:R-:W-:Y:S01]  /*53080*/  ULDC.64 UR32, c[0x0][0x228] ;  /* 0x00008a0000207ab9 */ /* 0x000fe20000000a00 */
[----:B------:R-:W3:Y:S01]  /*53090*/  LDL.LU R81, [R1+0x4a0] ;  /* 0x0004a00001517983 */ /* 0x000ee20000300800 */
[----:B------:R-:W-:Y:S01]  /*530a0*/  ULDC.64 UR52, c[0x0][0x228] ;  /* 0x00008a0000347ab9 */ /* 0x000fe20000000a00 */
[----:B------:R-:W-:Y:S01]  /*530b0*/  ULDC.64 UR30, c[0x0][0x228] ;  /* 0x00008a00001e7ab9 */ /* 0x000fe20000000a00 */
[----:B------:R-:W-:Y:S01]  /*530c0*/  ULDC.64 UR44, c[0x0][0x228] ;  /* 0x00008a00002c7ab9 */ /* 0x000fe20000000a00 */
[----:B------:R-:W4:Y:S01]  /*530d0*/  LDL.LU R207, [R1+0x40] ;  /* 0x0000400001cf7983 */ /* 0x000f220000300800 */
[----:B------:R-:W-:Y:S01]  /*530e0*/  ULDC.64 UR42, c[0x0][0x228] ;  /* 0x00008a00002a7ab9 */ /* 0x000fe20000000a00 */
[----:B------:R-:W-:Y:S01]  /*530f0*/  ULDC.64 UR36, c[0x0][0x228] ;  /* 0x00008a0000247ab9 */ /* 0x000fe20000000a00 */
[----:B------:R-:W-:Y:S01]  /*53100*/  ULDC.64 UR26, c[0x0][0x228] ;  /* 0x00008a00001a7ab9 */ /* 0x000fe20000000a00 */
[----:B------:R-:W4:Y:S01]  /*53110*/  LDL.LU R80, [R1+0x4b0] ;  /* 0x0004b00001507983 */ /* 0x000f220000300800 */
[----:B------:R-:W-:Y:S01]  /*53120*/  ULDC.64 UR24, c[0x0][0x228] ;  /* 0x00008a0000187ab9 */ /* 0x000fe20000000a00 */
[----:B------:R-:W-:Y:S01]  /*53130*/  LOP3.LUT R220, R220, 0xffdfffff, RZ, 0xc0, !PT ;  /* 0xffdfffffdcdc7812 */ /* 0x000fe200078ec0ff */
[----:B------:R-:W-:Y:S01]  /*53140*/  ULDC.64 UR50, c[0x0][0x228] ;  /* 0x00008a0000327ab9 */ /* 0x000fe20000000a00 */
[----:B------:R-:W4:Y:S01]  /*53150*/  LDL.LU R75, [R1+0x30] ;  /* 0x00003000014b7983 */ /* 0x000f220000300800 */
        /* <DEDUP_REMOVED lines=10> */
[----:B------:R-:W-:Y:S01]  /*53200*/  ULDC UR46, c[0x0][0x228] ;  /* 0x00008a00002e7ab9 */ /* 0x000fe20000000800 */
[----:B------:R-:W4:Y:S01]  /*53210*/  LDL.LU R73, [R1+0x70c] ;  /* 0x00070c0001497983 */ /* 0x000f220000300800 */
[----:B------:R-:W-:Y:S01]  /*53220*/  ULDC UR47, c[0x0][0x228] ;  /* 0x00008a00002f7ab9 */ /* 0x000fe20000000800 */
[----:B------:R-:W-:Y:S01]  /*53230*/  ULDC UR61, c[0x0][0x228] ;  /* 0x00008a00003d7ab9 */ /* 0x000fe20000000800 */
[C---:B------:R-:W-:Y:S01]  /*53240*/  VIADD R205, R0.reuse, 0x42 ;  /* 0x0000004200cd7836 */ /* 0x040fe20000000000 */
[----:B------:R-:W4:Y:S01]  /*53250*/  LDL.LU R215, [R1+0x6c8] ;  /* 0x0006c80001d77983 */ /* 0x000f220000300800 */
[----:B------:R-:W-:Y:S01]  /*53260*/  ULDC UR6, c[0x0][0x228] ;  /* 0x00008a0000067ab9 */ /* 0x000fe20000000800 */
[----:B------:R-:W-:Y:S01]  /*53270*/  ULDC UR59, c[0x0][0x228] ;  /* 0x00008a00003b7ab9 */ /* 0x000fe20000000800 */
[----:B------:R-:W-:Y:S01]  /*53280*/  ULDC UR60, c[0x0][0x228] ;  /* 0x00008a00003c7ab9 */ /* 0x000fe20000000800 */
[----:B------:R-:W4:Y:S01]  /*53290*/  LDL.LU R208, [R1+0x6c4] ;  /* 0x0006c40001d07983 */ /* 0x000f220000300800 */
[C---:B------:R-:W-:Y:S01]  /*532a0*/  VIADD R204, R0.reuse, 0x41 ;  /* 0x0000004100cc7836 */ /* 0x040fe20000000000 */
[----:B------:R-:W-:Y:S01]  /*532b0*/  ULDC UR28, c[0x0][0x228] ;  /* 0x00008a00001c7ab9 */ /* 0x000fe20000000800 */
[----:B------:R-:W-:Y:S01]  /*532c0*/  ULDC UR4, c[0x0][0x228] ;  /* 0x00008a0000047ab9 */ /* 0x000fe20000000800 */
[----:B------:R-:W4:Y:S01]  /*532d0*/  LDL.LU R79, [R1+0x5a8] ;  /* 0x0005a800014f7983 */ /* 0x000f220000300800 */
[----:B------:R-:W-:Y:S01]  /*532e0*/  VIADD R203, R0, 0x40 ;  /* 0x0000004000cb7836 */ /* 0x000fe20000000000 */
[----:B------:R-:W-:-:S02]  /*532f0*/  ULDC.64 UR48, c[0x0][0x228] ;  /* 0x00008a0000307ab9 */ /* 0x000fc40000000a00 */
        /* <DEDUP_REMOVED lines=9> */
[----:B------:R4:W-:Y:S04]  /*53390*/  STL [R1+0x20bc], R9 ;  /* 0x0020bc0901007387 */ /* 0x0009e80000100800 */
[----:B------:R0:W-:Y:S04]  /*533a0*/  STL [R1+0x20b8], R8 ;  /* 0x0020b80801007387 */ /* 0x0001e80000100800 */
[----:B------:R-:W4:Y:S04]  /*533b0*/  LDL.LU R214, [R1+0x718] ;  /* 0x0007180001d67983 */ /* 0x000f280000300800 */
[----:B------:R-:W4:Y:S04]  /*533c0*/  LDL.LU R71, [R1+0x714] ;  /* 0x0007140001477983 */ /* 0x000f280000300800 */
[----:B------:R-:W4:Y:S01]  /*533d0*/  LDL.LU R70, [R1+0x6d0] ;  /* 0x0006d00001467983 */ /* 0x000f220000300800 */
[----:B--2---:R-:W-:-:S05]  /*533e0*/  LOP3.LUT R7, R17, 0x300, RZ, 0xc0, !PT ;  /* 0x0000030011077812 */ /* 0x004fca00078ec0ff */
[----:B------:R-:W-:Y:S01]  /*533f0*/  IMAD.IADD R7, R6, 0x1, R7 ;  /* 0x0000000106077824 */ /* 0x000fe200078e0207 */
[----:B---3--:R-:W-:Y:S02]  /*53400*/  PRMT R16, R81, 0x5410, R206 ;  /* 0x0000541051107816 */ /* 0x008fe400000000ce */
[----:B----4-:R-:W-:-:S03]  /*53410*/  PRMT R9, R80, 0x5410, R207 ;  /* 0x0000541050097816 */ /* 0x010fc600000000cf */
[----:B------:R-:W-:Y:S01]  /*53420*/  STL [R1+0x4a0], R16 ;  /* 0x0004a01001007387 */ /* 0x000fe20000100800 */
[----:B0-----:R-:W-:-:S03]  /*53430*/  PRMT R8, R213, 0x5410, R75 ;  /* 0x00005410d5087816 */ /* 0x001fc6000000004b */
[----:B------:R0:W-:Y:S01]  /*53440*/  STL [R1+0x4b0], R9 ;  /* 0x0004b00901007387 */ /* 0x0001e20000100800 */
[----:B------:R-:W-:-:S03]  /*53450*/  LOP3.LUT R6, R74, 0xffff, RZ, 0xc0, !PT ;  /* 0x0000ffff4a067812 */ /* 0x000fc600078ec0ff */
[----:B------:R1:W-:Y:S04]  /*53460*/  STL [R1+0x4c8], R8 ;  /* 0x0004c80801007387 */ /* 0x0003e80000100800 */
[----:B------:R-:W2:Y:S04]  /*53470*/  LDL.LU R75, [R1+0x6cc] ;  /* 0x0006cc00014b7983 */ /* 0x000ea80000300800 */
[----:B------:R-:W3:Y:S01]  /*53480*/  LDL.LU R74, [R1+0x5b4] ;  /* 0x0005b400014a7983 */ /* 0x000ee20000300800 */
[----:B------:R-:W-:Y:S02]  /*53490*/  LOP3.LUT R28, R73, 0xffff, RZ, 0xc0, !PT ;  /* 0x0000ffff491c7812 */ /* 0x000fe400078ec0ff */
[----:B------:R-:W-:Y:S01]  /*534a0*/  LOP3.LUT R29, R215, 0xffff, RZ, 0xc0, !PT ;  /* 0x0000ffffd71d7812 */ /* 0x000fe200078ec0ff */
[----:B------:R-:W4:Y:S04]  /*534b0*/  LDL.LU R213, [R1+0x5b0] ;  /* 0x0005b00001d57983 */ /* 0x000f280000300800 */
[----:B------:R-:W4:Y:S04]  /*534c0*/  LDL.LU R73, [R1+0x5ac] ;  /* 0x0005ac0001497983 */ /* 0x000f280000300800 */
[----:B------:R-:W4:Y:S01]  /*534d0*/  LDL.LU R215, [R1+0x59c] ;  /* 0x00059c0001d77983 */ /* 0x000f220000300800 */
[----:B------:R-:W-:-:S02]  /*534e0*/  LOP3.LUT R30, R208, 0xffff, RZ, 0xc0, !PT ;  /* 0x0000ffffd01e7812 */ /* 0x000fc400078ec0ff */
[--C-:B------:R-:W-:Y:S02]  /*534f0*/  PRMT R18, R78, 0x4210, R29.reuse ;  /* 0x000042104e127816 */ /* 0x100fe4000000001d */
[----:B------:R-:W-:Y:S02]  /*53500*/  PRMT R22, R22, 0x5210, R29 ;  /* 0x0000521016167816 */ /* 0x000fe4000000001d */
[----:B------:R-:W-:-:S05]  /*53510*/  PRMT R31, R211, 0x5410, R77 ;  /* 0x00005410d31f7816 */ /* 0x000fca000000004d */
[----:B------:R2:W-:Y:S01]  /*53520*/  STL [R1+0x4d8], R31 ;  /* 0x0004d81f01007387 */ /* 0x0005e20000100800 */
[----:B0-----:R-:W-:Y:S02]  /*53530*/  PRMT R9, R212, 0x5410, R76 ;  /* 0x00005410d4097816 */ /* 0x001fe4000000004c */
[----:B------:R-:W-:Y:S02]  /*53540*/  PRMT R19, R210, 0x4210, R30 ;  /* 0x00004210d2137816 */ /* 0x000fe4000000001e */
[----:B-1----:R-:W-:Y:S02]  /*53550*/  PRMT R8, R216, 0x5410, R72 ;  /* 0x00005410d8087816 */ /* 0x002fe40000000048 */
[----:B------:R-:W4:Y:S04]  /*53560*/  LDL.LU R72, [R1+0x728] ;  /* 0x0007280001487983 */ /* 0x000f280000300800 */
[----:B------:R-:W-:Y:S01]  /*53570*/  STL [R1+0x4e8], R9 ;  /* 0x0004e80901007387 */ /* 0x000fe20000100800 */
[----:B------:R-:W-:-:S03]  /*53580*/  PRMT R23, R23, 0x5210, R30 ;  /* 0x0000521017177816 */ /* 0x000fc6000000001e */
[----:B------:R-:W4:Y:S04]  /*53590*/  LDL.LU R216, [R1+0x724] ;  /* 0x0007240001d87983 */ /* 0x000f280000300800 */
[----:B------:R-:W-:Y:S01]  /*535a0*/  STL [R1+0x4f0], R8 ;  /* 0x0004f00801007387 */ /* 0x000fe20000100800 */
[----:B------:R-:W-:-:S03]  /*535b0*/  LOP3.LUT R29, R71, 0xffff, RZ, 0xc0, !PT ;  /* 0x0000ffff471d7812 */ /* 0x000fc600078ec0ff */
[----:B------:R-:W4:Y:S01]  /*535c0*/  LDL.LU R212, [R1+0x6d8] ;  /* 0x0006d80001d47983 */ /* 0x000f220000300800 */
[----:B------:R-:W-:-:S03]  /*535d0*/  LOP3.LUT R30, R70, 0xffff, RZ, 0xc0, !PT ;  /* 0x0000ffff461e7812 */ /* 0x000fc600078ec0ff */
[----:B------:R-:W4:Y:S04]  /*535e0*/  LDL.LU R71, [R1+0x6d4] ;  /* 0x0006d40001477983 */ /* 0x000f280000300800 */
[----:B------:R-:W4:Y:S01]  /*535f0*/  LDL.LU R70, [R1+0x5cc] ;  /* 0x0005cc0001467983 */ /* 0x000f220000300800 */
[--C-:B------:R-:W-:Y:S02]  /*53600*/  PRMT R17, R209, 0x4210, R28.reuse ;  /* 0x00004210d1117816 */ /* 0x100fe4000000001c */
[----:B------:R-:W-:Y:S02]  /*53610*/  PRMT R21, R21, 0x5210, R28 ;  /* 0x0000521015157816 */ /* 0x000fe4000000001c */
[----:B------:R-:W-:Y:S02]  /*53620*/  LOP3.LUT R28, R214, 0xffff, RZ, 0xc0, !PT ;  /* 0x0000ffffd61c7812 */ /* 0x000fe400078ec0ff */
[----:B------:R-:W0:Y:S01]  /*53630*/  S2R R214, SR_TID.X ;  /* 0x0000000000d67919 */ /* 0x000e220000002100 */
[----:B------:R-:W-:-:S05]  /*53640*/  PRMT R16, R79, 0x4210, R6 ;  /* 0x000042104f107816 */ /* 0x000fca0000000006 */
[----:B------:R3:W-:Y:S01]  /*53650*/  STSM.16.M88.4 [R7], R16 ;  /* 0x0000001007007844 */ /* 0x0007e20000000200 */
[----:B------:R-:W-:Y:S01]  /*53660*/  PRMT R20, R20, 0x5210, R6 ;  /* 0x0000521014147816 */ /* 0x000fe20000000006 */
[----:B------:R-:W-:Y:S01]  /*53670*/  BAR.SYNC.DEFER_BLOCKING 0x0 ;  /* 0x0000000000007b1d */ /* 0x000fe20000010000 */
[----:B0-----:R-:W-:-:S04]  /*53680*/  LOP3.LUT R214, R214, 0x7f, RZ, 0xc0, !PT ;  /* 0x0000007fd6d67812 */ /* 0x001fc800078ec0ff */
[----:B------:R-:W-:Y:S01]  /*53690*/  LEA R6, R214, UR58, 0x4 ;  /* 0x0000003ad6067c11 */ /* 0x000fe2000f8e20ff */
[----:B------:R-:W-:-:S04]  /*536a0*/  ULDC UR58, c[0x0][0x228] ;  /* 0x00008a00003a7ab9 */ /* 0x000fc80000000800 */
[----:B------:R-:W0:Y:S01]  /*536b0*/  LDS.128 R32, [R6] ;  /* 0x0000000006207984 */ /* 0x000e220000000c00 */
[----:B------:R-:W-:Y:S06]  /*536c0*/  BAR.SYNC.DEFER_BLOCKING 0x0 ;  /* 0x0000000000007b1d */ /* 0x000fec0000010000 */
[----:B------:R-:W-:Y:S02]  /*536d0*/  STSM.16.M88.4 [R7], R20 ;  /* 0x0000001407007844 */ /* 0x000fe40000000200 */
[----:B------:R-:W-:Y:S06]  /*536e0*/  BAR.SYNC.DEFER_BLOCKING 0x0 ;  /* 0x0000000000007b1d */ /* 0x000fec0000010000 */
[----:B------:R-:W1:Y:S01]  /*536f0*/  LDS.128 R20, [R6] ;  /* 0x0000000006147984 */ /* 0x000e620000000c00 */
[----:B--2---:R-:W-:-:S03]  /*53700*/  LOP3.LUT R31, R75, 0xffff, RZ, 0xc0, !PT ;  /* 0x0000ffff4b1f7812 */ /* 0x004fc600078ec0ff */
[----:B------:R-:W2:Y:S01]  /*53710*/  LDL.LU R75, [R1+0x5c8] ;  /* 0x0005c800014b7983 */ /* 0x000ea20000300800 */
[----:B---3--:R-:W-:-:S03]  /*53720*/  PRMT R16, R74, 0x4210, R28 ;  /* 0x000042104a107816 */ /* 0x008fc6000000001c */
[----:B------:R-:W3:Y:S04]  /*53730*/  LDL.LU R74, [R1+0x5c0] ;  /* 0x0005c000014a7983 */ /* 0x000ee80000300800 */
[----:B------:R-:W3:Y:S01]  /*53740*/  LDL.LU R214, [R1+0x5bc] ;  /* 0x0005bc0001d67983 */ /* 0x000ee20000300800 */
[----:B----4-:R-:W-:-:S03]  /*53750*/  PRMT R18, R73, 0x4210, R30 ;  /* 0x0000421049127816 */ /* 0x010fc6000000001e */
[----:B0-----:R-:W-:Y:S01]  /*53760*/  STL.64 [R1+0x50], R32 ;  /* 0x0000502001007387 */ /* 0x001fe20000100a00 */
[----:B------:R-:W-:-:S03]  /*53770*/  PRMT R19, R215, 0x4210, R31 ;  /* 0x00004210d7137816 */ /* 0x000fc6000000001f */
[----:B------:R-:W-:Y:S01]  /*53780*/  STL.64 [R1+0x58], R34 ;  /* 0x0000582201007387 */ /* 0x000fe20000100a00 */
[----:B------:R-:W-:Y:S01]  /*53790*/  BAR.SYNC.DEFER_BLOCKING 0x0 ;  /* 0x0000000000007b1d */ /* 0x000fe20000010000 */
[----:B------:R-:W-:-:S05]  /*537a0*/  PRMT R17, R213, 0x4210, R29 ;  /* 0x00004210d5117816 */ /* 0x000fca000000001d */
[----:B------:R-:W4:Y:S04]  /*537b0*/  LDL.LU R73, [R1+0x738] ;  /* 0x0007380001497983 */ /* 0x000f280000300800 */
[----:B------:R-:W4:Y:S04]  /*537c0*/  LDL.LU R215, [R1+0x734] ;  /* 0x0007340001d77983 */ /* 0x000f280000300800 */
[----:B-1----:R0:W-:Y:S04]  /*537d0*/  STL.64 [R1+0x40], R20 ;  /* 0x0000401401007387 */ /* 0x0021e80000100a00 */
[----:B------:R1:W-:Y:S04]  /*537e0*/  STL.64 [R1+0x48], R22 ;  /* 0x0000481601007387 */ /* 0x0003e80000100a00 */
[----:B------:R-:W4:Y:S01]  /*537f0*/  LDL.LU R213, [R1+0x6e0] ;  /* 0x0006e00001d57983 */ /* 0x000f220000300800 */
[----:B0-----:R-:W-:-:S02]  /*53800*/  PRMT R21, R26, 0x5210, R29 ;  /* 0x000052101a157816 */ /* 0x001fc4000000001d */
[----:B-1----:R-:W-:Y:S02]  /*53810*/  PRMT R23, R24, 0x5210, R31 ;  /* 0x0000521018177816 */ /* 0x002fe4000000001f */
[----:B------:R-:W-:Y:S02]  /*53820*/  PRMT R22, R25, 0x5210, R30 ;  /* 0x0000521019167816 */ /* 0x000fe4000000001e */
[----:B------:R-:W-:Y:S02]  /*53830*/  LOP3.LUT R24, R72, 0xffff, RZ, 0xc0, !PT ;  /* 0x0000ffff48187812 */ /* 0x000fe400078ec0ff */
[----:B------:R-:W-:Y:S01]  /*53840*/  LOP3.LUT R25, R216, 0xffff, RZ, 0xc0, !PT ;  /* 0x0000ffffd8197812 */ /* 0x000fe200078ec0ff */
[----:B------:R-:W4:Y:S01]  /*53850*/  LDL.LU R72, [R1+0x6dc] ;  /* 0x0006dc0001487983 */ /* 0x000f220000300800 */
[----:B------:R-:W-:-:S03]  /*53860*/  PRMT R20, R27, 0x5210, R28 ;  /* 0x000052101b147816 */ /* 0x000fc6000000001c */
[----:B------:R-:W4:Y:S01]  /*53870*/  LDL.LU R216, [R1+0x5e0] ;  /* 0x0005e00001d87983 */ /* 0x000f220000300800 */
[----:B------:R-:W-:-:S03]  /*53880*/  LOP3.LUT R26, R212, 0xffff, RZ, 0xc0, !PT ;  /* 0x0000ffffd41a7812 */ /* 0x000fc600078ec0ff */
[----:B------:R0:W-:Y:S01]  /*53890*/  STSM.16.M88.4 [R7], R16 ;  /* 0x0000001007007844 */ /* 0x0001e20000000200 */
[----:B------:R-:W-:-:S03]  /*538a0*/  LOP3.LUT R27, R71, 0xffff, RZ, 0xc0, !PT ;  /* 0x0000ffff471b7812 */ /* 0x000fc600078ec0ff */
[----:B------:R-:W4:Y:S04]  /*538b0*/  LDL.LU R212, [R1+0x5dc] ;  /* 0x0005dc0001d47983 */ /* 0x000f280000300800 */
[----:B------:R-:W4:Y:S01]  /*538c0*/  LDL.LU R71, [R1+0x5d4] ;  /* 0x0005d40001477983 */ /* 0x000f220000300800 */
[----:B------:R-:W-:Y:S01]  /*538d0*/  BAR.SYNC.DEFER_BLOCKING 0x0 ;  /* 0x0000000000007b1d */ /* 0x000fe20000010000 */
[----:B0-----:R-:W-:-:S05]  /*538e0*/  PRMT R16, R70, 0x4210, R24 ;  /* 0x0000421046107816 */ /* 0x001fca0000000018 */
[----:B------:R-:W4:Y:S04]  /*538f0*/  LDL.LU R70, [R1+0x5d0] ;  /* 0x0005d00001467983 */ /* 0x000f280000300800 */
[----:B------:R-:W0:Y:S01]  /*53900*/  LDS.128 R28, [R6] ;  /* 0x00000000061c7984 */ /* 0x000e220000000c00 */
[----:B------:R-:W-:Y:S06]  /*53910*/  BAR.SYNC.DEFER_BLOCKING 0x0 ;  /* 0x0000000000007b1d */ /* 0x000fec0000010000 */
[----:B------:R-:W-:Y:S02]  /*53920*/  STSM.16.M88.4 [R7], R20 ;  /* 0x0000001407007844 */ /* 0x000fe40000000200 */
[----:B------:R-:W-:Y:S06]  /*53930*/  BAR.SYNC.DEFER_BLOCKING 0x0 ;  /* 0x0000000000007b1d */ /* 0x000fec0000010000 */
[----:B------:R-:W1:Y:S04]  /*53940*/  LDS.128 R20, [R6] ;  /* 0x0000000006147984 */ /* 0x000e680000000c00 */
[----:B0-----:R-:W-:Y:S04]  /*53950*/  STL.64 [R1+0x30], R28 ;  /* 0x0000301c01007387 */ /* 0x001fe80000100a00 */
[----:B------:R-:W-:Y:S01]  /*53960*/  STL.64 [R1+0x38], R30 ;  /* 0x0000381e01007387 */ /* 0x000fe20000100a00 */
[----:B------:R-:W-:Y:S01]  /*53970*/  BAR.SYNC.DEFER_BLOCKING 0x0 ;  /* 0x0000000000007b1d */ /* 0x000fe20000010000 */
[----:B--2---:R-:W-:-:S02]  /*53980*/  PRMT R17, R75, 0x4210, R25 ;  /* 0x000042104b117816 */ /* 0x004fc40000000019 */
[----:B---3--:R-:W-:-:S03]  /*53990*/  PRMT R18, R74, 0x4210, R26 ;  /* 0x000042104a127816 */ /* 0x008fc6000000001a */
[----:B------:R-:W2:Y:S01]  /*539a0*/  LDL.LU R74, [R1+0x748] ;  /* 0x00074800014a7983 */ /* 0x000ea20000300800 */
[----:B------:R-:W-:-:S03]  /*539b0*/  PRMT R19, R214, 0x4210, R27 ;  /* 0x00004210d6137816 */ /* 0x000fc6000000001b */
[----:B------:R-:W3:Y:S04]  /*539c0*/  LDL.LU R214, [R1+0x744] ;  /* 0x0007440001d67983 */ /* 0x000ee80000300800 */
[----:B------:R-:W-:Y:S01]  /*539d0*/  STSM.16.M88.4 [R7], R16 ;  /* 0x0000001007007844 */ /* 0x000fe20000000200 */
[----:B------:R-:W-:Y:S06]  /*539e0*/  BAR.SYNC.DEFER_BLOCKING 0x0 ;  /* 0x0000000000007b1d */ /* 0x000fec0000010000 */
[----:B------:R-:W0:Y:S04]  /*539f0*/  LDS.128 R28, [R6] ;  /* 0x00000000061c7984 */ /* 0x000e280000000c00 */
[----:B-1----:R1:W-:Y:S04]  /*53a00*/  STL.64 [R1+0x20], R20 ;  /* 0x0000201401007387 */ /* 0x0023e80000100a00 */
[----:B------:R4:W-:Y:S04]  /*53a10*/  STL.64 [R1+0x28], R22 ;  /* 0x0000281601007387 */ /* 0x0009e80000100a00 */
[----:B------:R-:W3:Y:S01]  /*53a20*/  LDL.LU R75, [R1+0x6e8] ;  /* 0x0006e800014b7983 */ /* 0x000ee20000300800 */
[----:B-1----:R-:W-:-:S02]  /*53a30*/  PRMT R20, R46, 0x5210, R24 ;  /* 0x000052102e147816 */ /* 0x002fc40000000018 */
[----:B------:R-:W-:Y:S02]  /*53a40*/  PRMT R21, R48, 0x5210, R25 ;  /* 0x0000521030157816 */ /* 0x000fe40000000019 */
[----:B----4-:R-:W-:Y:S02]  /*53a50*/  LOP3.LUT R24, R73, 0xffff, RZ, 0xc0, !PT ;  /* 0x0000ffff49187812 */ /* 0x010fe400078ec0ff */
[----:B------:R-:W-:Y:S01]  /*53a60*/  LOP3.LUT R25, R215, 0xffff, RZ, 0xc0, !PT ;  /* 0x0000ffffd7197812 */ /* 0x000fe200078ec0ff */
[----:B------:R-:W4:Y:S01]  /*53a70*/  LDL.LU R73, [R1+0x6e4] ;  /* 0x0006e40001497983 */ /* 0x000f220000300800 */
[----:B------:R-:W-:Y:S02]  /*53a80*/  PRMT R22, R43, 0x5210, R26 ;  /* 0x000052102b167816 */ /* 0x000fe4000000001a */
[----:B------:R-:W-:Y:S01]  /*53a90*/  PRMT R23, R36, 0x5210, R27 ;  /* 0x0000521024177816 */ /* 0x000fe2000000001b */
[----:B------:R-:W4:Y:S01]  /*53aa0*/  LDL.LU R215, [R1+0x5f0] ;  /* 0x0005f00001d77983 */ /* 0x000f220000300800 */
[----:B------:R-:W-:-:S02]  /*53ab0*/  LOP3.LUT R26, R213, 0xffff, RZ, 0xc0, !PT ;  /* 0x0000ffffd51a7812 */ /* 0x000fc400078ec0ff */
[----:B------:R-:W-:Y:S01]  /*53ac0*/  LOP3.LUT R27, R72, 0xffff, RZ, 0xc0, !PT ;  /* 0x0000ffff481b7812 */ /* 0x000fe200078ec0ff */
[----:B------:R-:W4:Y:S01]  /*53ad0*/  LDL.LU R213, [R1+0x5ec] ;  /* 0x0005ec0001d57983 */ /* 0x000f220000300800 */
[----:B------:R-:W-:-:S03]  /*53ae0*/  PRMT R16, R216, 0x4210, R24 ;  /* 0x00004210d8107816 */ /* 0x000fc60000000018 */
[----:B------:R-:W4:Y:S01]  /*53af0*/  LDL.LU R72, [R1+0x5e8] ;  /* 0x0005e80001487983 */ /* 0x000f220000300800 */
[----:B------:R-:W-:-:S03]  /*53b00*/  PRMT R18, R71, 0x4210, R26 ;  /* 0x0000421047127816 */ /* 0x000fc6000000001a */
[----:B------:R-:W4:Y:S04]  /*53b10*/  LDL.LU R216, [R1+0x5b8] ;  /* 0x0005b80001d87983 */ /* 0x000f280000300800 */
[----:B0-----:R-:W-:Y:S01]  /*53b20*/  STL.64 [R1+0xa0], R28 ;  /* 0x0000a01c01007387 */ /* 0x001fe20000100a00 */
[----:B------:R-:W-:-:S03]  /*53b30*/  PRMT R19, R70, 0x4210, R27 ;  /* 0x0000421046137816 */ /* 0x000fc6000000001b */
[----:B------:R-:W-:Y:S04]  /*53b40*/  STL.64 [R1+0xa8], R30 ;  /* 0x0000a81e01007387 */ /* 0x000fe80000100a00 */
[----:B------:R-:W4:Y:S04]  /*53b50*/  LDL.LU R71, [R1+0x750] ;  /* 0x0007500001477983 */ /* 0x000f280000300800 */
[----:B------:R-:W4:Y:S01]  /*53b60*/  LDL.LU R70, [R1+0x74c] ;  /* 0x00074c0001467983 */ /* 0x000f220000300800 */
[----:B------:R-:W-:Y:S06]  /*53b70*/  BAR.SYNC.DEFER_BLOCKING 0x0 ;  /* 0x0000000000007b1d */ /* 0x000fec0000010000 */
[----:B------:R-:W-:Y:S02]  /*53b80*/  STSM.16.M88.4 [R7], R20 ;  /* 0x0000001407007844 */ /* 0x000fe40000000200 */
[----:B------:R-:W-:Y:S01]  /*53b90*/  BAR.SYNC.DEFER_BLOCKING 0x0 ;  /* 0x0000000000007b1d */ /* 0x000fe20000010000 */
[----:B------:R-:W-:-:S05]  /*53ba0*/  PRMT R17, R212, 0x4210, R25 ;  /* 0x00004210d4117816 */ /* 0x000fca0000000019 */
[----:B------:R-:W0:Y:S02]  /*53bb0*/  LDS.128 R20, [R6] ;  /* 0x0000000006147984 */ /* 0x000e240000000c00 */
[----:B------:R-:W-:Y:S06]  /*53bc0*/  BAR.SYNC.DEFER_BLOCKING 0x0 ;  /* 0x0000000000007b1d */ /* 0x000fec0000010000 */
[----:B------:R-:W-:Y:S02]  /*53bd0*/  STSM.16.M88.4 [R7], R16 ;  /* 0x0000001007007844 */ /* 0x000fe40000000200 */
[----:B------:R-:W-:Y:S06]  /*53be0*/  BAR.SYNC.DEFER_BLOCKING 0x0 ;  /* 0x0000000000007b1d */ /* 0x000fec0000010000 */
[----:B------:R-:W1:Y:S04]  /*53bf0*/  LDS.128 R28, [R6] ;  /* 0x00000000061c7984 */ /* 0x000e680000000c00 */
[----:B0-----:R0:W-:Y:S04]  /*53c00*/  STL.64 [R1+0x90], R20 ;  /* 0x0000901401007387 */ /* 0x0011e80000100a00 */
[----:B------:R1:W-:Y:S04]  /*53c10*/  STL.64 [R1+0x98], R22 ;  /* 0x0000981601007387 */ /* 0x0003e80000100a00 */
[----:B------:R-:W4:Y:S01]  /*53c20*/  LDL.LU R212, [R1+0x6f0] ;  /* 0x0006f00001d47983 */ /* 0x000f220000300800 */
[----:B0-----:R-:W-:-:S02]  /*53c30*/  PRMT R20, R56, 0x5210, R24 ;  /* 0x0000521038147816 */ /* 0x001fc40000000018 */
[----:B------:R-:W-:Y:S02]  /*53c40*/  PRMT R21, R50, 0x5210, R25 ;  /* 0x0000521032157816 */ /* 0x000fe40000000019 */
[----:B-1----:R-:W-:Y:S02]  /*53c50*/  PRMT R22, R51, 0x5210, R26 ;  /* 0x0000521033167816 */ /* 0x002fe4000000001a */
[----:B------:R-:W-:Y:S01]  /*53c60*/  PRMT R23, R37, 0x5210, R27 ;  /* 0x0000521025177816 */ /* 0x000fe2000000001b */
[----:B------:R-:W-:Y:S06]  /*53c70*/  BAR.SYNC.DEFER_BLOCKING 0x0 ;  /* 0x0000000000007b1d */ /* 0x000fec0000010000 */
[----:B------:R-:W-:Y:S02]  /*53c80*/  STSM.16.M88.4 [R7], R20 ;  /* 0x0000001407007844 */ /* 0x000fe40000000200 */
[----:B------:R-:W-:Y:S06]  /*53c90*/  BAR.SYNC.DEFER_BLOCKING 0x0 ;  /* 0x0000000000007b1d */ /* 0x000fec0000010000 */
[----:B------:R-:W0:Y:S01]  /*53ca0*/  LDS.128 R20, [R6] ;  /* 0x0000000006147984 */ /* 0x000e220000000c00 */
[----:B--2---:R-:W-:-:S03]  /*53cb0*/  LOP3.LUT R24, R74, 0xffff, RZ, 0xc0, !PT ;  /* 0x0000ffff4a187812 */ /* 0x004fc600078ec0ff */
[----:B------:R-:W2:Y:S01]  /*53cc0*/  LDL.LU R74, [R1+0x6ec] ;  /* 0x0006ec00014a7983 */ /* 0x000ea20000300800 */
[----:B---3--:R-:W-:-:S03]  /*53cd0*/  LOP3.LUT R25, R214, 0xffff, RZ, 0xc0, !PT ;  /* 0x0000ffffd6197812 */ /* 0x008fc600078ec0ff */
[----:B------:R-:W3:Y:S01]  /*53ce0*/  LDL.LU R214, [R1+0x5fc] ;  /* 0x0005fc0001d67983 */ /* 0x000ee20000300800 */
[----:B------:R-:W-:-:S03]  /*53cf0*/  LOP3.LUT R26, R75, 0xffff, RZ, 0xc0, !PT ;  /* 0x0000ffff4b1a7812 */ /* 0x000fc600078ec0ff */
[----:B------:R-:W3:Y:S01]  /*53d00*/  LDL.LU R75, [R1+0x5f8] ;  /* 0x0005f800014b7983 */ /* 0x000ee20000300800 */
[----:B----4-:R-:W-:-:S03]  /*53d10*/  LOP3.LUT R27, R73, 0xffff, RZ, 0xc0, !PT ;  /* 0x0000ffff491b7812 */ /* 0x010fc600078ec0ff */
[----:B------:R-:W4:Y:S01]  /*53d20*/  LDL.LU R73, [R1+0x5f4] ;  /* 0x0005f40001497983 */ /* 0x000f220000300800 */
[----:B------:R-:W-:-:S03]  /*53d30*/  PRMT R16, R215, 0x4210, R24 ;  /* 0x00004210d7107816 */ /* 0x000fc60000000018 */
[----:B------:R-:W4:Y:S04]  /*53d40*/  LDL.LU R215, [R1+0x5c4] ;  /* 0x0005c40001d77983 */ /* 0x000f280000300800 */
[----:B------:R-:W-:Y:S01]  /*53d50*/  STL.64 [R1+0x80], R28 ;  /* 0x0000801c01007387 */ /* 0x000fe20000100a00 */
[----:B------:R-:W-:-:S03]  /*53d60*/  PRMT R18, R72, 0x4210, R26 ;  /* 0x0000421048127816 */ /* 0x000fc6000000001a */
[----:B------:R-:W-:Y:S01]  /*53d70*/  STL.64 [R1+0x88], R30 ;  /* 0x0000881e01007387 */ /* 0x000fe20000100a00 */
[----:B------:R-:W-:-:S03]  /*53d80*/  PRMT R19, R216, 0x4210, R27 ;  /* 0x00004210d8137816 */ /* 0x000fc6000000001b */
[----:B------:R-:W4:Y:S01]  /*53d90*/  LDL.LU R72, [R1+0x758] ;  /* 0x0007580001487983 */ /* 0x000f220000300800 */
[----:B------:R-:W-:-:S03]  /*53da0*/  PRMT R17, R213, 0x4210, R25 ;  /* 0x00004210d5117816 */ /* 0x000fc60000000019 */
[----:B------:R-:W4:Y:S04]  /*53db0*/  LDL.LU R216, [R1+0x754] ;  /* 0x0007540001d87983 */ /* 0x000f280000300800 */
[----:B0-----:R0:W-:Y:S04]  /*53dc0*/  STL.64 [R1+0x70], R20 ;  /* 0x0000701401007387 */ /* 0x0011e80000100a00 */
[----:B------:R1:W-:Y:S04]  /*53dd0*/  STL.64 [R1+0x78], R22 ;  /* 0x0000781601007387 */ /* 0x0003e80000100a00 */
[----:B------:R-:W4:Y:S01]  /*53de0*/  LDL.LU R213, [R1+0x6f8] ;  /* 0x0006f80001d57983 */ /* 0x000f220000300800 */
[----:B0-----:R-:W-:Y:S01]  /*53df0*/  PRMT R20, R64, 0x5210, R24 ;  /* 0x0000521040147816 */ /* 0x001fe20000000018 */
[----:B------:R-:W-:Y:S01]  /*53e00*/  BAR.SYNC.DEFER_BLOCKING 0x0 ;  /* 0x0000000000007b1d */ /* 0x000fe20000010000 */
[----:B------:R-:W-:-:S02]  /*53e10*/  PRMT R21, R58, 0x5210, R25 ;  /* 0x000052103a157816 */ /* 0x000fc40000000019 */
[----:B------:R-:W-:Y:S02]  /*53e20*/  LOP3.LUT R24, R71, 0xffff, RZ, 0xc0, !PT ;  /* 0x0000ffff47187812 */ /* 0x000fe400078ec0ff */
[----:B------:R-:W-:Y:S01]  /*53e30*/  LOP3.LUT R25, R70, 0xffff, RZ, 0xc0, !PT ;  /* 0x0000ffff46197812 */ /* 0x000fe200078ec0ff */
[----:B------:R-:W4:Y:S04]  /*53e40*/  LDL.LU R71, [R1+0x6f4] ;  /* 0x0006f40001477983 */ /* 0x000f280000300800 */
[----:B------:R-:W4:Y:S04]  /*53e50*/  LDL.LU R70, [R1+0x60c] ;  /* 0x00060c0001467983 */ /* 0x000f280000300800 */
[----:B------:R3:W-:Y:S01]  /*53e60*/  STSM.16.M88.4 [R7], R16 ;  /* 0x0000001007007844 */ /* 0x0007e20000000200 */
[----:B------:R-:W-:Y:S01]  /*53e70*/  BAR.SYNC.DEFER_BLOCKING 0x0 ;  /* 0x0000000000007b1d */ /* 0x000fe20000010000 */
[----:B-1----:R-:W-:-:S02]  /*53e80*/  PRMT R22, R60, 0x5210, R26 ;  /* 0x000052103c167816 */ /* 0x002fc4000000001a */
[----:B------:R-:W-:-:S03]  /*53e90*/  PRMT R23, R54, 0x5210, R27 ;  /* 0x0000521036177816 */ /* 0x000fc6000000001b */
[----:B------:R-:W0:Y:S02]  /*53ea0*/  LDS.128 R28, [R6] ;  /* 0x00000000061c7984 */ /* 0x000e240000000c00 */
[----:B------:R-:W-:Y:S06]  /*53eb0*/  BAR.SYNC.DEFER_BLOCKING 0x0 ;  /* 0x0000000000007b1d */ /* 0x000fec0000010000 */
[----:B------:R-:W-:Y:S02]  /*53ec0*/  STSM.16.M88.4 [R7], R20 ;  /* 0x0000001407007844 */ /* 0x000fe40000000200 */
[----:B------:R-:W-:Y:S06]  /*53ed0*/  BAR.SYNC.DEFER_BLOCKING 0x0 ;  /* 0x0000000000007b1d */ /* 0x000fec0000010000 */
[----:B------:R-:W1:Y:S01]  /*53ee0*/  LDS.128 R20, [R6] ;  /* 0x0000000006147984 */ /* 0x000e620000000c00 */
[----:B------:R-:W-:-:S03]  /*53ef0*/  LOP3.LUT R26, R212, 0xffff, RZ, 0xc0, !PT ;  /* 0x0000ffffd41a7812 */ /* 0x000fc600078ec0ff */
[----:B------:R-:W4:Y:S01]  /*53f00*/  LDL.LU R212, [R1+0x608] ;  /* 0x0006080001d47983 */ /* 0x000f220000300800 */
[----:B--2---:R-:W-:-:S03]  /*53f10*/  LOP3.LUT R27, R74, 0xffff, RZ, 0xc0, !PT ;  /* 0x0000ffff4a1b7812 */ /* 0x004fc600078ec0ff */
[----:B------:R-:W2:Y:S01]  /*53f20*/  LDL.LU R74, [R1+0x604] ;  /* 0x00060400014a7983 */ /* 0x000ea20000300800 */
[----:B---3--:R-:W-:-:S03]  /*53f30*/  PRMT R16, R214, 0x4210, R24 ;  /* 0x00004210d6107816 */ /* 0x008fc60000000018 */
[----:B------:R-:W3:Y:S04]  /*53f40*/  LDL.LU R214, [R1+0x600] ;  /* 0x0006000001d67983 */ /* 0x000ee80000300800 */
[----:B0-----:R-:W-:Y:S04]  /*53f50*/  STL.64 [R1+0x60], R28 ;  /* 0x0000601c01007387 */ /* 0x001fe80000100a00 */
[----:B------:R-:W-:Y:S01]  /*53f60*/  STL.64 [R1+0x68], R30 ;  /* 0x0000681e01007387 */ /* 0x000fe20000100a00 */
[----:B------:R-:W-:Y:S01]  /*53f70*/  BAR.SYNC.DEFER_BLOCKING 0x0 ;  /* 0x0000000000007b1d */ /* 0x000fe20000010000 */
[----:B------:R-:W-:-:S02]  /*53f80*/  PRMT R17, R75, 0x4210, R25 ;  /* 0x000042104b117816 */ /* 0x000fc40000000019 */
[----:B----4-:R-:W-:-:S03]  /*53f90*/  PRMT R18, R73, 0x4210, R26 ;  /* 0x0000421049127816 */ /* 0x010fc6000000001a */
[----:B------:R-:W4:Y:S01]  /*53fa0*/  LDL.LU R73, [R1+0x760] ;  /* 0x0007600001497983 */ /* 0x000f220000300800 */
[----:B------:R-:W-:-:S03]  /*53fb0*/  PRMT R19, R215, 0x4210, R27 ;  /* 0x00004210d7137816 */ /* 0x000fc6000000001b */
[----:B------:R-:W4:Y:S04]  /*53fc0*/  LDL.LU R215, [R1+0x75c] ;  /* 0x00075c0001d77983 */ /* 0x000f280000300800 */
[----:B-1----:R0:W-:Y:S04]  /*53fd0*/  STL.64 [R1+0x10], R20 ;  /* 0x0000101401007387 */ /* 0x0021e80000100a00 */
[----:B------:R1:W-:Y:S04]  /*53fe0*/  STL.64 [R1+0x18], R22 ;  /* 0x0000181601007387 */ /* 0x0003e80000100a00 */
[----:B------:R-:W4:Y:S01]  /*53ff0*/  LDL.LU R75, [R1+0x700] ;  /* 0x00070000014b7983 */ /* 0x000f220000300800 */
[----:B0-----:R-:W-:-:S02]  /*54000*/  PRMT R20, R68, 0x5210, R24 ;  /* 0x0000521044147816 */ /* 0x001fc40000000018 */
[----:B------:R-:W-:Y:S02]  /*54010*/  PRMT R21, R66, 0x5210, R25 ;  /* 0x0000521042157816 */ /* 0x000fe40000000019 */
[----:B------:R-:W-:Y:S02]  /*54020*/  LOP3.LUT R24, R72, 0xffff, RZ, 0xc0, !PT ;  /* 0x0000ffff48187812 */ /* 0x000fe400078ec0ff */
[----:B-1----:R-:W-:Y:S01]  /*54030*/  PRMT R22, R62, 0x5210, R26 ;  /* 0x000052103e167816 */ /* 0x002fe2000000001a */
[----:B------:R-:W4:Y:S01]  /*54040*/  LDL.LU R72, [R1+0x6fc] ;  /* 0x0006fc0001487983 */ /* 0x000f220000300800 */
[----:B------:R-:W-:Y:S02]  /*54050*/  LOP3.LUT R25, R216, 0xffff, RZ, 0xc0, !PT ;  /* 0x0000ffffd8197812 */ /* 0x000fe400078ec0ff */
[----:B------:R-:W-:Y:S01]  /*54060*/  PRMT R23, R38, 0x5210, R27 ;  /* 0x0000521026177816 */ /* 0x000fe2000000001b */
[----:B------:R-:W4:Y:S01]  /*54070*/  LDL.LU R216, [R1+0x61c] ;  /* 0x00061c0001d87983 */ /* 0x000f220000300800 */
[----:B------:R-:W-:-:S03]  /*54080*/  LOP3.LUT R26, R213, 0xffff, RZ, 0xc0, !PT ;  /* 0x0000ffffd51a7812 */ /* 0x000fc600078ec0ff */
[----:B------:R0:W-:Y:S04]  /*54090*/  STSM.16.M88.4 [R7], R16 ;  /* 0x0000001007007844 */ /* 0x0001e80000000200 */
[----:B------:R-:W4:Y:S01]  /*540a0*/  LDL.LU R213, [R1+0x618] ;  /* 0x0006180001d57983 */ /* 0x000f220000300800 */
[----:B------:R-:W-:Y:S01]  /*540b0*/  LOP3.LUT R27, R71, 0xffff, RZ, 0xc0, !PT ;  /* 0x0000ffff471b7812 */ /* 0x000fe200078ec0ff */
[----:B------:R-:W-:Y:S01]  /*540c0*/  BAR.SYNC.DEFER_BLOCKING 0x0 ;  /* 0x0000000000007b1d */ /* 0x000fe20000010000 */
[----:B0-----:R-:W-:-:S05]  /*540d0*/  PRMT R16, R70, 0x4210, R24 ;  /* 0x0000421046107816 */ /* 0x001fca0000000018 */
[----:B------:R-:W4:Y:S04]  /*540e0*/  LDL.LU R71, [R1+0x614] ;  /* 0x0006140001477983 */ /* 0x000f280000300800 */
[----:B------:R-:W4:Y:S04]  /*540f0*/  LDL.LU R70, [R1+0x610] ;  /* 0x0006100001467983 */ /* 0x000f280000300800 */
[----:B------:R-:W0:Y:S01]  /*54100*/  LDS.128 R28, [R6] ;  /* 0x00000000061c7984 */ /* 0x000e220000000c00 */
[----:B------:R-:W-:Y:S06]  /*54110*/  BAR.SYNC.DEFER_BLOCKING 0x0 ;  /* 0x0000000000007b1d */ /* 0x000fec0000010000 */
[----:B------:R1:W-:Y:S04]  /*54120*/  STSM.16.M88.4 [R7], R20 ;  /* 0x0000001407007844 */ /* 0x0003e80000000200 */
[----:B0-----:R-:W-:Y:S04]  /*54130*/  STL.64 [R1], R28 ;  /* 0x0000001c01007387 */ /* 0x001fe80000100a00 */
[----:B------:R-:W-:Y:S01]  /*54140*/  STL.64 [R1+0x8], R30 ;  /* 0x0000081e01007387 */ /* 0x000fe20000100a00 */
[----:B------:R-:W-:Y:S01]  /*54150*/  BAR.SYNC.DEFER_BLOCKING 0x0 ;  /* 0x0000000000007b1d */ /* 0x000fe20000010000 */
[----:B-1----:R-:W-:-:S05]  /*54160*/  PRMT R20, R246, 0x5210, R24 ;  /* 0x00005210f6147816 */ /* 0x002fca0000000018 */
[----:B------:R-:W0:Y:S01]  /*54170*/  LDS.128 R28, [R6] ;  /* 0x00000000061c7984 */ /* 0x000e220000000c00 */
[----:B------:R-:W-:Y:S02]  /*54180*/  PRMT R21, R248, 0x5210, R25 ;  /* 0x00005210f8157816 */ /* 0x000fe40000000019 */
[----:B------:R-:W-:Y:S01]  /*54190*/  PRMT R23, R39, 0x5210, R27 ;  /* 0x0000521027177816 */ /* 0x000fe2000000001b */
[----:B------:R-:W-:Y:S01]  /*541a0*/  BAR.SYNC.DEFER_BLOCKING 0x0 ;  /* 0x0000000000007b1d */ /* 0x000fe20000010000 */
[--C-:B------:R-:W-:Y:S02]  /*541b0*/  PRMT R22, R249, 0x5210, R26.reuse ;  /* 0x00005210f9167816 */ /* 0x100fe4000000001a */
[----:B------:R-:W-:Y:S02]  /*541c0*/  PRMT R17, R212, 0x4210, R25 ;  /* 0x00004210d4117816 */ /* 0x000fe40000000019 */
[----:B--2---:R-:W-:Y:S02]  /*541d0*/  PRMT R18, R74, 0x4210, R26 ;  /* 0x000042104a127816 */ /* 0x004fe4000000001a */
[----:B------:R-:W2:Y:S01]  /*541e0*/  LDL.LU R74, [R1+0x768] ;  /* 0x00076800014a7983 */ /* 0x000ea20000300800 */
[----:B---3--:R-:W-:-:S03]  /*541f0*/  PRMT R19, R214, 0x4210, R27 ;  /* 0x00004210d6137816 */ /* 0x008fc6000000001b */
[----:B------:R-:W3:Y:S04]  /*54200*/  LDL.LU R76, [R1+0x764] ;  /* 0x00076400014c7983 */ /* 0x000ee80000300800 */
[----:B------:R-:W3:Y:S04]  /*54210*/  LDL.LU R214, [R1+0x708] ;  /* 0x0007080001d67983 */ /* 0x000ee80000300800 */
[----:B------:R1:W-:Y:S01]  /*54220*/  STSM.16.M88.4 [R7], R16 ;  /* 0x0000001007007844 */ /* 0x0003e20000000200 */
[----:B------:R-:W-:Y:S06]  /*54230*/  BAR.SYNC.DEFER_BLOCKING 0x0 ;  /* 0x0000000000007b1d */ /* 0x000fec0000010000 */
[----:B------:R-:W0:Y:S02]  /*54240*/  LDS.128 R32, [R6] ;  /* 0x0000000006207984 */ /* 0x000e240000000c00 */
[----:B------:R-:W-:Y:S01]  /*54250*/  BAR.SYNC.DEFER_BLOCKING 0x0 ;  /* 0x0000000000007b1d */ /* 0x000fe20000010000 */
[----:B----4-:R-:W-:-:S05]  /*54260*/  LOP3.LUT R24, R73, 0xffff, RZ, 0xc0, !PT ;  /* 0x0000ffff49187812 */ /* 0x010fca00078ec0ff */
[----:B------:R-:W4:Y:S01]  /*54270*/  LDL.LU R73, [R1+0x704] ;  /* 0x0007040001497983 */ /* 0x000f220000300800 */
[----:B------:R-:W-:-:S03]  /*54280*/  LOP3.LUT R25, R215, 0xffff, RZ, 0xc0, !PT ;  /* 0x0000ffffd7197812 */ /* 0x000fc600078ec0ff */
[----:B------:R-:W4:Y:S04]  /*54290*/  LDL.LU R215, [R1+0x628] ;  /* 0x0006280001d77983 */ /* 0x000f280000300800 */
[----:B------:R-:W4:Y:S01]  /*542a0*/  LDL.LU R212, [R1+0x624] ;  /* 0x0006240001d47983 */ /* 0x000f220000300800 */
[----:B------:R-:W-:Y:S02]  /*542b0*/  LOP3.LUT R26, R75, 0xffff, RZ, 0xc0, !PT ;  /* 0x0000ffff4b1a7812 */ /* 0x000fe400078ec0ff */
[----:B------:R-:W-:Y:S02]  /*542c0*/  LOP3.LUT R27, R72, 0xffff, RZ, 0xc0, !PT ;  /* 0x0000ffff481b7812 */ /* 0x000fe400078ec0ff */
[----:B------:R-:W4:Y:S01]  /*542d0*/  LDL.LU R72, [R1+0x620] ;  /* 0x0006200001487983 */ /* 0x000f220000300800 */
[----:B-1----:R-:W-:-:S03]  /*542e0*/  PRMT R16, R216, 0x4210, R24 ;  /* 0x00004210d8107816 */ /* 0x002fc60000000018 */
[----:B------:R-:W4:Y:S04]  /*542f0*/  LDL.LU R216, [R1+0x5d8] ;  /* 0x0005d80001d87983 */ /* 0x000f280000300800 */
[----:B------:R-:W4:Y:S01]  /*54300*/  LDL.LU R75, [R1+0x770] ;  /* 0x00077000014b7983 */ /* 0x000f220000300800 */
[----:B------:R-:W-:-:S03]  /*54310*/  PRMT R17, R213, 0x4210, R25 ;  /* 0x00004210d5117816 */ /* 0x000fc60000000019 */
[----:B------:R-:W4:Y:S01]  /*54320*/  LDL.LU R213, [R1+0x76c] ;  /* 0x00076c0001d57983 */ /* 0x000f220000300800 */
[----:B------:R-:W-:Y:S02]  /*54330*/  PRMT R18, R71, 0x4210, R26 ;  /* 0x0000421047127816 */ /* 0x000fe4000000001a */
[----:B------:R-:W-:Y:S02]  /*54340*/  PRMT R19, R70, 0x4210, R27 ;  /* 0x0000421046137816 */ /* 0x000fe4000000001b */
[----:B------:R-:W4:Y:S04]  /*54350*/  LDL.LU R70, [R1+0x720] ;  /* 0x0007200001467983 */ /* 0x000f280000300800 */
[----:B------:R-:W4:Y:S04]  /*54360*/  LDL.LU R71, [R1+0x71c] ;  /* 0x00071c0001477983 */ /* 0x000f280000300800 */
[----:B------:R-:W-:Y:S01]  /*54370*/  STSM.16.M88.4 [R7], R20 ;  /* 0x0000001407007844 */ /* 0x000fe20000000200 */
[----:B------:R-:W-:Y:S06]  /*54380*/  BAR.SYNC.DEFER_BLOCKING 0x0 ;  /* 0x0000000000007b1d */ /* 0x000fec0000010000 */
[----:B------:R-:W1:Y:S02]  /*54390*/  LDS.128 R36, [R6] ;  /* 0x0000000006247984 */ /* 0x000e640000000c00 */
[----:B------:R-:W-:Y:S06]  /*543a0*/  BAR.SYNC.DEFER_BLOCKING 0x0 ;  /* 0x0000000000007b1d */ /* 0x000fec0000010000 */
[----:B------:R0:W-:Y:S02]  /*543b0*/  STSM.16.M88.4 [R7], R16 ;  /* 0x0000001007007844 */ /* 0x0001e40000000200 */
[----:B------:R-:W-:Y:S01]  /*543c0*/  BAR.SYNC.DEFER_BLOCKING 0x0 ;  /* 0x0000000000007b1d */ /* 0x000fe20000010000 */
[----:B0-----:R-:W-:-:S02]  /*543d0*/  PRMT R16, R228, 0x5210, R24 ;  /* 0x00005210e4107816 */ /* 0x001fc40000000018 */
[----:B------:R-:W-:Y:S02]  /*543e0*/  PRMT R18, R230, 0x5210, R26 ;  /* 0x00005210e6127816 */ /* 0x000fe4000000001a */
[----:B------:R-:W-:Y:S02]  /*543f0*/  PRMT R19, R40, 0x5210, R27 ;  /* 0x0000521028137816 */ /* 0x000fe4000000001b */
[----:B------:R-:W-:Y:S01]  /*54400*/  PRMT R17, R244, 0x5210, R25 ;  /* 0x00005210f4117816 */ /* 0x000fe20000000019 */
[----:B------:R-:W0:Y:S01]  /*54410*/  LDS.128 R52, [R6] ;  /* 0x0000000006347984 */ /* 0x000e220000000c00 */
[----:B------:R-:W-:Y:S01]  /*54420*/  BAR.SYNC.DEFER_BLOCKING 0x0 ;  /* 0x0000000000007b1d */ /* 0x000fe20000010000 */
[----:B--2---:R-:W-:-:S05]  /*54430*/  LOP3.LUT R24, R74, 0xffff, RZ, 0xc0, !PT ;  /* 0x0000ffff4a187812 */ /* 0x004fca00078ec0ff */
[----:B------:R-:W2:Y:S01]  /*54440*/  LDL.LU R74, [R1+0x638] ;  /* 0x00063800014a7983 */ /* 0x000ea20000300800 */
[----:B---3--:R-:W-:-:S03]  /*54450*/  LOP3.LUT R26, R214, 0xffff, RZ, 0xc0, !PT ;  /* 0x0000ffffd61a7812 */ /* 0x008fc600078ec0ff */
[----:B------:R-:W3:Y:S01]  /*54460*/  LDL.LU R214, [R1+0x634] ;  /* 0x0006340001d67983 */ /* 0x000ee20000300800 */
[----:B----4-:R-:W-:-:S03]  /*54470*/  LOP3.LUT R27, R73, 0xffff, RZ, 0xc0, !PT ;  /* 0x0000ffff491b7812 */ /* 0x010fc600078ec0ff */
[----:B------:R-:W4:Y:S01]  /*54480*/  LDL.LU R73, [R1+0x630] ;  /* 0x0006300001497983 */ /* 0x000f220000300800 */
[----:B------:R-:W-:-:S03]  /*54490*/  PRMT R20, R215, 0x4210, R24 ;  /* 0x00004210d7147816 */ /* 0x000fc60000000018 */
[----:B------:R-:W4:Y:S01]  /*544a0*/  LDL.LU R215, [R1+0x5e4] ;  /* 0x0005e40001d77983 */ /* 0x000f220000300800 */
[----:B------:R-:W-:-:S03]  /*544b0*/  PRMT R22, R72, 0x4210, R26 ;  /* 0x0000421048167816 */ /* 0x000fc6000000001a */
[----:B------:R-:W4:Y:S01]  /*544c0*/  LDL.LU R72, [R1+0x778] ;  /* 0x0007780001487983 */ /* 0x000f220000300800 */
[----:B------:R-:W-:-:S03]  /*544d0*/  PRMT R23, R216, 0x4210, R27 ;  /* 0x00004210d8177816 */ /* 0x000fc6000000001b */
[----:B------:R-:W4:Y:S01]  /*544e0*/  LDL.LU R216, [R1+0x774] ;  /* 0x0007740001d87983 */ /* 0x000f220000300800 */
        /* <DEDUP_REMOVED lines=8> */
[----:B------:R-:W-:Y:S01]  /*54570*/  LOP3.LUT R41, R213, 0xffff, RZ, 0xc0, !PT ;  /* 0x0000ffffd5297812 */ /* 0x000fe200078ec0ff */
[----:B------:R-:W4:Y:S04]  /*54580*/  LDL.LU R212, [R1+0x64c] ;  /* 0x00064c0001d47983 */ /* 0x000f280000300800 */
[----:B------:R-:W4:Y:S04]  /*54590*/  LDL.LU R75, [R1+0x648] ;  /* 0x00064800014b7983 */ /* 0x000f280000300800 */
[----:B------:R-:W4:Y:S04]  /*545a0*/  LDL.LU R213, [R1+0x640] ;  /* 0x0006400001d57983 */ /* 0x000f280000300800 */
[----:B------:R-:W-:Y:S01]  /*545b0*/  STSM.16.M88.4 [R7], R16 ;  /* 0x0000001007007844 */ /* 0x000fe20000000200 */
[----:B------:R-:W-:Y:S06]  /*545c0*/  BAR.SYNC.DEFER_BLOCKING 0x0 ;  /* 0x0000000000007b1d */ /* 0x000fec0000010000 */
[----:B------:R-:W0:Y:S02]  /*545d0*/  LDS.128 R56, [R6] ;  /* 0x0000000006387984 */ /* 0x000e240000000c00 */
[----:B------:R-:W-:Y:S06]  /*545e0*/  BAR.SYNC.DEFER_BLOCKING 0x0 ;  /* 0x0000000000007b1d */ /* 0x000fec0000010000 */
[----:B------:R1:W-:Y:S02]  /*545f0*/  STSM.16.M88.4 [R7], R20 ;  /* 0x0000001407007844 */ /* 0x0003e40000000200 */
[----:B------:R-:W-:Y:S01]  /*54600*/  BAR.SYNC.DEFER_BLOCKING 0x0 ;  /* 0x0000000000007b1d */ /* 0x000fe20000010000 */
[----:B-1----:R-:W-:-:S02]  /*54610*/  PRMT R20, R219, 0x5210, R24 ;  /* 0x00005210db147816 */ /* 0x002fc40000000018 */
[----:B------:R-:W-:Y:S02]  /*54620*/  PRMT R21, R218, 0x5210, R25 ;  /* 0x00005210da157816 */ /* 0x000fe40000000019 */
[----:B------:R-:W-:Y:S02]  /*54630*/  PRMT R22, R226, 0x5210, R26 ;  /* 0x00005210e2167816 */ /* 0x000fe4000000001a */
[----:B------:R-:W-:Y:S01]  /*54640*/  PRMT R23, R224, 0x5210, R27 ;  /* 0x00005210e0177816 */ /* 0x000fe2000000001b */
[----:B------:R-:W1:Y:S01]  /*54650*/  LDS.128 R60, [R6] ;  /* 0x00000000063c7984 */ /* 0x000e620000000c00 */
[----:B------:R-:W-:Y:S01]  /*54660*/  BAR.SYNC.DEFER_BLOCKING 0x0 ;  /* 0x0000000000007b1d */ /* 0x000fe20000010000 */
[----:B--2---:R-:W-:-:S05]  /*54670*/  PRMT R24, R74, 0x4210, R40 ;  /* 0x000042104a187816 */ /* 0x004fca0000000028 */
[----:B------:R-:W2:Y:S01]  /*54680*/  LDL.LU R74, [R1+0x77c] ;  /* 0x00077c00014a7983 */ /* 0x000ea20000300800 */
[----:B---3--:R-:W-:-:S03]  /*54690*/  PRMT R25, R214, 0x4210, R41 ;  /* 0x00004210d6197816 */ /* 0x008fc60000000029 */
[----:B------:R-:W3:Y:S01]  /*546a0*/  LDL.LU R214, [R1+0x780] ;  /* 0x0007800001d67983 */ /* 0x000ee20000300800 */
[----:B----4-:R-:W-:-:S03]  /*546b0*/  PRMT R26, R73, 0x4210, R42 ;  /* 0x00004210491a7816 */ /* 0x010fc6000000002a */
[----:B------:R-:W4:Y:S01]  /*546c0*/  LDL.LU R73, [R1+0x668] ;  /* 0x0006680001497983 */ /* 0x000f220000300800 */
[----:B------:R-:W-:-:S03]  /*546d0*/  PRMT R27, R215, 0x4210, R43 ;  /* 0x00004210d71b7816 */ /* 0x000fc6000000002b */
[----:B------:R-:W4:Y:S01]  /*546e0*/  LDL.LU R215, [R1+0x740] ;  /* 0x0007400001d77983 */ /* 0x000f220000300800 */
[----:B------:R-:W-:-:S03]  /*546f0*/  LOP3.LUT R48, R72, 0xffff, RZ, 0xc0, !PT ;  /* 0x0000ffff48307812 */ /* 0x000fc600078ec0ff */
[----:B------:R-:W4:Y:S01]  /*54700*/  LDL.LU R72, [R1+0x73c] ;  /* 0x00073c0001487983 */ /* 0x000f220000300800 */
[----:B------:R-:W-:-:S03]  /*54710*/  LOP3.LUT R50, R216, 0xffff, RZ, 0xc0, !PT ;  /* 0x0000ffffd8327812 */ /* 0x000fc600078ec0ff */
[----:B------:R-:W4:Y:S01]  /*54720*/  LDL.LU R216, [R1+0x674] ;  /* 0x0006740001d87983 */ /* 0x000f220000300800 */
[----:B------:R-:W-:-:S03]  /*54730*/  LOP3.LUT R51, R70, 0xffff, RZ, 0xc0, !PT ;  /* 0x0000ffff46337812 */ /* 0x000fc600078ec0ff */
[----:B------:R-:W4:Y:S01]  /*54740*/  LDL.LU R70, [R1+0x664] ;  /* 0x0006640001467983 */ /* 0x000f220000300800 */
[----:B------:R-:W-:-:S03]  /*54750*/  LOP3.LUT R64, R71, 0xffff, RZ, 0xc0, !PT ;  /* 0x0000ffff47407812 */ /* 0x000fc600078ec0ff */
[----:B------:R-:W4:Y:S04]  /*54760*/  LDL.LU R71, [R1+0x660] ;  /* 0x0006600001477983 */ /* 0x000f280000300800 */
[----:B------:R-:W-:Y:S01]  /*54770*/  STSM.16.M88.4 [R7], R20 ;  /* 0x0000001407007844 */ /* 0x000fe20000000200 */
[----:B------:R-:W-:Y:S01]  /*54780*/  BAR.SYNC.DEFER_BLOCKING 0x0 ;  /* 0x0000000000007b1d */ /* 0x000fe20000010000 */
[----:B------:R-:W-:Y:S02]  /*54790*/  PRMT R40, R141, 0x5210, R40 ;  /* 0x000052108d287816 */ /* 0x000fe40000000028 */
[----:B------:R-:W-:Y:S02]  /*547a0*/  PRMT R41, R143, 0x5210, R41 ;  /* 0x000052108f297816 */ /* 0x000fe40000000029 */
[----:B------:R-:W-:-:S02]  /*547b0*/  PRMT R42, R142, 0x5210, R42 ;  /* 0x000052108e2a7816 */ /* 0x000fc4000000002a */
[----:B------:R-:W-:Y:S02]  /*547c0*/  PRMT R43, R44, 0x5210, R43 ;  /* 0x000052102c2b7816 */ /* 0x000fe4000000002b */
[----:B------:R-:W-:Y:S01]  /*547d0*/  LOP3.LUT R231, R231, 0x7fffffff, RZ, 0xc0, !PT ;  /* 0x7fffffffe7e77812 */ /* 0x000fe200078ec0ff */
[----:B------:R-:W-:Y:S01]  /*547e0*/  VIADD R202, R0, 0x3f ;  /* 0x0000003f00ca7836 */ /* 0x000fe20000000000 */
[----:B------:R-:W-:Y:S01]  /*547f0*/  PRMT R45, R212, 0x4210, R50 ;  /* 0x00004210d42d7816 */ /* 0x000fe20000000032 */
[C---:B------:R-:W-:Y:S01]  /*54800*/  VIADD R201, R0.reuse, 0x3e ;  /* 0x0000003e00c97836 */ /* 0x040fe20000000000 */
[----:B------:R-:W-:Y:S01]  /*54810*/  PRMT R46, R75, 0x4210, R51 ;  /* 0x000042104b2e7816 */ /* 0x000fe20000000033 */
[C---:B------:R-:W-:Y:S01]  /*54820*/  VIADD R200, R0.reuse, 0x3d ;  /* 0x0000003d00c87836 */ /* 0x040fe20000000000 */
[----:B------:R-:W-:Y:S01]  /*54830*/  PRMT R47, R213, 0x4210, R64 ;  /* 0x00004210d52f7816 */ /* 0x000fe20000000040 */
[C---:B------:R-:W-:Y:S02]  /*54840*/  VIADD R199, R0.reuse, 0x3c ;  /* 0x0000003c00c77836 */ /* 0x040fe40000000000 */
[----:B------:R-:W-:-:S02]  /*54850*/  VIADD R198, R0, 0x3b ;  /* 0x0000003b00c67836 */ /* 0x000fc40000000000 */
[C---:B------:R-:W-:Y:S02]  /*54860*/  VIADD R197, R0.reuse, 0x3a ;  /* 0x0000003a00c57836 */ /* 0x040fe40000000000 */
[C---:B------:R-:W-:Y:S02]  /*54870*/  VIADD R196, R0.reuse, 0x39 ;  /* 0x0000003900c47836 */ /* 0x040fe40000000000 */
[C---:B------:R-:W-:Y:S01]  /*54880*/  VIADD R195, R0.reuse, 0x38 ;  /* 0x0000003800c37836 */ /* 0x040fe20000000000 */
[----:B------:R-:W1:Y:S01]  /*54890*/  LDS.128 R16, [R6] ;  /* 0x0000000006107984 */ /* 0x000e620000000c00 */
[----:B------:R-:W-:Y:S01]  /*548a0*/  BAR.SYNC.DEFER_BLOCKING 0x0 ;  /* 0x0000000000007b1d */ /* 0x000fe20000010000 */
[----:B------:R-:W-:Y:S02]  /*548b0*/  ISETP.LT.AND P6, PT, R0, UR49, !P6 ;  /* 0x0000003100007c0c */ /* 0x000fe4000f7c1270 */
[----:B------:R-:W-:Y:S01]  /*548c0*/  PRMT R44, R76, 0x4210, R48 ;  /* 0x000042104c2c7816 */ /* 0x000fe20000000030 */
[----:B------:R-:W-:-:S02]  /*548d0*/  VIADD R141, R0, 0x2 ;  /* 0x00000002008d7836 */ /* 0x000fc40000000000 */
[----:B------:R-:W-:Y:S01]  /*548e0*/  ULDC UR49, c[0x0][0x228] ;  /* 0x00008a0000317ab9 */ /* 0x000fe20000000800 */
[----:B------:R-:W-:Y:S01]  /*548f0*/  LOP3.LUT R230, R230, 0x7fffffff, RZ, 0xc0, !PT ;  /* 0x7fffffffe6e67812 */ /* 0x000fe200078ec0ff */
[C---:B------:R-:W-:Y:S02]  /*54900*/  VIADD R194, R0.reuse, 0x37 ;  /* 0x0000003700c27836 */ /* 0x040fe40000000000 */
[C---:B------:R-:W-:Y:S02]  /*54910*/  VIADD R193, R0.reuse, 0x36 ;  /* 0x0000003600c17836 */ /* 0x040fe40000000000 */
[C---:B------:R-:W-:Y:S02]  /*54920*/  VIADD R192, R0.reuse, 0x35 ;  /* 0x0000003500c07836 */ /* 0x040fe40000000000 */
[C---:B------:R-:W-:Y:S02]  /*54930*/  VIADD R191, R0.reuse, 0x34 ;  /* 0x0000003400bf7836 */ /* 0x040fe40000000000 */
[----:B------:R-:W-:-:S02]  /*54940*/  VIADD R190, R0, 0x33 ;  /* 0x0000003300be7836 */ /* 0x000fc40000000000 */
[C---:B------:R-:W-:Y:S02]  /*54950*/  VIADD R189, R0.reuse, 0x32 ;  /* 0x0000003200bd7836 */ /* 0x040fe40000000000 */
[C---:B------:R-:W-:Y:S02]  /*54960*/  VIADD R188, R0.reuse, 0x31 ;  /* 0x0000003100bc7836 */ /* 0x040fe40000000000 */
[C---:B------:R-:W-:Y:S01]  /*54970*/  VIADD R187, R0.reuse, 0x30 ;  /* 0x0000003000bb7836 */ /* 0x040fe20000000000 */
[----:B------:R-:W-:Y:S01]  /*54980*/  LOP3.LUT R229, R229, 0x7fffffff, RZ, 0xc0, !PT ;  /* 0x7fffffffe5e57812 */ /* 0x000fe200078ec0ff */
[----:B------:R-:W-:Y:S01]  /*54990*/  STSM.16.M88.4 [R7], R24 ;  /* 0x0000001807007844 */ /* 0x000fe20000000200 */
[----:B------:R-:W-:Y:S01]  /*549a0*/  BAR.SYNC.DEFER_BLOCKING 0x0 ;  /* 0x0000000000007b1d */ /* 0x000fe20000010000 */
[C---:B------:R-:W-:Y:S02]  /*549b0*/  VIADD R186, R0.reuse, 0x2f ;  /* 0x0000002f00ba7836 */ /* 0x040fe40000000000 */
[----:B------:R-:W-:-:S02]  /*549c0*/  VIADD R185, R0, 0x2e ;  /* 0x0000002e00b97836 */ /* 0x000fc40000000000 */
[C---:B------:R-:W-:Y:S02]  /*549d0*/  VIADD R184, R0.reuse, 0x2d ;  /* 0x0000002d00b87836 */ /* 0x040fe40000000000 */
[C---:B------:R-:W-:Y:S02]  /*549e0*/  VIADD R183, R0.reuse, 0x2c ;  /* 0x0000002c00b77836 */ /* 0x040fe40000000000 */
[C---:B------:R-:W-:Y:S02]  /*549f0*/  VIADD R182, R0.reuse, 0x2b ;  /* 0x0000002b00b67836 */ /* 0x040fe40000000000 */
[C---:B------:R-:W-:Y:S02]  /*54a00*/  VIADD R181, R0.reuse, 0x2a ;  /* 0x0000002a00b57836 */ /* 0x040fe40000000000 */
[C---:B------:R-:W-:Y:S02]  /*54a10*/  VIADD R180, R0.reuse, 0x29 ;  /* 0x0000002900b47836 */ /* 0x040fe40000000000 */
[----:B------:R-:W-:Y:S01]  /*54a20*/  VIADD R179, R0, 0x28 ;  /* 0x0000002800b37836 */ /* 0x000fe20000000000 */
[----:B------:R-:W-:Y:S01]  /*54a30*/  LOP3.LUT R228, R228, 0x7fffffff, RZ, 0xc0, !PT ;  /* 0x7fffffffe4e47812 */ /* 0x000fe200078ec0ff */
[----:B------:R-:W-:-:S02]  /*54a40*/  VIADD R178, R0, 0x27 ;  /* 0x0000002700b27836 */ /* 0x000fc40000000000 */
[C---:B------:R-:W-:Y:S02]  /*54a50*/  VIADD R177, R0.reuse, 0x26 ;  /* 0x0000002600b17836 */ /* 0x040fe40000000000 */
[C---:B------:R-:W-:Y:S02]  /*54a60*/  VIADD R176, R0.reuse, 0x25 ;  /* 0x0000002500b07836 */ /* 0x040fe40000000000 */
[C---:B------:R-:W-:Y:S01]  /*54a70*/  VIADD R175, R0.reuse, 0x24 ;  /* 0x0000002400af7836 */ /* 0x040fe20000000000 */
[----:B------:R-:W1:Y:S01]  /*54a80*/  LDS.128 R24, [R6] ;  /* 0x0000000006187984 */ /* 0x000e620000000c00 */
[----:B------:R-:W-:Y:S01]  /*54a90*/  BAR.SYNC.DEFER_BLOCKING 0x0 ;  /* 0x0000000000007b1d */ /* 0x000fe20000010000 */
[C---:B------:R-:W-:Y:S02]  /*54aa0*/  VIADD R174, R0.reuse, 0x23 ;  /* 0x0000002300ae7836 */ /* 0x040fe40000000000 */
[C---:B------:R-:W-:Y:S02]  /*54ab0*/  VIADD R173, R0.reuse, 0x22 ;  /* 0x0000002200ad7836 */ /* 0x040fe40000000000 */
[----:B------:R-:W-:-:S02]  /*54ac0*/  VIADD R172, R0, 0x21 ;  /* 0x0000002100ac7836 */ /* 0x000fc40000000000 */
[C---:B------:R-:W-:Y:S01]  /*54ad0*/  VIADD R171, R0.reuse, 0x20 ;  /* 0x0000002000ab7836 */ /* 0x040fe20000000000 */
        /* <DEDUP_REMOVED lines=8> */
[----:B------:R-:W-:Y:S01]  /*54b60*/  VIADD R163, R0, 0x18 ;  /* 0x0000001800a37836 */ /* 0x000fe20000000000 */
[----:B------:R-:W-:Y:S01]  /*54b70*/  STSM.16.M88.4 [R7], R40 ;  /* 0x0000002807007844 */ /* 0x000fe20000000200 */
[----:B------:R-:W-:Y:S01]  /*54b80*/  BAR.SYNC.DEFER_BLOCKING 0x0 ;  /* 0x0000000000007b1d */ /* 0x000fe20000010000 */
[----:B------:R-:W-:Y:S01]  /*54b90*/  LOP3.LUT R226, R226, 0x7fffffff, RZ, 0xc0, !PT ;  /* 0x7fffffffe2e27812 */ /* 0x000fe200078ec0ff */
[C---:B------:R-:W-:Y:S02]  /*54ba0*/  VIADD R162, R0.reuse, 0x17 ;  /* 0x0000001700a27836 */ /* 0x040fe40000000000 */
[----:B------:R-:W-:-:S02]  /*54bb0*/  VIADD R161, R0, 0x16 ;  /* 0x0000001600a17836 */ /* 0x000fc40000000000 */
[C---:B------:R-:W-:Y:S02]  /*54bc0*/  VIADD R160, R0.reuse, 0x15 ;  /* 0x0000001500a07836 */ /* 0x040fe40000000000 */
[C---:B------:R-:W-:Y:S02]  /*54bd0*/  VIADD R159, R0.reuse, 0x14 ;  /* 0x00000014009f7836 */ /* 0x040fe40000000000 */
[C---:B------:R-:W-:Y:S02]  /*54be0*/  VIADD R158, R0.reuse, 0x13 ;  /* 0x00000013009e7836 */ /* 0x040fe40000000000 */
[C---:B------:R-:W-:Y:S02]  /*54bf0*/  VIADD R157, R0.reuse, 0x12 ;  /* 0x00000012009d7836 */ /* 0x040fe40000000000 */
[C---:B------:R-:W-:Y:S02]  /*54c00*/  VIADD R156, R0.reuse, 0x11 ;  /* 0x00000011009c7836 */ /* 0x040fe40000000000 */
[C---:B------:R-:W-:Y:S01]  /*54c10*/  VIADD R155, R0.reuse, 0x10 ;  /* 0x00000010009b7836 */ /* 0x040fe20000000000 */
        /* <DEDUP_REMOVED lines=20> */
[----:B------:R0:W-:Y:S01]  /*54d60*/  STSM.16.M88.4 [R7], R44 ;  /* 0x0000002c07007844 */ /* 0x0001e20000000200 */
[----:B------:R-:W-:Y:S01]  /*54d70*/  BAR.SYNC.DEFER_BLOCKING 0x0 ;  /* 0x0000000000007b1d */ /* 0x000fe20000010000 */
[C---:B------:R-:W-:Y:S02]  /*54d80*/  VIADD R206, R0.reuse, 0xf5 ;  /* 0x000000f500ce7836 */ /* 0x040fe40000000000 */
[C---:B------:R-:W-:Y:S02]  /*54d90*/  VIADD R134, R0.reuse, 0xef ;  /* 0x000000ef00867836 */ /* 0x040fe40000000000 */
[----:B------:R-:W-:-:S02]  /*54da0*/  VIADD R133, R0, 0xee ;  /* 0x000000ee00857836 */ /* 0x000fc40000000000 */
[C---:B------:R-:W-:Y:S02]  /*54db0*/  VIADD R132, R0.reuse, 0xed ;  /* 0x000000ed00847836 */ /* 0x040fe40000000000 */
[C---:B------:R-:W-:Y:S02]  /*54dc0*/  VIADD R131, R0.reuse, 0xec ;  /* 0x000000ec00837836 */ /* 0x040fe40000000000 */
[----:B------:R-:W-:Y:S01]  /*54dd0*/  VIADD R130, R0, 0xeb ;  /* 0x000000eb00827836 */ /* 0x000fe20000000000 */
[----:B---3--:R-:W-:Y:S01]  /*54de0*/  LOP3.LUT R65, R214, 0xffff, RZ, 0xc0, !PT ;  /* 0x0000ffffd6417812 */ /* 0x008fe200078ec0ff */
[C---:B------:R-:W-:Y:S02]  /*54df0*/  VIADD R129, R0.reuse, 0xea ;  /* 0x000000ea00817836 */ /* 0x040fe40000000000 */
[C---:B------:R-:W-:Y:S02]  /*54e00*/  VIADD R128, R0.reuse, 0xe9 ;  /* 0x000000e900807836 */ /* 0x040fe40000000000 */
[----:B------:R-:W-:-:S02]  /*54e10*/  VIADD R127, R0, 0xe8 ;  /* 0x000000e8007f7836 */ /* 0x000fc40000000000 */
[C---:B------:R-:W-:Y:S02]  /*54e20*/  VIADD R126, R0.reuse, 0xe7 ;  /* 0x000000e7007e7836 */ /* 0x040fe40000000000 */
[C---:B------:R-:W-:Y:S02]  /*54e30*/  VIADD R125, R0.reuse, 0xe6 ;  /* 0x000000e6007d7836 */ /* 0x040fe40000000000 */
[----:B------:R-:W-:Y:S01]  /*54e40*/  VIADD R124, R0, 0xe5 ;  /* 0x000000e5007c7836 */ /* 0x000fe20000000000 */
[----:B------:R-:W3:Y:S01]  /*54e50*/  LDS.128 R40, [R6] ;  /* 0x0000000006287984 */ /* 0x000ee20000000c00 */
[----:B0-----:R-:W-:Y:S02]  /*54e60*/  PRMT R44, R138, 0x5210, R48 ;  /* 0x000052108a2c7816 */ /* 0x001fe40000000030 */
[----:B------:R-:W-:Y:S01]  /*54e70*/  PRMT R45, R140, 0x5210, R50 ;  /* 0x000052108c2d7816 */ /* 0x000fe20000000032 */
[C---:B------:R-:W-:Y:S01]  /*54e80*/  VIADD R123, R0.reuse, 0xe4 ;  /* 0x000000e4007b7836 */ /* 0x040fe20000000000 */
[----:B------:R-:W-:Y:S01]  /*54e90*/  PRMT R46, R139, 0x5210, R51 ;  /* 0x000052108b2e7816 */ /* 0x000fe20000000033 */
[C---:B------:R-:W-:Y:S01]  /*54ea0*/  VIADD R122, R0.reuse, 0xe3 ;  /* 0x000000e3007a7836 */ /* 0x040fe20000000000 */
[----:B------:R-:W-:Y:S01]  /*54eb0*/  PRMT R47, R49, 0x5210, R64 ;  /* 0x00005210312f7816 */ /* 0x000fe20000000040 */
[----:B------:R-:W-:Y:S01]  /*54ec0*/  BAR.SYNC.DEFER_BLOCKING 0x0 ;  /* 0x0000000000007b1d */ /* 0x000fe20000010000 */
[----:B------:R-:W-:Y:S01]  /*54ed0*/  ISETP.GE.AND P2, PT, R141, UR55, PT ;  /* 0x000000378d007c0c */ /* 0x000fe2000bf46270 */
[----:B------:R-:W-:-:S02]  /*54ee0*/  VIADD R121, R0, 0xe2 ;  /* 0x000000e200797836 */ /* 0x000fc40000000000 */
[C---:B------:R-:W-:Y:S02]  /*54ef0*/  VIADD R120, R0.reuse, 0xe1 ;  /* 0x000000e100787836 */ /* 0x040fe40000000000 */
[C---:B------:R-:W-:Y:S02]  /*54f00*/  VIADD R119, R0.reuse, 0xe0 ;  /* 0x000000e000777836 */ /* 0x040fe40000000000 */
[C---:B------:R-:W-:Y:S02]  /*54f10*/  VIADD R118, R0.reuse, 0xdf ;  /* 0x000000df00767836 */ /* 0x040fe40000000000 */
[C---:B------:R-:W-:Y:S02]  /*54f20*/  VIADD R117, R0.reuse, 0xde ;  /* 0x000000de00757836 */ /* 0x040fe40000000000 */
[C---:B------:R-:W-:Y:S02]  /*54f30*/  VIADD R116, R0.reuse, 0xdd ;  /* 0x000000dd00747836 */ /* 0x040fe40000000000 */
[----:B------:R-:W-:-:S02]  /*54f40*/  VIADD R115, R0, 0xdc ;  /* 0x000000dc00737836 */ /* 0x000fc40000000000 */
[C---:B------:R-:W-:Y:S02]  /*54f50*/  VIADD R114, R0.reuse, 0xdb ;  /* 0x000000db00727836 */ /* 0x040fe40000000000 */
[C---:B------:R-:W-:Y:S02]  /*54f60*/  VIADD R113, R0.reuse, 0xda ;  /* 0x000000da00717836 */ /* 0x040fe40000000000 */
[C---:B------:R-:W-:Y:S02]  /*54f70*/  VIADD R112, R0.reuse, 0xd9 ;  /* 0x000000d900707836 */ /* 0x040fe40000000000 */
[C---:B------:R-:W-:Y:S02]  /*54f80*/  VIADD R111, R0.reuse, 0xd8 ;  /* 0x000000d8006f7836 */ /* 0x040fe40000000000 */
[----:B------:R-:W-:Y:S01]  /*54f90*/  VIADD R110, R0, 0xd7 ;  /* 0x000000d7006e7836 */ /* 0x000fe20000000000 */
[----:B------:R0:W-:Y:S01]  /*54fa0*/  STSM.16.M88.4 [R7], R44 ;  /* 0x0000002c07007844 */ /* 0x0001e20000000200 */
[----:B--2---:R-:W-:-:S02]  /*54fb0*/  LOP3.LUT R64, R74, 0xffff, RZ, 0xc0, !PT ;  /* 0x0000ffff4a407812 */ /* 0x004fc400078ec0ff */
[----:B----4-:R-:W-:Y:S01]  /*54fc0*/  LOP3.LUT R66, R215, 0xffff, RZ, 0xc0, !PT ;  /* 0x0000ffffd7427812 */ /* 0x010fe200078ec0ff */
[----:B------:R-:W-:Y:S01]  /*54fd0*/  BAR.SYNC.DEFER_BLOCKING 0x0 ;  /* 0x0000000000007b1d */ /* 0x000fe20000010000 */
[----:B------:R-:W-:Y:S02]  /*54fe0*/  ISETP.LT.AND P5, PT, R3, UR34, !P2 ;  /* 0x0000002203007c0c */ /* 0x000fe4000d7a1270 */
[----:B------:R-:W-:Y:S02]  /*54ff0*/  ISETP.LT.AND P4, PT, R4, UR40, !P2 ;  /* 0x0000002804007c0c */ /* 0x000fe4000d781270 */
[----:B------:R-:W-:Y:S01]  /*55000*/  ISETP.LT.AND P3, PT, R5, UR38, !P2 ;  /* 0x0000002605007c0c */ /* 0x000fe2000d761270 */
[C---:B------:R-:W-:Y:S01]  /*55010*/  VIADD R140, R0.reuse, 0x1 ;  /* 0x00000001008c7836 */ /* 0x040fe20000000000 */
[----:B------:R-:W-:Y:S01]  /*55020*/  ULDC UR55, c[0x0][0x228] ;  /* 0x00008a0000377ab9 */ /* 0x000fe20000000800 */
[C---:B------:R-:W-:Y:S02]  /*55030*/  VIADD R109, R0.reuse, 0xd6 ;  /* 0x000000d6006d7836 */ /* 0x040fe40000000000 */
[----:B------:R-:W-:-:S02]  /*55040*/  VIADD R108, R0, 0xd5 ;  /* 0x000000d5006c7836 */ /* 0x000fc40000000000 */
[C---:B------:R-:W-:Y:S02]  /*55050*/  VIADD R107, R0.reuse, 0xd4 ;  /* 0x000000d4006b7836 */ /* 0x040fe40000000000 */
[C---:B------:R-:W-:Y:S02]  /*55060*/  VIADD R106, R0.reuse, 0xd3 ;  /* 0x000000d3006a7836 */ /* 0x040fe40000000000 */
[C---:B------:R-:W-:Y:S02]  /*55070*/  VIADD R105, R0.reuse, 0xd2 ;  /* 0x000000d200697836 */ /* 0x040fe40000000000 */
[C---:B------:R-:W-:Y:S02]  /*55080*/  VIADD R104, R0.reuse, 0xd1 ;  /* 0x000000d100687836 */ /* 0x040fe40000000000 */
[C---:B------:R-:W-:Y:S02]  /*55090*/  VIADD R103, R0.reuse, 0xd0 ;  /* 0x000000d000677836 */ /* 0x040fe40000000000 */
[----:B------:R-:W-:-:S02]  /*550a0*/  VIADD R102, R0, 0xcf ;  /* 0x000000cf00667836 */ /* 0x000fc40000000000 */
[----:B------:R-:W-:Y:S01]  /*550b0*/  VIADD R101, R0, 0xce ;  /* 0x000000ce00657836 */ /* 0x000fe20000000000 */
[----:B------:R-:W2:Y:S01]  /*550c0*/  LDS.128 R48, [R6] ;  /* 0x0000000006307984 */ /* 0x000ea20000000c00 */
[----:B------:R-:W-:Y:S01]  /*550d0*/  @P5 LOP3.LUT R222, R222, 0x2000, RZ, 0xfc, !PT ;  /* 0x00002000dede5812 */ /* 0x000fe200078efcff */
[----:B------:R-:W-:Y:S01]  /*550e0*/  ULDC UR38, c[0x0][0x228] ;  /* 0x00008a0000267ab9 */ /* 0x000fe20000000800 */
[----:B0-----:R-:W-:Y:S01]  /*550f0*/  LOP3.LUT R44, R72, 0xffff, RZ, 0xc0, !PT ;  /* 0x0000ffff482c7812 */ /* 0x001fe200078ec0ff */
[----:B------:R-:W-:Y:S01]  /*55100*/  ULDC UR40, c[0x0][0x228] ;  /* 0x00008a0000287ab9 */ /* 0x000fe20000000800 */
[----:B------:R-:W-:Y:S01]  /*55110*/  LOP3.LUT R222, R222, 0xffffefff, RZ, 0xc0, !PT ;  /* 0xffffefffdede7812 */ /* 0x000fe200078ec0ff */
[C---:B------:R-:W-:Y:S01]  /*55120*/  VIADD R100, R0.reuse, 0xcd ;  /* 0x000000cd00647836 */ /* 0x040fe20000000000 */
[----:B------:R-:W-:Y:S01]  /*55130*/  PRMT R68, R73, 0x4210, R64 ;  /* 0x0000421049447816 */ /* 0x000fe20000000040 */
[----:B------:R-:W-:Y:S01]  /*55140*/  VIADD R99, R0, 0xcc ;  /* 0x000000cc00637836 */ /* 0x000fe20000000000 */
[----:B------:R-:W-:Y:S01]  /*55150*/  PRMT R69, R216, 0x4210, R65 ;  /* 0x00004210d8457816 */ /* 0x000fe20000000041 */
[----:B------:R-:W-:Y:S01]  /*55160*/  VIADD R98, R0, 0xcb ;  /* 0x000000cb00627836 */ /* 0x000fe20000000000 */
[----:B------:R-:W-:Y:S01]  /*55170*/  @P4 LOP3.LUT R222, R222, 0x1000, RZ, 0xfc, !PT ;  /* 0x00001000dede4812 */ /* 0x000fe200078efcff */
[----:B------:R-:W-:Y:S01]  /*55180*/  VIADD R97, R0, 0xca ;  /* 0x000000ca00617836 */ /* 0x000fe20000000000 */
[----:B------:R-:W-:Y:S01]  /*55190*/  ISETP.LT.AND P2, PT, R2, UR32, !P2 ;  /* 0x0000002002007c0c */ /* 0x000fe2000d741270 */
[----:B------:R-:W-:Y:S01]  /*551a0*/  ULDC UR32, c[0x0][0x228] ;  /* 0x00008a0000207ab9 */ /* 0x000fe20000000800 */
[----:B------:R-:W-:Y:S01]  /*551b0*/  LOP3.LUT R222, R222, 0xfffff7ff, RZ, 0xc0, !PT ;  /* 0xfffff7ffdede7812 */ /* 0x000fe200078ec0ff */
[----:B------:R-:W-:-:S02]  /*551c0*/  VIADD R96, R0, 0xc9 ;  /* 0x000000c900607836 */ /* 0x000fc40000000000 */
[C---:B------:R-:W-:Y:S02]  /*551d0*/  VIADD R95, R0.reuse, 0xc8 ;  /* 0x000000c8005f7836 */ /* 0x040fe40000000000 */
[C---:B------:R-:W-:Y:S02]  /*551e0*/  VIADD R94, R0.reuse, 0xc7 ;  /* 0x000000c7005e7836 */ /* 0x040fe40000000000 */
[C---:B------:R-:W-:Y:S02]  /*551f0*/  VIADD R93, R0.reuse, 0xc6 ;  /* 0x000000c6005d7836 */ /* 0x040fe40000000000 */
[C---:B------:R-:W-:Y:S02]  /*55200*/  VIADD R92, R0.reuse, 0xc5 ;  /* 0x000000c5005c7836 */ /* 0x040fe40000000000 */
[----:B------:R-:W-:Y:S01]  /*55210*/  VIADD R91, R0, 0xc4 ;  /* 0x000000c4005b7836 */ /* 0x000fe20000000000 */
[----:B------:R-:W-:Y:S01]  /*55220*/  PRMT R70, R70, 0x4210, R66 ;  /* 0x0000421046467816 */ /* 0x000fe20000000042 */
[----:B------:R-:W-:-:S02]  /*55230*/  VIADD R90, R0, 0xc3 ;  /* 0x000000c3005a7836 */ /* 0x000fc40000000000 */
[----:B------:R-:W-:Y:S01]  /*55240*/  VIADD R89, R0, 0xc2 ;  /* 0x000000c200597836 */ /* 0x000fe20000000000 */
[----:B------:R-:W-:Y:S01]  /*55250*/  PRMT R71, R71, 0x4210, R44 ;  /* 0x0000421047477816 */ /* 0x000fe2000000002c */
[----:B------:R-:W-:Y:S01]  /*55260*/  BAR.SYNC.DEFER_BLOCKING 0x0 ;  /* 0x0000000000007b1d */ /* 0x000fe20000010000 */
[----:B------:R-:W-:-:S04]  /*55270*/  @P3 LOP3.LUT R222, R222, 0x800, RZ, 0xfc, !PT ;  /* 0x00000800dede3812 */ /* 0x000fc800078efcff */
[----:B------:R-:W-:Y:S01]  /*55280*/  LOP3.LUT R222, R222, 0xfffffbff, RZ, 0xc0, !PT ;  /* 0xfffffbffdede7812 */ /* 0x000fe200078ec0ff */
[C---:B------:R-:W-:Y:S02]  /*55290*/  VIADD R88, R0.reuse, 0xc1 ;  /* 0x000000c100587836 */ /* 0x040fe40000000000 */
[----:B------:R-:W-:Y:S01]  /*552a0*/  VIADD R87, R0, 0xc0 ;  /* 0x000000c000577836 */ /* 0x000fe20000000000 */
[----:B------:R-:W-:Y:S01]  /*552b0*/  @P2 LOP3.LUT R222, R222, 0x400, RZ, 0xfc, !PT ;  /* 0x00000400dede2812 */ /* 0x000fe200078efcff */
[C---:B------:R-:W-:Y:S02]  /*552c0*/  VIADD R86, R0.reuse, 0xbf ;  /* 0x000000bf00567836 */ /* 0x040fe40000000000 */
[C---:B------:R-:W-:Y:S02]  /*552d0*/  VIADD R85, R0.reuse, 0xbe ;  /* 0x000000be00557836 */ /* 0x040fe40000000000 */
[C---:B------:R-:W-:Y:S02]  /*552e0*/  VIADD R84, R0.reuse, 0xbd ;  /* 0x000000bd00547836 */ /* 0x040fe40000000000 */
[----:B------:R-:W-:-:S02]  /*552f0*/  VIADD R83, R0, 0xbc ;  /* 0x000000bc00537836 */ /* 0x000fc40000000000 */
[C---:B------:R-:W-:Y:S02]  /*55300*/  VIADD R82, R0.reuse, 0xbb ;  /* 0x000000bb00527836 */ /* 0x040fe40000000000 */
[C---:B------:R-:W-:Y:S02]  /*55310*/  VIADD R81, R0.reuse, 0xba ;  /* 0x000000ba00517836 */ /* 0x040fe40000000000 */
[C---:B------:R-:W-:Y:S02]  /*55320*/  VIADD R80, R0.reuse, 0xb9 ;  /* 0x000000b900507836 */ /* 0x040fe40000000000 */
[----:B------:R-:W-:Y:S01]  /*55330*/  VIADD R79, R0, 0xb8 ;  /* 0x000000b8004f7836 */ /* 0x000fe20000000000 */
[----:B------:R-:W-:Y:S01]  /*55340*/  STSM.16.M88.4 [R7], R68 ;  /* 0x0000004407007844 */ /* 0x000fe20000000200 */
[----:B------:R-:W-:Y:S01]  /*55350*/  ISETP.GE.AND P2, PT, R140, UR53, PT ;  /* 0x000000358c007c0c */ /* 0x000fe2000bf46270 */
[----:B------:R-:W-:Y:S01]  /*55360*/  ULDC UR53, c[0x0][0x228] ;  /* 0x00008a0000357ab9 */ /* 0x000fe20000000800 */
[----:B------:R-:W-:-:S02]  /*55370*/  VIADD R78, R0, 0xb7 ;  /* 0x000000b7004e7836 */ /* 0x000fc40000000000 */
[----:B------:R-:W-:Y:S01]  /*55380*/  VIADD R77, R0, 0xb6 ;  /* 0x000000b6004d7836 */ /* 0x000fe20000000000 */
[----:B------:R-:W-:Y:S01]  /*55390*/  ISETP.LT.AND P3, PT, R3, UR30, !P2 ;  /* 0x0000001e03007c0c */ /* 0x000fe2000d761270 */
[----:B------:R-:W-:Y:S01]  /*553a0*/  ULDC UR30, c[0x0][0x228] ;  /* 0x00008a00001e7ab9 */ /* 0x000fe20000000800 */
[----:B------:R-:W-:Y:S01]  /*553b0*/  PRMT R67, R67, 0x5210, R44 ;  /* 0x0000521043437816 */ /* 0x000fe2000000002c */
[----:B------:R-:W-:Y:S01]  /*553c0*/  BAR.SYNC.DEFER_BLOCKING 0x0 ;  /* 0x0000000000007b1d */ /* 0x000fe20000010000 */
[----:B------:R-:W-:Y:S02]  /*553d0*/  LOP3.LUT R222, R222, 0xffffffbf, RZ, 0xc0, !PT ;  /* 0xffffffbfdede7812 */ /* 0x000fe400078ec0ff */
[----:B------:R-:W-:Y:S02]  /*553e0*/  ISETP.LT.AND P5, PT, R4, UR44, !P2 ;  /* 0x0000002c04007c0c */ /* 0x000fe4000d7a1270 */
[----:B------:R-:W-:Y:S01]  /*553f0*/  ISETP.LT.AND P4, PT, R5, UR42, !P2 ;  /* 0x0000002a05007c0c */ /* 0x000fe2000d781270 */
[----:B------:R-:W-:Y:S01]  /*55400*/  ULDC UR42, c[0x0][0x228] ;  /* 0x00008a00002a7ab9 */ /* 0x000fe20000000800 */
[----:B------:R-:W-:Y:S01]  /*55410*/  PRMT R64, R135, 0x5210, R64 ;  /* 0x0000521087407816 */ /* 0x000fe20000000040 */
[----:B------:R-:W-:Y:S01]  /*55420*/  ULDC UR44, c[0x0][0x228] ;  /* 0x00008a00002c7ab9 */ /* 0x000fe20000000800 */
[----:B------:R-:W-:Y:S01]  /*55430*/  LOP3.LUT R244, R244, 0x7fffffff, RZ, 0xc0, !PT ;  /* 0x7ffffffff4f47812 */ /* 0x000fe200078ec0ff */
[----:B------:R-:W4:Y:S01]  /*55440*/  LDL.LU R218, [R1+0x7c8] ;  /* 0x0007c80001da7983 */ /* 0x000f220000300800 */
[----:B------:R-:W-:-:S02]  /*55450*/  @P3 LOP3.LUT R222, R222, 0x40, RZ, 0xfc, !PT ;  /* 0x00000040dede3812 */ /* 0x000fc400078efcff */
[----:B------:R-:W-:Y:S01]  /*55460*/  ISETP.LT.AND P3, PT, R2, UR36, !P2 ;  /* 0x0000002402007c0c */ /* 0x000fe2000d761270 */
[----:B------:R-:W-:Y:S01]  /*55470*/  ULDC UR36, c[0x0][0x228] ;  /* 0x00008a0000247ab9 */ /* 0x000fe20000000800 */
[----:B------:R-:W-:Y:S01]  /*55480*/  ISETP.LT.AND P2, PT, R4, UR26, !P1 ;  /* 0x0000001a04007c0c */ /* 0x000fe2000cf41270 */
[----:B------:R-:W-:Y:S01]  /*55490*/  ULDC UR26, c[0x0][0x228] ;  /* 0x00008a00001a7ab9 */ /* 0x000fe20000000800 */
[----:B------:R-:W0:Y:S01]  /*554a0*/  LDS.128 R44, [R6] ;  /* 0x00000000062c7984 */ /* 0x000e220000000c00 */
[----:B------:R-:W-:Y:S01]  /*554b0*/  ISETP.LT.AND P1, PT, R3, UR24, !P1 ;  /* 0x0000001803007c0c */ /* 0x000fe2000cf21270 */
[----:B------:R-:W-:Y:S01]  /*554c0*/  ULDC UR24, c[0x0][0x228] ;  /* 0x00008a0000187ab9 */ /* 0x000fe20000000800 */
[----:B------:R-:W-:Y:S02]  /*554d0*/  PRMT R65, R136, 0x5210, R65 ;  /* 0x0000521088417816 */ /* 0x000fe40000000041 */
[----:B------:R-:W-:Y:S01]  /*554e0*/  PRMT R66, R137, 0x5210, R66 ;  /* 0x0000521089427816 */ /* 0x000fe20000000042 */
[----:B------:R-:W-:Y:S01]  /*554f0*/  BAR.SYNC.DEFER_BLOCKING 0x0 ;  /* 0x0000000000007b1d */ /* 0x000fe20000010000 */
[----:B------:R-:W-:-:S04]  /*55500*/  LOP3.LUT R222, R222, 0xffffffdf, RZ, 0xc0, !PT ;  /* 0xffffffdfdede7812 */ /* 0x000fc800078ec0ff */
[----:B------:R-:W-:Y:S02]  /*55510*/  @P2 LOP3.LUT R220, R220, 0x200000, RZ, 0xfc, !PT ;  /* 0x00200000dcdc2812 */ /* 0x000fe400078efcff */
[----:B------:R-:W-:Y:S02]  /*55520*/  @P5 LOP3.LUT R222, R222, 0x20, RZ, 0xfc, !PT ;  /* 0x00000020dede5812 */ /* 0x000fe400078efcff */
[----:B------:R-:W-:Y:S01]  /*55530*/  LOP3.LUT R220, R220, 0xffefffff, RZ, 0xc0, !PT ;  /* 0xffefffffdcdc7812 */ /* 0x000fe200078ec0ff */
[----:B------:R-:W-:Y:S01]  /*55540*/  VIADD R143, R0, 0x4 ;  /* 0x00000004008f7836 */ /* 0x000fe20000000000 */
[----:B------:R-:W-:Y:S01]  /*55550*/  LOP3.LUT R222, R222, 0xffffffef, RZ, 0xc0, !PT ;  /* 0xffffffefdede7812 */ /* 0x000fe200078ec0ff */
[----:B------:R-:W-:Y:S01]  /*55560*/  VIADD R142, R0, 0x3 ;  /* 0x00000003008e7836 */ /* 0x000fe20000000000 */
[----:B------:R-:W-:Y:S01]  /*55570*/  @P1 LOP3.LUT R220, R220, 0x100000, RZ, 0xfc, !PT ;  /* 0x00100000dcdc1812 */ /* 0x000fe200078efcff */
[----:B------:R-:W-:Y:S01]  /*55580*/  VIADD R72, R0, 0xb1 ;  /* 0x000000b100487836 */ /* 0x000fe20000000000 */
[----:B------:R-:W-:Y:S01]  /*55590*/  @P4 LOP3.LUT R222, R222, 0x10, RZ, 0xfc, !PT ;  /* 0x00000010dede4812 */ /* 0x000fe200078efcff */
[C---:B------:R-:W-:Y:S01]  /*555a0*/  VIADD R73, R0.reuse, 0xb2 ;  /* 0x000000b200497836 */ /* 0x040fe20000000000 */
[----:B------:R-:W-:Y:S01]  /*555b0*/  LOP3.LUT R245, R245, 0x7fffffff, RZ, 0xc0, !PT ;  /* 0x7ffffffff5f57812 */ /* 0x000fe200078ec0ff */
[----:B------:R-:W-:Y:S01]  /*555c0*/  VIADD R216, R0, 0xff ;  /* 0x000000ff00d87836 */ /* 0x000fe20000000000 */
[----:B------:R-:W-:Y:S01]  /*555d0*/  LOP3.LUT R246, R246, 0x7fffffff, RZ, 0xc0, !PT ;  /* 0x7ffffffff6f67812 */ /* 0x000fe200078ec0ff */
[C---:B------:R-:W-:Y:S01]  /*555e0*/  VIADD R215, R0.reuse, 0xfe ;  /* 0x000000fe00d77836 */ /* 0x040fe20000000000 */
[----:B------:R-:W-:Y:S01]  /*555f0*/  LOP3.LUT R247, R247, 0x7fffffff, RZ, 0xc0, !PT ;  /* 0x7ffffffff7f77812 */ /* 0x000fe200078ec0ff */
[----:B------:R-:W-:Y:S01]  /*55600*/  VIADD R214, R0, 0xfd ;  /* 0x000000fd00d67836 */ /* 0x000fe20000000000 */
[----:B------:R-:W-:Y:S01]  /*55610*/  LOP3.LUT R248, R248, 0x7fffffff, RZ, 0xc0, !PT ;  /* 0x7ffffffff8f87812 */ /* 0x000fe200078ec0ff */
[----:B------:R-:W-:Y:S01]  /*55620*/  VIADD R213, R0, 0xfc ;  /* 0x000000fc00d57836 */ /* 0x000fe20000000000 */
[----:B------:R-:W-:Y:S01]  /*55630*/  LOP3.LUT R249, R249, 0x7fffffff, RZ, 0xc0, !PT ;  /* 0x7ffffffff9f97812 */ /* 0x000fe200078ec0ff */
[----:B------:R1:W-:Y:S01]  /*55640*/  STSM.16.M88.4 [R7], R64 ;  /* 0x0000004007007844 */ /* 0x0003e20000000200 */
[----:B------:R-:W-:Y:S01]  /*55650*/  LOP3.LUT R222, R222, 0xfffffff7, RZ, 0xc0, !PT ;  /* 0xfffffff7dede7812 */ /* 0x000fe200078ec0ff */
[----:B------:R-:W-:-:S02]  /*55660*/  VIADD R212, R0, 0xfb ;  /* 0x000000fb00d47836 */ /* 0x000fc40000000000 */
[C---:B------:R-:W-:Y:S01]  /*55670*/  VIADD R139, R0.reuse, 0xf4 ;  /* 0x000000f4008b7836 */ /* 0x040fe20000000000 */
[----:B------:R-:W3:Y:S01]  /*55680*/  LDL.LU R219, [R1+0x7c0] ;  /* 0x0007c00001db7983 */ /* 0x000ee20000300800 */
[----:B-1----:R-:W-:Y:S01]  /*55690*/  VIADD R64, R0, 0xad ;  /* 0x000000ad00407836 */ /* 0x002fe20000000000 */
[----:B------:R-:W-:Y:S02]  /*556a0*/  @P3 LOP3.LUT R222, R222, 0x8, RZ, 0xfc, !PT ;  /* 0x00000008dede3812 */ /* 0x000fe400078efcff */
[----:B------:R-:W-:Y:S01]  /*556b0*/  LOP3.LUT R220, R220, 0xfff7ffff, RZ, 0xc0, !PT ;  /* 0xfff7ffffdcdc7812 */ /* 0x000fe200078ec0ff */
[----:B------:R-:W-:Y:S01]  /*556c0*/  VIADD R65, R0, 0xae ;  /* 0x000000ae00417836 */ /* 0x000fe20000000000 */
[----:B------:R-:W-:Y:S01]  /*556d0*/  ISETP.GE.AND P1, PT, R64, UR51, PT ;  /* 0x0000003340007c0c */ /* 0x000fe2000bf26270 */
[----:B------:R-:W-:Y:S01]  /*556e0*/  ULDC UR51, c[0x0][0x228] ;  /* 0x00008a0000337ab9 */ /* 0x000fe20000000800 */
[----:B------:R-:W-:Y:S01]  /*556f0*/  VIADD R66, R0, 0xaf ;  /* 0x000000af00427836 */ /* 0x000fe20000000000 */
[----:B------:R-:W2:Y:S01]  /*55700*/  LDL.LU R9, [R1+0x788] ;  /* 0x0007880001097983 */ /* 0x000ea20000300800 */
[----:B------:R-:W-:Y:S01]  /*55710*/  ISETP.LT.AND P4, PT, R2, UR22, !P1 ;  /* 0x0000001602007c0c */ /* 0x000fe2000cf81270 */
[----:B------:R-:W-:Y:S01]  /*55720*/  ULDC UR22, c[0x0][0x228] ;  /* 0x00008a0000167ab9 */ /* 0x000fe20000000800 */
[----:B------:R-:W-:Y:S01]  /*55730*/  ISETP.LT.AND P3, PT, R5, UR20, !P1 ;  /* 0x0000001405007c0c */ /* 0x000fe2000cf61270 */
[----:B------:R-:W-:Y:S01]  /*55740*/  ULDC UR20, c[0x0][0x228] ;  /* 0x00008a0000147ab9 */ /* 0x000fe20000000800 */
[----:B------:R-:W-:Y:S01]  /*55750*/  ISETP.LT.AND P2, PT, R4, UR18, !P1 ;  /* 0x0000001204007c0c */ /* 0x000fe2000cf41270 */
[----:B------:R-:W-:Y:S01]  /*55760*/  ULDC UR18, c[0x0][0x228] ;  /* 0x00008a0000127ab9 */ /* 0x000fe20000000800 */
[----:B------:R-:W-:Y:S01]  /*55770*/  LOP3.LUT R222, R222, 0xfffffffb, RZ, 0xc0, !PT ;  /* 0xfffffffbdede7812 */ /* 0x000fe200078ec0ff */
[----:B------:R-:W-:Y:S01]  /*55780*/  VIADD R67, R0, 0xb0 ;  /* 0x000000b000437836 */ /* 0x000fe20000000000 */
[----:B------:R-:W4:Y:S05]  /*55790*/  LDL.LU R8, [R1+0x784] ;  /* 0x0007840001087983 */ /* 0x000f2a0000300800 */
[----:B------:R-:W-:Y:S01]  /*557a0*/  @P4 LOP3.LUT R220, R220, 0x80000, RZ, 0xfc, !PT ;  /* 0x00080000dcdc4812 */ /* 0x000fe200078efcff */
[----:B------:R-:W-:Y:S01]  /*557b0*/  VIADD R138, R0, 0xf3 ;  /* 0x000000f3008a7836 */ /* 0x000fe20000000000 */
[----:B------:R-:W-:Y:S01]  /*557c0*/  ISETP.LT.AND P1, PT, R3, UR16, !P1 ;  /* 0x0000001003007c0c */ /* 0x000fe2000cf21270 */
[----:B------:R-:W-:Y:S01]  /*557d0*/  ULDC UR16, c[0x0][0x228] ;  /* 0x00008a0000107ab9 */ /* 0x000fe20000000800 */
[----:B------:R-:W-:Y:S01]  /*557e0*/  LOP3.LUT R220, R220, 0xfffbffff, RZ, 0xc0, !PT ;  /* 0xfffbffffdcdc7812 */ /* 0x000fe200078ec0ff */
[----:B------:R-:W-:Y:S01]  /*557f0*/  VIADD R137, R0, 0xf2 ;  /* 0x000000f200897836 */ /* 0x000fe20000000000 */
[----:B------:R-:W3:Y:S02]  /*55800*/  LDL.LU R68, [R1+0x804] ;  /* 0x0008040001447983 */ /* 0x000ee40000300800 */
[----:B------:R-:W-:Y:S01]  /*55810*/  @P3 LOP3.LUT R220, R220, 0x40000, RZ, 0xfc, !PT ;  /* 0x00040000dcdc3812 */ /* 0x000fe200078efcff */
[----:B------:R-:W-:Y:S01]  /*55820*/  VIADD R136, R0, 0xf1 ;  /* 0x000000f100887836 */ /* 0x000fe20000000000 */
[----:B------:R-:W3:Y:S02]  /*55830*/  LDL.LU R69, [R1+0x800] ;  /* 0x0008000001457983 */ /* 0x000ee40000300800 */
[----:B------:R-:W-:Y:S01]  /*55840*/  LOP3.LUT R220, R220, 0xfffdffff, RZ, 0xc0, !PT ;  /* 0xfffdffffdcdc7812 */ /* 0x000fe200078ec0ff */
[----:B------:R-:W-:Y:S01]  /*55850*/  VIADD R135, R0, 0xf0 ;  /* 0x000000f000877836 */ /* 0x000fe20000000000 */
[----:B------:R-:W3:Y:S02]  /*55860*/  LDL.LU R70, [R1+0x684] ;  /* 0x0006840001467983 */ /* 0x000ee40000300800 */
[----:B------:R-:W-:Y:S01]  /*55870*/  @P2 LOP3.LUT R220, R220, 0x20000, RZ, 0xfc, !PT ;  /* 0x00020000dcdc2812 */ /* 0x000fe200078efcff */
[----:B------:R-:W-:Y:S01]  /*55880*/  VIADD R76, R0, 0xb5 ;  /* 0x000000b5004c7836 */ /* 0x000fe20000000000 */
[----:B------:R-:W3:Y:S02]  /*55890*/  LDL.LU R71, [R1+0x62c] ;  /* 0x00062c0001477983 */ /* 0x000ee40000300800 */
[----:B------:R-:W-:-:S04]  /*558a0*/  LOP3.LUT R220, R220, 0xfffeffff, RZ, 0xc0, !PT ;  /* 0xfffeffffdcdc7812 */ /* 0x000fc800078ec0ff */
[----:B------:R-:W-:Y:S02]  /*558b0*/  @P1 LOP3.LUT R220, R220, 0x10000, RZ, 0xfc, !PT ;  /* 0x00010000dcdc1812 */ /* 0x000fe400078efcff */
[----:B------:R-:W-:Y:S01]  /*558c0*/  ISETP.GE.AND P1, PT, R65, UR35, PT ;  /* 0x0000002341007c0c */ /* 0x000fe2000bf26270 */
[----:B------:R-:W-:-:S03]  /*558d0*/  ULDC.64 UR34, c[0x0][0x228] ;  /* 0x00008a0000227ab9 */ /* 0x000fc60000000a00 */
[----:B------:R-:W-:Y:S01]  /*558e0*/  ISETP.LT.AND P4, PT, R2, UR14, !P1 ;  /* 0x0000000e02007c0c */ /* 0x000fe2000cf81270 */
[----:B------:R-:W-:Y:S01]  /*558f0*/  ULDC UR14, c[0x0][0x228] ;  /* 0x00008a00000e7ab9 */ /* 0x000fe20000000800 */
        /* <DEDUP_REMOVED lines=10> */
[----:B------:R-:W-:-:S04]  /*559a0*/  LOP3.LUT R220, R220, 0xffffdfff, RZ, 0xc0, !PT ;  /* 0xffffdfffdcdc7812 */ /* 0x000fc800078ec0ff */
[----:B------:R-:W-:Y:S02]  /*559b0*/  @P2 LOP3.LUT R220, R220, 0x2000, RZ, 0xfc, !PT ;  /* 0x00002000dcdc2812 */ /* 0x000fe400078efcff */
[----:B------:R-:W-:Y:S02]  /*559c0*/  ISETP.LT.AND P2, PT, R4, UR46, !P0 ;  /* 0x0000002e04007c0c */ /* 0x000fe4000c741270 */
[----:B------:R-:W-:-:S04]  /*559d0*/  LOP3.LUT R220, R220, 0xffffefff, RZ, 0xc0, !PT ;  /* 0xffffefffdcdc7812 */ /* 0x000fc800078ec0ff */
[----:B------:R-:W-:Y:S02]  /*559e0*/  @P1 LOP3.LUT R220, R220, 0x1000, RZ, 0xfc, !PT ;  /* 0x00001000dcdc1812 */ /* 0x000fe400078efcff */
[----:B------:R-:W-:Y:S01]  /*559f0*/  ISETP.LT.AND P1, PT, R5, UR47, !P0 ;  /* 0x0000002f05007c0c */ /* 0x000fe2000c721270 */
[----:B------:R-:W-:Y:S01]  /*55a00*/  ULDC.64 UR46, c[0x0][0x228] ;  /* 0x00008a00002e7ab9 */ /* 0x000fe20000000a00 */
        /* <DEDUP_REMOVED lines=13> */
[----:B------:R-:W-:-:S07]  /*55ae0*/  ISETP.LT.AND P1, PT, R5, UR59, !P0 ;  /* 0x0000003b05007c0c */ /* 0x000fce000c721270 */
[----:B------:R-:W-:-:S04]  /*55af0*/  @P3 LOP3.LUT R220, R220, 0x100, RZ, 0xfc, !PT ;  /* 0x00000100dcdc3812 */ /* 0x000fc800078efcff */
        /* <DEDUP_REMOVED lines=8> */
[----:B------:R-:W-:Y:S01]  /*55b80*/  ISETP.GE.AND P0, PT, R204, UR7, PT ;  /* 0x00000007cc007c0c */ /* 0x000fe2000bf06270 */
[----:B------:R-:W-:-:S03]  /*55b90*/  ULDC UR7, c[0x0][0x228] ;  /* 0x00008a0000077ab9 */ /* 0x000fc60000000800 */
[----:B------:R-:W-:Y:S02]  /*55ba0*/  ISETP.LT.AND P3, PT, R3, UR34, !P0 ;  /* 0x0000002203007c0c */ /* 0x000fe4000c761270 */
[----:B------:R-:W-:Y:S01]  /*55bb0*/  ISETP.LT.AND P2, PT, R4, UR28, !P0 ;  /* 0x0000001c04007c0c */ /* 0x000fe2000c741270 */
[----:B------:R-:W-:Y:S01]  /*55bc0*/  ULDC.64 UR28, c[0x0][0x228] ;  /* 0x00008a00001c7ab9 */ /* 0x000fe20000000a00 */
[----:B------:R-:W-:Y:S02]  /*55bd0*/  LOP3.LUT R220, R220, 0xffffffef, RZ, 0xc0, !PT ;  /* 0xffffffefdcdc7812 */ /* 0x000fe400078ec0ff */
[----:B------:R-:W-:Y:S01]  /*55be0*/  ISETP.LT.AND P1, PT, R5, UR58, !P0 ;  /* 0x0000003a05007c0c */ /* 0x000fe2000c721270 */
[----:B------:R-:W-:-:S06]  /*55bf0*/  ULDC.64 UR58, c[0x0][0x228] ;  /* 0x00008a00003a7ab9 */ /* 0x000fcc0000000a00 */
        /* <DEDUP_REMOVED lines=11> */
[----:B------:R-:W-:Y:S01]  /*55cb0*/  ISETP.LT.AND P2, PT, R4, UR38, !P0 ;  /* 0x0000002604007c0c */ /* 0x000fe2000c741270 */
[----:B------:R-:W-:Y:S01]  /*55cc0*/  ULDC UR38, c[0x0][0x228] ;  /* 0x00008a0000267ab9 */ /* 0x000fe20000000800 */
[----:B------:R-:W-:Y:S01]  /*55cd0*/  ISETP.LT.AND P1, PT, R5, UR40, !P0 ;  /* 0x0000002805007c0c */ /* 0x000fe2000c721270 */
[----:B------:R-:W-:Y:S01]  /*55ce0*/  ULDC UR40, c[0x0][0x228] ;  /* 0x00008a0000287ab9 */ /* 0x000fe20000000800 */
[----:B------:R-:W-:Y:S02]  /*55cf0*/  ISETP.LT.AND P3, PT, R3, UR28, !P0 ;  /* 0x0000001c03007c0c */ /* 0x000fe4000c761270 */
[----:B------:R-:W-:Y:S01]  /*55d00*/  ISETP.LT.AND P0, PT, R2, UR55, !P0 ;  /* 0x0000003702007c0c */ /* 0x000fe2000c701270 */
[----:B------:R-:W-:-:S06]  /*55d10*/  ULDC UR55, c[0x0][0x228] ;  /* 0x00008a0000377ab9 */ /* 0x000fcc0000000800 */
[----:B------:R-:W-:-:S04]  /*55d20*/  @P2 LOP3.LUT R231, R231, 0x80000000, RZ, 0xfc, !PT ;  /* 0x80000000e7e72812 */ /* 0x000fc800078efcff */
[----:B------:R-:W-:-:S04]  /*55d30*/  LOP3.LUT R231, R231, 0xbfffffff, RZ, 0xc0, !PT ;  /* 0xbfffffffe7e77812 */ /* 0x000fc800078ec0ff */
[----:B------:R-:W-:-:S04]  /*55d40*/  @P1 LOP3.LUT R231, R231, 0x40000000, RZ, 0xfc, !PT ;  /* 0x40000000e7e71812 */ /* 0x000fc800078efcff */
[----:B------:R-:W-:Y:S02]  /*55d50*/  LOP3.LUT R231, R231, 0xdfffffff, RZ, 0xc0, !PT ;  /* 0xdfffffffe7e77812 */ /* 0x000fe400078ec0ff */
[----:B------:R-:W-:Y:S02]  /*55d60*/  LOP3.LUT R220, R220, 0xfffffffe, RZ, 0xc0, !PT ;  /* 0xfffffffedcdc7812 */ /* 0x000fe400078ec0ff */
[----:B------:R-:W-:Y:S02]  /*55d70*/  @P0 LOP3.LUT R231, R231, 0x20000000, RZ, 0xfc, !PT ;  /* 0x20000000e7e70812 */ /* 0x000fe400078efcff */
[----:B------:R-:W-:Y:S01]  /*55d80*/  ISETP.GE.AND P0, PT, R202, UR47, PT ;  /* 0x0000002fca007c0c */ /* 0x000fe2000bf06270 */
[----:B------:R-:W-:Y:S01]  /*55d90*/  ULDC.64 UR46, c[0x0][0x228] ;  /* 0x00008a00002e7ab9 */ /* 0x000fe20000000a00 */
[----:B------:R-:W-:Y:S02]  /*55da0*/  @P3 LOP3.LUT R220, R220, 0x1, RZ, 0xfc, !PT ;  /* 0x00000001dcdc3812 */ /* 0x000fe400078efcff */
[----:B------:R-:W-:-:S02]  /*55db0*/  ISETP.LT.AND P3, PT, R3, UR58, !P0 ;  /* 0x0000003a03007c0c */ /* 0x000fc4000c761270 */
        /* <DEDUP_REMOVED lines=97> */
[----:B------:R-:W-:Y:S01]  /*563d0*/  ISETP.GE.AND P0, PT, R196, UR29, PT ;  /* 0x0000001dc4007c0c */ /* 0x000fe2000bf06270 */
[----:B------:R-:W-:Y:S01]  /*563e0*/  ULDC.64 UR28, c[0x0][0x228] ;  /* 0x00008a00001c7ab9 */ /* 0x000fe20000000a00 */
[----:B------:R-:W-:-:S04]  /*563f0*/  LOP3.LUT R231, R231, 0xffffffdf, RZ, 0xc0, !PT ;  /* 0xffffffdfe7e77812 */ /* 0x000fc800078ec0ff */
[----:B------:R-:W-:Y:S02]  /*56400*/  @P1 LOP3.LUT R231, R231, 0x20, RZ, 0xfc, !PT ;  /* 0x00000020e7e71812 */ /* 0x000fe400078efcff */
        /* <DEDUP_REMOVED lines=15> */
[----:B------:R-:W-:Y:S02]  /*56500*/  LOP3.LUT R231, R231, 0xfffffffd, RZ, 0xc0, !PT ;  /* 0xfffffffde7e77812 */ /* 0x000fe400078ec0ff */
[----:B------:R-:W-:Y:S01]  /*56510*/  ISETP.LT.AND P3, PT, R4, UR49, !P0 ;  /* 0x0000003104007c0c */ /* 0x000fe2000c761270 */
[----:B------:R-:W-:Y:S01]  /*56520*/  ULDC UR49, c[0x0][0x228] ;  /* 0x00008a0000317ab9 */ /* 0x000fe20000000800 */
[----:B------:R-:W-:Y:S02]  /*56530*/  @P1 LOP3.LUT R231, R231, 0x2, RZ, 0xfc, !PT ;  /* 0x00000002e7e71812 */ /* 0x000fe400078efcff */
[----:B------:R-:W-:-:S02]  /*56540*/  ISETP.LT.AND P1, PT, R3, UR28, !P0 ;  /* 0x0000001c03007c0c */ /* 0x000fc4000c721270 */
[----:B------:R-:W-:Y:S01]  /*56550*/  ISETP.LT.AND P2, PT, R5, UR24, !P0 ;  /* 0x0000001805007c0c */ /* 0x000fe2000c741270 */
[----:B------:R-:W-:Y:S01]  /*56560*/  ULDC UR24, c[0x0][0x228] ;  /* 0x00008a0000187ab9 */ /* 0x000fe20000000800 */
[----:B------:R-:W-:-:S05]  /*56570*/  LOP3.LUT R231, R231, 0xfffffffe, RZ, 0xc0, !PT ;  /* 0xfffffffee7e77812 */ /* 0x000fca00078ec0ff */
[----:B------:R-:W-:-:S04]  /*56580*/  @P3 LOP3.LUT R230, R230, 0x80000000, RZ, 0xfc, !PT ;  /* 0x80000000e6e63812 */ /* 0x000fc800078efcff */
[----:B------:R-:W-:Y:S02]  /*56590*/  @P1 LOP3.LUT R231, R231, 0x1, RZ, 0xfc, !PT ;  /* 0x00000001e7e71812 */ /* 0x000fe400078efcff */
[----:B------:R-:W-:Y:S01]  /*565a0*/  ISETP.LT.AND P1, PT, R2, UR18, !P0 ;  /* 0x0000001202007c0c */ /* 0x000fe2000c721270 */
[----:B------:R-:W-:Y:S01]  /*565b0*/  ULDC UR18, c[0x0][0x228] ;  /* 0x00008a0000127ab9 */ /* 0x000fe20000000800 */
[----:B------:R-:W-:Y:S02]  /*565c0*/  LOP3.LUT R230, R230, 0xbfffffff, RZ, 0xc0, !PT ;  /* 0xbfffffffe6e67812 */ /* 0x000fe400078ec0ff */
[----:B------:R-:W-:Y:S01]  /*565d0*/  ISETP.GE.AND P0, PT, R194, UR47, PT ;  /* 0x0000002fc2007c0c */ /* 0x000fe2000bf06270 */
[----:B------:R-:W-:Y:S01]  /*565e0*/  ULDC.64 UR46, c[0x0][0x228] ;  /* 0x00008a00002e7ab9 */ /* 0x000fe20000000a00 */
[----:B------:R-:W-:Y:S02]  /*565f0*/  @P2 LOP3.LUT R230, R230, 0x40000000, RZ, 0xfc, !PT ;  /* 0x40000000e6e62812 */ /* 0x000fe400078efcff */
[----:B------:R-:W-:-:S02]  /*56600*/  ISETP.LT.AND P3, PT, R3, UR58, !P0 ;  /* 0x0000003a03007c0c */ /* 0x000fc4000c761270 */
        /* <DEDUP_REMOVED lines=136> */
[----:B------:R-:W-:Y:S02]  /*56e90*/  ISETP.GE.AND P0, PT, R186, UR47, PT ;  /* 0x0000002fba007c0c */ /* 0x000fe4000bf06270 */
[----:B------:R-:W-:Y:S02]  /*56ea0*/  @P3 LOP3.LUT R230, R230, 0x1, RZ, 0xfc, !PT ;  /* 0x00000001e6e63812 */ /* 0x000fe400078efcff */
[----:B------:R-:W-:-:S02]  /*56eb0*/  ISETP.LT.AND P3, PT, R3, UR34, !P0 ;  /* 0x0000002203007c0c */ /* 0x000fc4000c761270 */
[----:B------:R-:W-:Y:S01]  /*56ec0*/  ISETP.LT.AND P2, PT, R4, UR46, !P0 ;  /* 0x0000002e04007c0c */ /* 0x000fe2000c741270 */
[----:B------:R-:W-:Y:S01]  /*56ed0*/  ULDC.64 UR46, c[0x0][0x228] ;  /* 0x00008a00002e7ab9 */ /* 0x000fe20000000a00 */
        /* <DEDUP_REMOVED lines=107> */
[----:B------:R-:W-:Y:S01]  /*57590*/  ULDC.64 UR4, c[0x0][0x228] ;  /* 0x00008a0000047ab9 */ /* 0x000fe20000000a00 */
        /* <DEDUP_REMOVED lines=24> */
[----:B------:R-:W-:Y:S02]  /*57720*/  ISETP.LT.AND P2, PT, R4, UR6, !P0 ;  /* 0x0000000604007c0c */ /* 0x000fe4000c741270 */
        /* <DEDUP_REMOVED lines=234> */
[----:B------:R-:W-:Y:S01]  /*585d0*/  ULDC UR6, c[0x0][0x228] ;  /* 0x00008a0000067ab9 */ /* 0x000fe20000000800 */
        /* <DEDUP_REMOVED lines=136> */
[----:B------:R-:W-:Y:S01]  /*58e60*/  VIADD R75, R0, 0xb4 ;  /* 0x000000b4004b7836 */ /* 0x000fe20000000000 */
[----:B------:R-:W-:Y:S01]  /*58e70*/  LOP3.LUT R226, R226, 0xffffffef, RZ, 0xc0, !PT ;  /* 0xffffffefe2e27812 */ /* 0x000fe200078ec0ff */
[----:B------:R-:W-:Y:S01]  /*58e80*/  VIADD R74, R0, 0xb3 ;  /* 0x000000b3004a7836 */ /* 0x000fe20000000000 */
[----:B------:R-:W-:Y:S01]  /*58e90*/  ISETP.LT.AND P1, PT, R5, UR26, !P0 ;  /* 0x0000001a05007c0c */ /* 0x000fe2000c721270 */
[----:B------:R-:W-:Y:S01]  /*58ea0*/  ULDC UR26, c[0x0][0x228] ;  /* 0x00008a00001a7ab9 */ /* 0x000fe20000000800 */
[----:B------:R-:W-:-:S05]  /*58eb0*/  ULDC UR24, c[0x0][0x22c] ;  /* 0x00008b0000187ab9 */ /* 0x000fca0000000800 */
        /* <DEDUP_REMOVED lines=56> */
[----:B------:R-:W-:Y:S01]  /*59240*/  ISETP.GE.AND P0, PT, R152, UR59, PT ;  /* 0x0000003b98007c0c */ /* 0x000fe2000bf06270 */
[----:B------:R-:W-:Y:S01]  /*59250*/  ULDC.64 UR58, c[0x0][0x228] ;  /* 0x00008a00003a7ab9 */ /* 0x000fe20000000a00 */
        /* <DEDUP_REMOVED lines=178> */
[----:B------:R-:W-:Y:S01]  /*59d80*/  ISETP.LT.AND P0, PT, R5, UR46, !P0 ;  /* 0x0000002e05007c0c */ /* 0x000fe2000c701270 */
[----:B------:R-:W-:-:S08]  /*59d90*/  ULDC UR46, c[0x0][0x22c] ;  /* 0x00008b00002e7ab9 */ /* 0x000fd00000000800 */
[----:B------:R-:W-:-:S04]  /*59da0*/  @P2 LOP3.LUT R222, R222, 0x4, RZ, 0xfc, !PT ;  /* 0x00000004dede2812 */ /* 0x000fc800078efcff */
        /* <DEDUP_REMOVED lines=11> */
[----:B------:R-:W-:Y:S01]  /*59e60*/  ULDC.64 UR28, c[0x0][0x228] ;  /* 0x00008a00001c7ab9 */ /* 0x000fe20000000a00 */
[----:B------:R-:W-:Y:S01]  /*59e70*/  ISETP.LT.AND P0, PT, R5, UR59, !P0 ;  /* 0x0000003b05007c0c */ /* 0x000fe2000c701270 */
[----:B------:R-:W-:-:S04]  /*59e80*/  ULDC UR59, c[0x0][0x228] ;  /* 0x00008a00003b7ab9 */ /* 0x000fc80000000800 */
[----:B------:R-:W-:-:S04]  /*59e90*/  @P2 LOP3.LUT R222, R222, 0x200, RZ, 0xfc, !PT ;  /* 0x00000200dede2812 */ /* 0x000fc800078efcff */
[----:B------:R-:W-:-:S04]  /*59ea0*/  LOP3.LUT R222, R222, 0xffffff7f, RZ, 0xc0, !PT ;  /* 0xffffff7fdede7812 */ /* 0x000fc800078ec0ff */
[----:B------:R-:W-:-:S04]  /*59eb0*/  @P1 LOP3.LUT R222, R222, 0x80, RZ, 0xfc, !PT ;  /* 0x00000080dede1812 */ /* 0x000fc800078efcff */
[----:B------:R-:W-:Y:S02]  /*59ec0*/  LOP3.LUT R222, R222, 0xfffffeff, RZ, 0xc0, !PT ;  /* 0xfffffeffdede7812 */ /* 0x000fe400078ec0ff */
[----:B------:R-:W-:Y:S02]  /*59ed0*/  LOP3.LUT R223, R223, 0xffffefff, RZ, 0xc0, !PT ;  /* 0xffffefffdfdf7812 */ /* 0x000fe400078ec0ff */
[----:B------:R-:W-:Y:S02]  /*59ee0*/  @P0 LOP3.LUT R222, R222, 0x100, RZ, 0xfc, !PT ;  /* 0x00000100dede0812 */ /* 0x000fe400078efcff */
[----:B------:R-:W-:Y:S01]  /*59ef0*/  ISETP.GE.AND P0, PT, R66, UR41, PT ;  /* 0x0000002942007c0c */ /* 0x000fe2000bf06270 */
[----:B------:R-:W-:Y:S01]  /*59f00*/  ULDC UR41, c[0x0][0x228] ;  /* 0x00008a0000297ab9 */ /* 0x000fe20000000800 */
[----:B------:R-:W-:Y:S02]  /*59f10*/  @P3 LOP3.LUT R223, R223, 0x1000, RZ, 0xfc, !PT ;  /* 0x00001000dfdf3812 */ /* 0x000fe400078efcff */
[----:B------:R-:W-:Y:S01]  /*59f20*/  ISETP.LT.AND P3, PT, R5, UR48, !P0 ;  /* 0x0000003005007c0c */ /* 0x000fe2000c761270 */
[----:B------:R-:W-:Y:S01]  /*59f30*/  ULDC UR48, c[0x0][0x228] ;  /* 0x00008a0000307ab9 */ /* 0x000fe20000000800 */
[----:B------:R-:W-:Y:S01]  /*59f40*/  ISETP.LT.AND P2, PT, R2, UR28, !P0 ;  /* 0x0000001c02007c0c */ /* 0x000fe2000c741270 */
[----:B------:R-:W-:Y:S01]  /*59f50*/  ULDC UR28, c[0x0][0x228] ;  /* 0x00008a00001c7ab9 */ /* 0x000fe20000000800 */
[----:B------:R-:W-:-:S02]  /*59f60*/  LOP3.LUT R223, R223, 0xfffffbff, RZ, 0xc0, !PT ;  /* 0xfffffbffdfdf7812 */ /* 0x000fc400078ec0ff */
        /* <DEDUP_REMOVED lines=12> */
[----:B------:R-:W-:Y:S01]  /*5a030*/  ULDC UR39, c[0x0][0x228] ;  /* 0x00008a0000277ab9 */ /* 0x000fe20000000800 */
[----:B------:R-:W-:Y:S01]  /*5a040*/  LOP3.LUT R250, R250, 0x7fffffff, RZ, 0xc0, !PT ;  /* 0x7ffffffffafa7812 */ /* 0x000fe200078ec0ff */
[----:B------:R-:W-:Y:S01]  /*5a050*/  BAR.SYNC.DEFER_BLOCKING 0x0 ;  /* 0x0000000000007b1d */ /* 0x000fe20000010000 */
[----:B------:R-:W-:Y:S02]  /*5a060*/  ISETP.LT.AND P3, PT, R2, UR28, !P0 ;  /* 0x0000001c02007c0c */ /* 0x000fe4000c761270 */
[----:B------:R-:W-:Y:S02]  /*5a070*/  ISETP.LT.AND P2, PT, R5, UR41, !P0 ;  /* 0x0000002905007c0c */ /* 0x000fe4000c741270 */
[----:B------:R-:W-:Y:S01]  /*5a080*/  LOP3.LUT R223, R223, 0xffffff7f, RZ, 0xc0, !PT ;  /* 0xffffff7fdfdf7812 */ /* 0x000fe200078ec0ff */
[----:B------:R-:W-:Y:S01]  /*5a090*/  ULDC UR28, c[0x0][0x228] ;  /* 0x00008a00001c7ab9 */ /* 0x000fe20000000800 */
[----:B------:R-:W-:Y:S01]  /*5a0a0*/  ISETP.LT.AND P1, PT, R4, UR48, !P0 ;  /* 0x0000003004007c0c */ /* 0x000fe2000c721270 */
[----:B------:R-:W-:-:S06]  /*5a0b0*/  ULDC UR41, c[0x0][0x228] ;  /* 0x00008a0000297ab9 */ /* 0x000fcc0000000800 */
[----:B------:R-:W-:Y:S01]  /*5a0c0*/  @P3 LOP3.LUT R223, R223, 0x80, RZ, 0xfc, !PT ;  /* 0x00000080dfdf3812 */ /* 0x000fe200078efcff */
[----:B------:R-:W-:-:S03]  /*5a0d0*/  ULDC UR48, c[0x0][0x228] ;  /* 0x00008a0000307ab9 */ /* 0x000fc60000000800 */
[----:B------:R-:W-:-:S04]  /*5a0e0*/  LOP3.LUT R223, R223, 0xffffffbf, RZ, 0xc0, !PT ;  /* 0xffffffbfdfdf7812 */ /* 0x000fc800078ec0ff */
[----:B------:R-:W-:Y:S02]  /*5a0f0*/  @P2 LOP3.LUT R223, R223, 0x40, RZ, 0xfc, !PT ;  /* 0x00000040dfdf2812 */ /* 0x000fe400078efcff */
[----:B------:R-:W-:Y:S01]  /*5a100*/  ISETP.LT.AND P0, PT, R3, UR50, !P0 ;  /* 0x0000003203007c0c */ /* 0x000fe2000c701270 */
[----:B------:R-:W-:Y:S01]  /*5a110*/  ULDC UR50, c[0x0][0x228] ;  /* 0x00008a0000327ab9 */ /* 0x000fe20000000800 */
[----:B------:R-:W-:Y:S01]  /*5a120*/  LOP3.LUT R223, R223, 0xffffffdf, RZ, 0xc0, !PT ;  /* 0xffffffdfdfdf7812 */ /* 0x000fe200078ec0ff */
[----:B------:R-:W1:Y:S03]  /*5a130*/  LDS.128 R64, [R6] ;  /* 0x0000000006407984 */ /* 0x000e660000000c00 */
        /* <DEDUP_REMOVED lines=1058> */
[----:B------:R-:W-:-:S03]  /*5e360*/  ULDC UR22, c[0x0][0x22c] ;  /* 0x00008b0000167ab9 */ /* 0x000fc60000000800 */
[----:B------:R-:W-:Y:S02]  /*5e370*/  ISETP.LT.AND P1, PT, R2, UR4, !P0 ;  /* 0x0000000402007c0c */ /* 0x000fe4000c721270 */
[----:B------:R-:W-:Y:S02]  /*5e380*/  ISETP.LT.AND P3, PT, R5, UR26, !P0 ;  /* 0x0000001a05007c0c */ /* 0x000fe4000c761270 */
[----:B------:R-:W-:-:S09]  /*5e390*/  LOP3.LUT R250, R250, 0xff7fffff, RZ, 0xc0, !PT ;  /* 0xff7ffffffafa7812 */ /* 0x000fd200078ec0ff */
[----:B------:R-:W-:Y:S02]  /*5e3a0*/  @P1 LOP3.LUT R250, R250, 0x800000, RZ, 0xfc, !PT ;  /* 0x00800000fafa1812 */ /* 0x000fe400078efcff */
[----:B------:R-:W-:Y:S02]  /*5e3b0*/  ISETP.LT.AND P1, PT, R4, UR16, !P0 ;  /* 0x0000001004007c0c */ /* 0x000fe4000c721270 */
[----:B------:R-:W-:-:S04]  /*5e3c0*/  LOP3.LUT R250, R250, 0xffbfffff, RZ, 0xc0, !PT ;  /* 0xffbffffffafa7812 */ /* 0x000fc800078ec0ff */
[----:B------:R-:W-:Y:S02]  /*5e3d0*/  @P3 LOP3.LUT R250, R250, 0x400000, RZ, 0xfc, !PT ;  /* 0x00400000fafa3812 */ /* 0x000fe400078efcff */
[----:B------:R-:W-:Y:S02]  /*5e3e0*/  ISETP.LT.AND P2, PT, R3, UR7, !P0 ;  /* 0x0000000703007c0c */ /* 0x000fe4000c741270 */
[----:B------:R-:W-:Y:S02]  /*5e3f0*/  LOP3.LUT R250, R250, 0xffdfffff, RZ, 0xc0, !PT ;  /* 0xffdffffffafa7812 */ /* 0x000fe400078ec0ff */
[----:B------:R-:W-:Y:S01]  /*5e400*/  ISETP.GE.AND P0, PT, R132, UR22, PT ;  /* 0x0000001684007c0c */ /* 0x000fe2000bf06270 */
[----:B------:R-:W-:Y:S01]  /*5e410*/  ULDC UR22, c[0x0][0x22c] ;  /* 0x00008b0000167ab9 */ /* 0x000fe20000000800 */
[----:B------:R-:W-:Y:S02]  /*5e420*/  @P1 LOP3.LUT R250, R250, 0x200000, RZ, 0xfc, !PT ;  /* 0x00200000fafa1812 */ /* 0x000fe400078efcff */
[----:B------:R-:W-:-:S02]  /*5e430*/  ISETP.LT.AND P1, PT, R2, UR6, !P0 ;  /* 0x0000000602007c0c */ /* 0x000fc4000c721270 */
[----:B------:R-:W-:-:S04]  /*5e440*/  LOP3.LUT R250, R250, 0xffefffff, RZ, 0xc0, !PT ;  /* 0xffeffffffafa7812 */ /* 0x000fc800078ec0ff */
[----:B------:R-:W-:Y:S02]  /*5e450*/  @P2 LOP3.LUT R250, R250, 0x100000, RZ, 0xfc, !PT ;  /* 0x00100000fafa2812 */ /* 0x000fe400078efcff */
[----:B------:R-:W-:Y:S02]  /*5e460*/  ISETP.LT.AND P3, PT, R5, UR51, !P0 ;  /* 0x0000003305007c0c */ /* 0x000fe4000c761270 */
[----:B------:R-:W-:-:S04]  /*5e470*/  LOP3.LUT R250, R250, 0xfff7ffff, RZ, 0xc0, !PT ;  /* 0xfff7fffffafa7812 */ /* 0x000fc800078ec0ff */
[----:B------:R-:W-:Y:S02]  /*5e480*/  @P1 LOP3.LUT R250, R250, 0x80000, RZ, 0xfc, !PT ;  /* 0x00080000fafa1812 */ /* 0x000fe400078efcff */
[----:B--2---:R-:W-:Y:S02]  /*5e490*/  LOP3.LUT R9, R9, 0xffff, RZ, 0xc0, !PT ;  /* 0x0000ffff09097812 */ /* 0x004fe400078ec0ff */
[----:B------:R-:W-:Y:S02]  /*5e4a0*/  ISETP.LT.AND P2, PT, R4, UR50, !P0 ;  /* 0x0000003204007c0c */ /* 0x000fe4000c741270 */
[----:B------:R-:W-:Y:S02]  /*5e4b0*/  LOP3.LUT R250, R250, 0xfffbffff, RZ, 0xc0, !PT ;  /* 0xfffbfffffafa7812 */ /* 0x000fe400078ec0ff */
[----:B----4-:R-:W-:Y:S01]  /*5e4c0*/  LOP3.LUT R8, R8, 0xffff, RZ, 0xc0, !PT ;  /* 0x0000ffff08087812 */ /* 0x010fe200078ec0ff */
[----:B------:R2:W-:Y:S01]  /*5e4d0*/  STL [R1+0xb0], R9 ;  /* 0x0000b00901007387 */ /* 0x0005e20000100800 */
[----:B---3--:R-:W-:-:S02]  /*5e4e0*/  PRMT R70, R70, 0x4210, R9 ;  /* 0x0000421046467816 */ /* 0x008fc40000000009 */
[----:B------:R-:W-:Y:S02]  /*5e4f0*/  @P3 LOP3.LUT R250, R250, 0x40000, RZ, 0xfc, !PT ;  /* 0x00040000fafa3812 */ /* 0x000fe400078efcff */
[----:B------:R-:W-:Y:S02]  /*5e500*/  PRMT R71, R71, 0x4210, R8 ;  /* 0x0000421047477816 */ /* 0x000fe40000000008 */
[----:B------:R-:W-:Y:S01]  /*5e510*/  ISETP.LT.AND P1, PT, R3, UR49, !P0 ;  /* 0x0000003103007c0c */ /* 0x000fe2000c721270 */
[----:B--2---:R-:W2:Y:S01]  /*5e520*/  LDL.LU R9, [R1+0x20bc] ;  /* 0x0020bc0001097983 */ /* 0x004ea20000300800 */
[----:B------:R-:W-:-:S03]  /*5e530*/  LOP3.LUT R250, R250, 0xfffdffff, RZ, 0xc0, !PT ;  /* 0xfffdfffffafa7812 */ /* 0x000fc600078ec0ff */
[----:B------:R3:W-:Y:S01]  /*5e540*/  STL [R1+0xb4], R8 ;  /* 0x0000b40801007387 */ /* 0x0007e20000100800 */
[----:B------:R-:W-:Y:S02]  /*5e550*/  ISETP.GE.AND P0, PT, R133, UR22, PT ;  /* 0x0000001685007c0c */ /* 0x000fe4000bf06270 */
[----:B------:R-:W-:Y:S01]  /*5e560*/  @P2 LOP3.LUT R250, R250, 0x20000, RZ, 0xfc, !PT ;  /* 0x00020000fafa2812 */ /* 0x000fe200078efcff */
[----:B---3--:R-:W3:Y:S01]  /*5e570*/  LDL.LU R8, [R1+0x20b8] ;  /* 0x0020b80001087983 */ /* 0x008ee20000300800 */
[----:B------:R-:W-:Y:S02]  /*5e580*/  ISETP.LT.AND P2, PT, R2, UR39, !P0 ;  /* 0x0000002702007c0c */ /* 0x000fe4000c741270 */
[----:B------:R-:W-:-:S04]  /*5e590*/  LOP3.LUT R250, R250, 0xfffeffff, RZ, 0xc0, !PT ;  /* 0xfffefffffafa7812 */ /* 0x000fc800078ec0ff */
[----:B------:R-:W-:Y:S02]  /*5e5a0*/  @P1 LOP3.LUT R250, R250, 0x10000, RZ, 0xfc, !PT ;  /* 0x00010000fafa1812 */ /* 0x000fe400078efcff */
[----:B------:R-:W-:Y:S02]  /*5e5b0*/  ISETP.LT.AND P3, PT, R5, UR28, !P0 ;  /* 0x0000001c05007c0c */ /* 0x000fe4000c761270 */
[----:B------:R-:W-:-:S04]  /*5e5c0*/  LOP3.LUT R250, R250, 0xffff7fff, RZ, 0xc0, !PT ;  /* 0xffff7ffffafa7812 */ /* 0x000fc800078ec0ff */
[----:B------:R-:W-:Y:S02]  /*5e5d0*/  @P2 LOP3.LUT R250, R250, 0x8000, RZ, 0xfc, !PT ;  /* 0x00008000fafa2812 */ /* 0x000fe400078efcff */
[----:B------:R-:W-:Y:S02]  /*5e5e0*/  ISETP.LT.AND P1, PT, R4, UR61, !P0 ;  /* 0x0000003d04007c0c */ /* 0x000fe4000c721270 */
[----:B------:R-:W-:-:S04]  /*5e5f0*/  LOP3.LUT R250, R250, 0xffffbfff, RZ, 0xc0, !PT ;  /* 0xffffbffffafa7812 */ /* 0x000fc800078ec0ff */
[----:B------:R-:W-:Y:S02]  /*5e600*/  @P3 LOP3.LUT R250, R250, 0x4000, RZ, 0xfc, !PT ;  /* 0x00004000fafa3812 */ /* 0x000fe400078efcff */
[----:B------:R-:W-:Y:S02]  /*5e610*/  ISETP.LT.AND P2, PT, R3, UR60, !P0 ;  /* 0x0000003c03007c0c */ /* 0x000fe4000c741270 */
        /* <DEDUP_REMOVED lines=43> */
[----:B------:R-:W-:Y:S02]  /*5e8d0*/  ISETP.LT.AND P3, PT, R5, UR47, !P0 ;  /* 0x0000002f05007c0c */ /* 0x000fe4000c761270 */
[----:B------:R-:W-:Y:S02]  /*5e8e0*/  LOP3.LUT R222, R222, 0x7fffffff, RZ, 0xc0, !PT ;  /* 0x7fffffffdede7812 */ /* 0x000fe400078ec0ff */
[----:B------:R-:W-:-:S04]  /*5e8f0*/  LOP3.LUT R250, R250, 0xfffffffe, RZ, 0xc0, !PT ;  /* 0xfffffffefafa7812 */ /* 0x000fc800078ec0ff */
[----:B------:R-:W-:-:S03]  /*5e900*/  @P1 LOP3.LUT R250, R250, 0x1, RZ, 0xfc, !PT ;  /* 0x00000001fafa1812 */ /* 0x000fc600078efcff */
[----:B------:R-:W-:Y:S02]  /*5e910*/  @P2 LOP3.LUT R222, R222, 0x80000000, RZ, 0xfc, !PT ;  /* 0x80000000dede2812 */ /* 0x000fe400078efcff */
[----:B------:R-:W-:Y:S02]  /*5e920*/  ISETP.LT.AND P1, PT, R4, UR40, !P0 ;  /* 0x0000002804007c0c */ /* 0x000fe4000c721270 */
[----:B------:R-:W-:-:S04]  /*5e930*/  LOP3.LUT R222, R222, 0xbfffffff, RZ, 0xc0, !PT ;  /* 0xbfffffffdede7812 */ /* 0x000fc800078ec0ff */
[----:B------:R-:W-:Y:S01]  /*5e940*/  @P3 LOP3.LUT R222, R222, 0x40000000, RZ, 0xfc, !PT ;  /* 0x40000000dede3812 */ /* 0x000fe200078efcff */
[----:B------:R-:W-:Y:S01]  /*5e950*/  BAR.SYNC.DEFER_BLOCKING 0x0 ;  /* 0x0000000000007b1d */ /* 0x000fe20000010000 */
        /* <DEDUP_REMOVED lines=32> */
[----:B------:R-:W-:Y:S02]  /*5eb60*/  LOP3.LUT R222, R222, 0xffff7fff, RZ, 0xc0, !PT ;  /* 0xffff7fffdede7812 */ /* 0x000fe400078ec0ff */
[----:B------:R-:W-:Y:S02]  /*5eb70*/  LOP3.LUT R224, R224, 0xfdffffff, RZ, 0xc0, !PT ;  /* 0xfdffffffe0e07812 */ /* 0x000fe400078ec0ff */
[----:B------:R-:W-:Y:S02]  /*5eb80*/  ISETP.GE.AND P1, PT, R208, UR23, PT ;  /* 0x00000017d0007c0c */ /* 0x000fe4000bf26270 */
[----:B------:R-:W-:-:S02]  /*5eb90*/  @P6 LOP3.LUT R224, R224, 0x2000000, RZ, 0xfc, !PT ;  /* 0x02000000e0e06812 */ /* 0x000fc400078efcff */
[----:B------:R-:W-:-:S03]  /*5eba0*/  ISETP.GE.AND P6, PT, R206, UR27, PT ;  /* 0x0000001bce007c0c */ /* 0x000fc6000bfc6270 */
[----:B------:R-:W-:-:S04]  /*5ebb0*/  @P0 LOP3.LUT R222, R222, 0x8000, RZ, 0xfc, !PT ;  /* 0x00008000dede0812 */ /* 0x000fc800078efcff */
[----:B------:R-:W-:-:S04]  /*5ebc0*/  LOP3.LUT R222, R222, 0xffffbfff, RZ, 0xc0, !PT ;  /* 0xffffbfffdede7812 */ /* 0x000fc800078ec0ff */
[----:B------:R-:W-:Y:S02]  /*5ebd0*/  LOP3.LUT R222, R222, 0xfffeffff, RZ, 0xc0, !PT ;  /* 0xfffeffffdede7812 */ /* 0x000fe400078ec0ff */
[----:B------:R-:W-:Y:S02]  /*5ebe0*/  ISETP.GE.AND P0, PT, R209, UR21, PT ;  /* 0x00000015d1007c0c */ /* 0x000fe4000bf06270 */
[----:B------:R-:W-:-:S04]  /*5ebf0*/  @P1 LOP3.LUT R222, R222, 0x10000, RZ, 0xfc, !PT ;  /* 0x00010000dede1812 */ /* 0x000fc800078efcff */
[----:B------:R-:W-:-:S04]  /*5ec00*/  @P6 LOP3.LUT R222, R222, 0x4000, RZ, 0xfc, !PT ;  /* 0x00004000dede6812 */ /* 0x000fc800078efcff */
[----:B------:R-:W-:-:S04]  /*5ec10*/  LOP3.LUT R222, R222, 0xfffdffff, RZ, 0xc0, !PT ;  /* 0xfffdffffdede7812 */ /* 0x000fc800078ec0ff */
[----:B------:R-:W-:Y:S02]  /*5ec20*/  @P0 LOP3.LUT R222, R222, 0x20000, RZ, 0xfc, !PT ;  /* 0x00020000dede0812 */ /* 0x000fe400078efcff */
[----:B------:R-:W-:Y:S02]  /*5ec30*/  ISETP.GE.AND P0, PT, R210, UR19, PT ;  /* 0x00000013d2007c0c */ /* 0x000fe4000bf06270 */
[----:B------:R-:W-:Y:S02]  /*5ec40*/  ISETP.LT.AND P6, PT, R2, UR20, !P6 ;  /* 0x0000001402007c0c */ /* 0x000fe4000f7c1270 */
[----:B------:R-:W-:Y:S02]  /*5ec50*/  LOP3.LUT R222, R222, 0xfffbffff, RZ, 0xc0, !PT ;  /* 0xfffbffffdede7812 */ /* 0x000fe400078ec0ff */
[----:B------:R-:W-:Y:S02]  /*5ec60*/  LOP3.LUT R218, R218, 0xffff, RZ, 0xc0, !PT ;  /* 0x0000ffffdada7812 */ /* 0x000fe400078ec0ff */
[----:B------:R-:W-:-:S05]  /*5ec70*/  LOP3.LUT R219, R219, 0xffff, RZ, 0xc0, !PT ;  /* 0x0000ffffdbdb7812 */ /* 0x000fca00078ec0ff */
[----:B------:R-:W-:-:S04]  /*5ec80*/  @P0 LOP3.LUT R222, R222, 0x40000, RZ, 0xfc, !PT ;  /* 0x00040000dede0812 */ /* 0x000fc800078efcff */
[----:B------:R-:W-:Y:S02]  /*5ec90*/  LOP3.LUT R222, R222, 0xfff7ffff, RZ, 0xc0, !PT ;  /* 0xfff7ffffdede7812 */ /* 0x000fe400078ec0ff */
[----:B------:R-:W-:Y:S02]  /*5eca0*/  PRMT R68, R68, 0x4210, R218 ;  /* 0x0000421044447816 */ /* 0x000fe400000000da */
[----:B------:R-:W-:Y:S02]  /*5ecb0*/  @P6 LOP3.LUT R222, R222, 0x80000, RZ, 0xfc, !PT ;  /* 0x00080000dede6812 */ /* 0x000fe400078efcff */
[----:B------:R-:W-:Y:S02]  /*5ecc0*/  PRMT R69, R69, 0x4210, R219 ;  /* 0x0000421045457816 */ /* 0x000fe400000000db */
[----:B------:R-:W-:Y:S02]  /*5ecd0*/  ISETP.GE.AND P5, PT, R211, UR17, PT ;  /* 0x00000011d3007c0c */ /* 0x000fe4000bfa6270 */
[----:B------:R-:W-:-:S02]  /*5ece0*/  ISETP.GE.AND P2, PT, R212, UR15, PT ;  /* 0x0000000fd4007c0c */ /* 0x000fc4000bf46270 */
[----:B------:R-:W-:Y:S02]  /*5ecf0*/  ISETP.GE.AND P0, PT, R213, UR13, PT ;  /* 0x0000000dd5007c0c */ /* 0x000fe4000bf06270 */
[----:B------:R-:W-:Y:S02]  /*5ed00*/  ISETP.GE.AND P3, PT, R214, UR11, PT ;  /* 0x0000000bd6007c0c */ /* 0x000fe4000bf66270 */
[----:B------:R-:W-:Y:S02]  /*5ed10*/  ISETP.GE.AND P1, PT, R215, UR9, PT ;  /* 0x00000009d7007c0c */ /* 0x000fe4000bf26270 */
[----:B------:R-:W-:Y:S02]  /*5ed20*/  ISETP.GE.AND P4, PT, R216, UR29, PT ;  /* 0x0000001dd8007c0c */ /* 0x000fe4000bf86270 */
[----:B------:R-:W-:Y:S01]  /*5ed30*/  LOP3.LUT P6, RZ, R224, 0x2000000, RZ, 0xc0, !PT ;  /* 0x02000000e0ff7812 */ /* 0x000fe200078cc0ff */
[----:B------:R-:W4:Y:S01]  /*5ed40*/  LDL.LU R205, [R1+0x38c] ;  /* 0x00038c0001cd7983 */ /* 0x000f220000300800 */
[----:B------:R-:W-:Y:S01]  /*5ed50*/  LOP3.LUT R221, R221, 0xbfffffff, RZ, 0xc0, !PT ;  /* 0xbfffffffdddd7812 */ /* 0x000fe200078ec0ff */
[----:B------:R-:W-:-:S02]  /*5ed60*/  ULDC UR4, c[0x0][0x228] ;  /* 0x00008a0000047ab9 */ /* 0x000fc40000000800 */
[----:B------:R-:W-:Y:S01]  /*5ed70*/  STSM.16.M88.4 [R7], R68 ;  /* 0x0000004407007844 */ /* 0x000fe20000000200 */
[----:B------:R-:W-:Y:S01]  /*5ed80*/  LOP3.LUT R224, R224, 0xffefffff, RZ, 0xc0, !PT ;  /* 0xffefffffe0e07812 */ /* 0x000fe200078ec0ff */
[----:B------:R-:W-:Y:S01]  /*5ed90*/  ULDC UR5, c[0x0][0x228] ;  /* 0x00008a0000057ab9 */ /* 0x000fe20000000800 */
[----:B------:R-:W-:Y:S01]  /*5eda0*/  ULDC UR6, c[0x0][0x228] ;  /* 0x00008a0000067ab9 */ /* 0x000fe20000000800 */
[----:B------:R-:W2:Y:S04]  /*5edb0*/  LDL.LU R204, [R1+0x390] ;  /* 0x0003900001cc7983 */ /* 0x000ea80000300800 */
[----:B------:R-:W3:Y:S04]  /*5edc0*/  LDL.LU R196, [R1+0x3ac] ;  /* 0x0003ac0001c47983 */ /* 0x000ee80000300800 */
[----:B------:R-:W3:Y:S04]  /*5edd0*/  LDL.LU R197, [R1+0x3d0] ;  /* 0x0003d00001c57983 */ /* 0x000ee80000300800 */
[----:B------:R-:W3:Y:S04]  /*5ede0*/  LDL.LU R198, [R1+0x428] ;  /* 0x0004280001c67983 */ /* 0x000ee80000300800 */
[----:B------:R-:W3:Y:S04]  /*5edf0*/  LDL.LU R199, [R1+0x3cc] ;  /* 0x0003cc0001c77983 */ /* 0x000ee80000300800 */
[----:B------:R-:W3:Y:S04]  /*5ee00*/  LDL.LU R200, [R1+0x3fc] ;  /* 0x0003fc0001c87983 */ /* 0x000ee80000300800 */
[----:B------:R-:W3:Y:S04]  /*5ee10*/  LDL.LU R201, [R1+0x3d8] ;  /* 0x0003d80001c97983 */ /* 0x000ee80000300800 */
[----:B------:R-:W3:Y:S04]  /*5ee20*/  LDL.LU R202, [R1+0x450] ;  /* 0x0004500001ca7983 */ /* 0x000ee80000300800 */
[----:B------:R-:W3:Y:S04]  /*5ee30*/  LDL.LU R203, [R1+0x3e0] ;  /* 0x0003e00001cb7983 */ /* 0x000ee80000300800 */
[----:B------:R-:W4:Y:S04]  /*5ee40*/  LDL.LU R195, [R1+0x380] ;  /* 0x0003800001c37983 */ /* 0x000f280000300800 */
[----:B------:R-:W2:Y:S04]  /*5ee50*/  LDL.LU R194, [R1+0x3b4] ;  /* 0x0003b40001c27983 */ /* 0x000ea80000300800 */
        /* <DEDUP_REMOVED lines=17> */
[----:B------:R-:W4:Y:S04]  /*5ef70*/  LDL.LU R140, [R1+0x388] ;  /* 0x00038800018c7983 */ /* 0x000f280000300800 */
[----:B------:R-:W2:Y:S01]  /*5ef80*/  LDL.LU R177, [R1+0xcc] ;  /* 0x0000cc0001b17983 */ /* 0x000ea20000300800 */
[----:B------:R-:W-:Y:S01]  /*5ef90*/  @P5 LOP3.LUT R221, R221, 0x40000000, RZ, 0xfc, !PT ;  /* 0x40000000dddd5812 */ /* 0x000fe200078efcff */
[----:B------:R-:W-:Y:S03]  /*5efa0*/  BAR.SYNC.DEFER_BLOCKING 0x0 ;  /* 0x0000000000007b1d */ /* 0x000fe60000010000 */
[----:B------:R-:W-:-:S02]  /*5efb0*/  LOP3.LUT R221, R221, 0xdfffffff, RZ, 0xc0, !PT ;  /* 0xdfffffffdddd7812 */ /* 0x000fc400078ec0ff */
[C---:B------:R-:W-:Y:S02]  /*5efc0*/  LOP3.LUT P5, RZ, R222.reuse, 0x20, RZ, 0xc0, !PT ;  /* 0x00000020deff7812 */ /* 0x040fe400078ac0ff */
[----:B------:R-:W-:Y:S02]  /*5efd0*/  @P2 LOP3.LUT R221, R221, 0x20000000, RZ, 0xfc, !PT ;  /* 0x20000000dddd2812 */ /* 0x000fe400078efcff */
[----:B------:R-:W-:Y:S01]  /*5efe0*/  LOP3.LUT P2, RZ, R222, 0x10, RZ, 0xc0, !PT ;  /* 0x00000010deff7812 */ /* 0x000fe2000784c0ff */
[----:B------:R-:W-:Y:S01]  /*5eff0*/  STL.64 [R1+0x24d0], R226 ;  /* 0x0024d0e201007387 */ /* 0x000fe20000100a00 */
[----:B------:R-:W-:-:S03]  /*5f000*/  LOP3.LUT R221, R221, 0xefffffff, RZ, 0xc0, !PT ;  /* 0xefffffffdddd7812 */ /* 0x000fc600078ec0ff */
[----:B------:R-:W-:Y:S01]  /*5f010*/  STL.64 [R1+0x24b0], R228 ;  /* 0x0024b0e401007387 */ /* 0x000fe20000100a00 */
        /* <DEDUP_REMOVED lines=36> */
[----:B0-----:R-:W-:Y:S04]  /*5f260*/  STL.64 [R1+0x2378], R44 ;  /* 0x0023782c01007387 */ /* 0x001fe80000100a00 */
[----:B-1----:R-:W-:Y:S04]  /*5f270*/  STL.64 [R1+0x2370], R64 ;  /* 0x0023704001007387 */ /* 0x002fe80000100a00 */
        /* <DEDUP_REMOVED lines=12> */
[----:B------:R-:W0:Y:S01]  /*5f340*/  LDS.128 R68, [R6] ;  /* 0x0000000006447984 */ /* 0x000e220000000c00 */
[----:B--2---:R-:W-:-:S03]  /*5f350*/  PRMT R72, R177, 0x5210, R218 ;  /* 0x00005210b1487816 */ /* 0x004fc600000000da */
[----:B------:R-:W2:Y:S04]  /*5f360*/  LDL.LU R177, [R1+0xc8] ;  /* 0x0000c80001b17983 */ /* 0x000ea80000300800 */
[----:B------:R-:W3:Y:S01]  /*5f370*/  LDL.LU R176, [R1+0xb0] ;  /* 0x0000b00001b07983 */ /* 0x000ee20000300800 */
[----:B------:R-:W-:Y:S01]  /*5f380*/  BAR.SYNC.DEFER_BLOCKING 0x0 ;  /* 0x0000000000007b1d */ /* 0x000fe20000010000 */
[----:B--2---:R-:W-:-:S05]  /*5f390*/  PRMT R73, R177, 0x5210, R219 ;  /* 0x00005210b1497816 */ /* 0x004fca00000000db */
[----:B------:R-:W3:Y:S02]  /*5f3a0*/  LDL.LU R177, [R1+0xc0] ;  /* 0x0000c00001b17983 */ /* 0x000ee40000300800 */
[----:B---3--:R-:W-:Y:S02]  /*5f3b0*/  PRMT R74, R177, 0x5210, R176 ;  /* 0x00005210b14a7816 */ /* 0x008fe400000000b0 */
[----:B------:R-:W2:Y:S04]  /*5f3c0*/  LDL.LU R176, [R1+0xb4] ;  /* 0x0000b40001b07983 */ /* 0x000ea80000300800 */
[----:B------:R-:W2:Y:S02]  /*5f3d0*/  LDL.LU R177, [R1+0xc4] ;  /* 0x0000c40001b17983 */ /* 0x000ea40000300800 */
[----:B--2---:R-:W-:-:S02]  /*5f3e0*/  PRMT R75, R177, 0x5210, R176 ;  /* 0x00005210b14b7816 */ /* 0x004fc400000000b0 */
[----:B------:R-:W2:Y:S02]  /*5f3f0*/  LDL.LU R177, [R1+0x7d8] ;  /* 0x0007d80001b17983 */ /* 0x000ea40000300800 */
[----:B--2---:R-:W-:Y:S02]  /*5f400*/  LOP3.LUT R80, R177, 0xffff, RZ, 0xc0, !PT ;  /* 0x0000ffffb1507812 */ /* 0x004fe400078ec0ff */
[----:B------:R-:W2:Y:S02]  /*5f410*/  LDL.LU R177, [R1+0x7d4] ;  /* 0x0007d40001b17983 */ /* 0x000ea40000300800 */
[----:B--2---:R-:W-:Y:S02]  /*5f420*/  LOP3.LUT R81, R177, 0xffff, RZ, 0xc0, !PT ;  /* 0x0000ffffb1517812 */ /* 0x004fe400078ec0ff */
[----:B------:R-:W2:Y:S02]  /*5f430*/  LDL.LU R177, [R1+0x790] ;  /* 0x0007900001b17983 */ /* 0x000ea40000300800 */
[----:B--2---:R-:W-:-:S02]  /*5f440*/  LOP3.LUT R82, R177, 0xffff, RZ, 0xc0, !PT ;  /* 0x0000ffffb1527812 */ /* 0x004fc400078ec0ff */
[----:B------:R-:W2:Y:S02]  /*5f450*/  LDL.LU R177, [R1+0x78c] ;  /* 0x00078c0001b17983 */ /* 0x000ea40000300800 */
[----:B--2---:R-:W-:Y:S02]  /*5f460*/  LOP3.LUT R83, R177, 0xffff, RZ, 0xc0, !PT ;  /* 0x0000ffffb1537812 */ /* 0x004fe400078ec0ff */
[----:B------:R-:W2:Y:S02]  /*5f470*/  LDL.LU R177, [R1+0x810] ;  /* 0x0008100001b17983 */ /* 0x000ea40000300800 */
[----:B--2---:R-:W-:Y:S02]  /*5f480*/  PRMT R76, R177, 0x4210, R80 ;  /* 0x00004210b14c7816 */ /* 0x004fe40000000050 */
[----:B------:R-:W2:Y:S02]  /*5f490*/  LDL.LU R177, [R1+0x80c] ;  /* 0x00080c0001b17983 */ /* 0x000ea40000300800 */
[----:B--2---:R-:W-:-:S02]  /*5f4a0*/  PRMT R77, R177, 0x4210, R81 ;  /* 0x00004210b14d7816 */ /* 0x004fc40000000051 */
[----:B------:R-:W2:Y:S02]  /*5f4b0*/  LDL.LU R177, [R1+0x808] ;  /* 0x0008080001b17983 */ /* 0x000ea40000300800 */
[----:B--2---:R-:W-:Y:S02]  /*5f4c0*/  PRMT R78, R177, 0x4210, R82 ;  /* 0x00004210b14e7816 */ /* 0x004fe40000000052 */
[----:B------:R-:W2:Y:S04]  /*5f4d0*/  LDL.LU R177, [R1+0x63c] ;  /* 0x00063c0001b17983 */ /* 0x000ea80000300800 */
[----:B------:R-:W-:Y:S01]  /*5f4e0*/  STSM.16.M88.4 [R7], R72 ;  /* 0x0000004807007844 */ /* 0x000fe20000000200 */
[----:B------:R-:W-:Y:S06]  /*5f4f0*/  BAR.SYNC.DEFER_BLOCKING 0x0 ;  /* 0x0000000000007b1d */ /* 0x000fec0000010000 */
[----:B------:R-:W1:Y:S02]  /*5f500*/  LDS.128 R72, [R6] ;  /* 0x0000000006487984 */ /* 0x000e640000000c00 */
[----:B------:R-:W-:Y:S01]  /*5f510*/  BAR.SYNC.DEFER_BLOCKING 0x0 ;  /* 0x0000000000007b1d */ /* 0x000fe20000010000 */
[----:B--2---:R-:W-:-:S05]  /*5f520*/  PRMT R79, R177, 0x4210, R83 ;  /* 0x00004210b14f7816 */ /* 0x004fca0000000053 */
[----:B------:R-:W2:Y:S04]  /*5f530*/  LDL.LU R177, [R1+0x484] ;  /* 0x0004840001b17983 */ /* 0x000ea80000300800 */
[----:B0-----:R-:W-:Y:S04]  /*5f540*/  STL.64 [R1+0x2358], R68 ;  /* 0x0023584401007387 */ /* 0x001fe80000100a00 */
[----:B------:R-:W-:Y:S04]  /*5f550*/  STL.64 [R1+0x2340], R70 ;  /* 0x0023404601007387 */ /* 0x000fe80000100a00 */
[----:B-1----:R-:W-:Y:S04]  /*5f560*/  STL.64 [R1+0x2350], R72 ;  /* 0x0023504801007387 */ /* 0x002fe80000100a00 */
[----:B------:R-:W-:Y:S01]  /*5f570*/  STL.64 [R1+0x2338], R74 ;  /* 0x0023384a01007387 */ /* 0x000fe20000100a00 */
[----:B--2---:R-:W-:-:S03]  /*5f580*/  PRMT R80, R177, 0x5210, R80 ;  /* 0x00005210b1507816 */ /* 0x004fc60000000050 */
[----:B------:R-:W2:Y:S02]  /*5f590*/  LDL.LU R177, [R1+0x480] ;  /* 0x0004800001b17983 */ /* 0x000ea40000300800 */
[----:B--2---:R-:W-:Y:S02]  /*5f5a0*/  PRMT R81, R177, 0x5210, R81 ;  /* 0x00005210b1517816 */ /* 0x004fe40000000051 */
[----:B------:R-:W2:Y:S02]  /*5f5b0*/  LDL.LU R177, [R1+0x47c] ;  /* 0x00047c0001b17983 */ /* 0x000ea40000300800 */
[----:B--2---:R-:W-:Y:S02]  /*5f5c0*/  PRMT R82, R177, 0x5210, R82 ;  /* 0x00005210b1527816 */ /* 0x004fe40000000052 */
[----:B------:R-:W2:Y:S02]  /*5f5d0*/  LDL.LU R177, [R1+0x7e8] ;  /* 0x0007e80001b17983 */ /* 0x000ea40000300800 */
[----:B--2---:R-:W-:-:S02]  /*5f5e0*/  LOP3.LUT R88, R177, 0xffff, RZ, 0xc0, !PT ;  /* 0x0000ffffb1587812 */ /* 0x004fc400078ec0ff */
[----:B------:R-:W2:Y:S02]  /*5f5f0*/  LDL.LU R177, [R1+0x7e4] ;  /* 0x0007e40001b17983 */ /* 0x000ea40000300800 */
[----:B--2---:R-:W-:Y:S02]  /*5f600*/  LOP3.LUT R89, R177, 0xffff, RZ, 0xc0, !PT ;  /* 0x0000ffffb1597812 */ /* 0x004fe400078ec0ff */
[----:B------:R-:W2:Y:S02]  /*5f610*/  LDL.LU R177, [R1+0x798] ;  /* 0x0007980001b17983 */ /* 0x000ea40000300800 */
[----:B--2---:R-:W-:Y:S02]  /*5f620*/  LOP3.LUT R90, R177, 0xffff, RZ, 0xc0, !PT ;  /* 0x0000ffffb15a7812 */ /* 0x004fe400078ec0ff */
[----:B------:R-:W2:Y:S02]  /*5f630*/  LDL.LU R177, [R1+0x794] ;  /* 0x0007940001b17983 */ /* 0x000ea40000300800 */
[----:B--2---:R-:W-:-:S02]  /*5f640*/  LOP3.LUT R91, R177, 0xffff, RZ, 0xc0, !PT ;  /* 0x0000ffffb15b7812 */ /* 0x004fc400078ec0ff */
[----:B------:R-:W2:Y:S02]  /*5f650*/  LDL.LU R177, [R1+0x820] ;  /* 0x0008200001b17983 */ /* 0x000ea40000300800 */
[----:B--2---:R-:W-:Y:S02]  /*5f660*/  PRMT R84, R177, 0x4210, R88 ;  /* 0x00004210b1547816 */ /* 0x004fe40000000058 */
[----:B------:R-:W2:Y:S02]  /*5f670*/  LDL.LU R177, [R1+0x81c] ;  /* 0x00081c0001b17983 */ /* 0x000ea40000300800 */
[----:B--2---:R-:W-:Y:S02]  /*5f680*/  PRMT R85, R177, 0x4210, R89 ;  /* 0x00004210b1557816 */ /* 0x004fe40000000059 */
[----:B------:R-:W2:Y:S02]  /*5f690*/  LDL.LU R177, [R1+0x818] ;  /* 0x0008180001b17983 */ /* 0x000ea40000300800 */
[----:B--2---:R-:W-:-:S02]  /*5f6a0*/  PRMT R86, R177, 0x4210, R90 ;  /* 0x00004210b1567816 */ /* 0x004fc4000000005a */
[----:B------:R-:W2:Y:S04]  /*5f6b0*/  LDL.LU R177, [R1+0x814] ;  /* 0x0008140001b17983 */ /* 0x000ea80000300800 */
[----:B------:R-:W-:Y:S01]  /*5f6c0*/  STSM.16.M88.4 [R7], R76 ;  /* 0x0000004c07007844 */ /* 0x000fe20000000200 */
[----:B------:R-:W-:Y:S01]  /*5f6d0*/  BAR.SYNC.DEFER_BLOCKING 0x0 ;  /* 0x0000000000007b1d */ /* 0x000fe20000010000 */
[----:B------:R-:W-:-:S05]  /*5f6e0*/  PRMT R83, R217, 0x5210, R83 ;  /* 0x00005210d9537816 */ /* 0x000fca0000000053 */
[----:B------:R-:W0:Y:S02]  /*5f6f0*/  LDS.128 R76, [R6] ;  /* 0x00000000064c7984 */ /* 0x000e240000000c00 */
[----:B------:R-:W-:Y:S06]  /*5f700*/  BAR.SYNC.DEFER_BLOCKING 0x0 ;  /* 0x0000000000007b1d */ /* 0x000fec0000010000 */
[----:B------:R-:W-:Y:S02]  /*5f710*/  STSM.16.M88.4 [R7], R80 ;  /* 0x0000005007007844 */ /* 0x000fe40000000200 */
        /* <DEDUP_REMOVED lines=238> */
[----:B--2---:R-:W-:Y:S01]  /*60600*/  LOP3.LUT R147, R177, 0xffff, RZ, 0xc0, !PT ;  /* 0x0000ffffb1937812 */ /* 0x004fe200078ec0ff */
[----:B------:R-:W-:Y:S02]  /*60610*/  IMAD.MOV.U32 R177, RZ, RZ, R178 ;  /* 0x000000ffffb17224 */ /* 0x000fe400078e00b2 */
[----:B------:R-:W-:Y:S02]  /*60620*/  IMAD.MOV.U32 R178, RZ, RZ, R179 ;  /* 0x000000ffffb27224 */ /* 0x000fe400078e00b3 */
[----:B----4-:R-:W-:Y:S02]  /*60630*/  IMAD.MOV.U32 R179, RZ, RZ, R180 ;  /* 0x000000ffffb37224 */ /* 0x010fe400078e00b4 */
        /* <DEDUP_REMOVED lines=35> */
[----:B------:R-:W2:Y:S01]  /*60870*/  LDL.LU R140, [R1+0x9cc] ;  /* 0x0009cc00018c7983 */ /* 0x000ea20000300800 */
[----:B------:R-:W-:Y:S02]  /*60880*/  IMAD.MOV.U32 R193, RZ, RZ, R194 ;  /* 0x000000ffffc17224 */ /* 0x000fe400078e00c2 */
[----:B------:R-:W-:Y:S02]  /*60890*/  IMAD.MOV.U32 R194, RZ, RZ, R195 ;  /* 0x000000ffffc27224 */ /* 0x000fe400078e00c3 */
[----:B------:R-:W-:-:S02]  /*608a0*/  IMAD.MOV.U32 R195, RZ, RZ, R204 ;  /* 0x000000ffffc37224 */ /* 0x000fc400078e00cc */
[----:B------:R-:W-:Y:S02]  /*608b0*/  IMAD.MOV.U32 R204, RZ, RZ, R205 ;  /* 0x000000ffffcc7224 */ /* 0x000fe400078e00cd */
[----:B------:R-:W-:Y:S02]  /*608c0*/  IMAD.MOV.U32 R205, RZ, RZ, R141 ;  /* 0x000000ffffcd7224 */ /* 0x000fe400078e008d */
[----:B------:R-:W3:Y:S04]  /*608d0*/  LDL.LU R141, [R1+0x9c8] ;  /* 0x0009c800018d7983 */ /* 0x000ee80000300800 */
[----:B------:R-:W4:Y:S02]  /*608e0*/  LDL.LU R175, [R1+0x9c4] ;  /* 0x0009c40001af7983 */ /* 0x000f240000300800 */
[----:B----4-:R-:W-:-:S02]  /*608f0*/  PRMT R142, R175, 0x4210, R146 ;  /* 0x00004210af8e7816 */ /* 0x010fc40000000092 */
[----:B------:R-:W4:Y:S04]  /*60900*/  LDL.LU R175, [R1+0x658] ;  /* 0x0006580001af7983 */ /* 0x000f280000300800 */
[----:B------:R-:W-:Y:S01]  /*60910*/  STSM.16.M88.4 [R7], R132 ;  /* 0x0000008407007844 */ /* 0x000fe20000000200 */
[----:B------:R-:W-:Y:S06]  /*60920*/  BAR.SYNC.DEFER_BLOCKING 0x0 ;  /* 0x0000000000007b1d */ /* 0x000fec0000010000 */
[----:B------:R-:W0:Y:S02]  /*60930*/  LDS.128 R132, [R6] ;  /* 0x0000000006847984 */ /* 0x000e240000000c00 */
[----:B------:R-:W-:Y:S06]  /*60940*/  BAR.SYNC.DEFER_BLOCKING 0x0 ;  /* 0x0000000000007b1d */ /* 0x000fec0000010000 */
[----:B------:R-:W-:Y:S02]  /*60950*/  STSM.16.M88.4 [R7], R136 ;  /* 0x0000008807007844 */ /* 0x000fe40000000200 */
[----:B------:R-:W-:Y:S06]  /*60960*/  BAR.SYNC.DEFER_BLOCKING 0x0 ;  /* 0x0000000000007b1d */ /* 0x000fec0000010000 */
[----:B------:R-:W1:Y:S01]  /*60970*/  LDS.128 R136, [R6] ;  /* 0x0000000006887984 */ /* 0x000e620000000c00 */
[----:B--2---:R-:W-:-:S02]  /*60980*/  PRMT R140, R140, 0x4210, R144 ;  /* 0x000042108c8c7816 */ /* 0x004fc40000000090 */
[----:B---3--:R-:W-:Y:S01]  /*60990*/  PRMT R141, R141, 0x4210, R145 ;  /* 0x000042108d8d7816 */ /* 0x008fe20000000091 */
[----:B------:R-:W-:Y:S01]  /*609a0*/  BAR.SYNC.DEFER_BLOCKING 0x0 ;  /* 0x0000000000007b1d */ /* 0x000fe20000010000 */
[----:B----4-:R-:W-:-:S05]  /*609b0*/  PRMT R143, R175, 0x4210, R147 ;  /* 0x00004210af8f7816 */ /* 0x010fca0000000093 */
        /* <DEDUP_REMOVED lines=118> */
[----:B------:R-:W2:Y:S04]  /*61120*/  LDL.LU R175, [R1+0x530] ;  /* 0x0005300001af7983 */ /* 0x000ea80000300800 */
[----:B------:R-:W-:Y:S01]  /*61130*/  STSM.16.M88.4 [R7], R164 ;  /* 0x000000a407007844 */ /* 0x000fe20000000200 */
[----:B------:R-:W-:Y:S06]  /*61140*/  BAR.SYNC.DEFER_BLOCKING 0x0 ;  /* 0x0000000000007b1d */ /* 0x000fec0000010000 */
[----:B------:R-:W0:Y:S02]  /*61150*/  LDS.128 R164, [R6] ;  /* 0x0000000006a47984 */ /* 0x000e240000000c00 */
[----:B------:R-:W-:Y:S01]  /*61160*/  BAR.SYNC.DEFER_BLOCKING 0x0 ;  /* 0x0000000000007b1d */ /* 0x000fe20000010000 */
[----:B--2---:R-:W-:Y:S01]  /*61170*/  PRMT R171, R175, 0x5210, R171 ;  /* 0x00005210afab7816 */ /* 0x004fe200000000ab */
[----:B------:R-:W-:-:S04]  /*61180*/  IMAD.MOV.U32 R175, RZ, RZ, R176 ;  /* 0x000000ffffaf7224 */ /* 0x000fc800078e00b0 */
[----:B------:R-:W2:Y:S01]  /*61190*/  LDL.LU R176, [R1+0x97c] ;  /* 0x00097c0001b07983 */ /* 0x000ea20000300800 */
[----:B------:R-:W-:Y:S02]  /*611a0*/  IMAD.MOV.U32 R174, RZ, RZ, R175 ;  /* 0x000000ffffae7224 */ /* 0x000fe400078e00af */
[----:B------:R-:W-:Y:S02]  /*611b0*/  IMAD.MOV.U32 R175, RZ, RZ, R177 ;  /* 0x000000ffffaf7224 */ /* 0x000fe400078e00b1 */
[----:B------:R-:W-:Y:S01]  /*611c0*/  IMAD.MOV.U32 R173, RZ, RZ, R174 ;  /* 0x000000ffffad7224 */ /* 0x000fe200078e00ae */
[----:B------:R-:W3:Y:S01]  /*611d0*/  LDL.LU R177, [R1+0x978] ;  /* 0x0009780001b17983 */ /* 0x000ee20000300800 */
[----:B------:R-:W-:Y:S02]  /*611e0*/  IMAD.MOV.U32 R174, RZ, RZ, R175 ;  /* 0x000000ffffae7224 */ /* 0x000fe400078e00af */
[----:B------:R-:W-:Y:S02]  /*611f0*/  IMAD.MOV.U32 R172, RZ, RZ, R173 ;  /* 0x000000ffffac7224 */ /* 0x000fe400078e00ad */
[----:B------:R-:W-:-:S02]  /*61200*/  IMAD.MOV.U32 R173, RZ, RZ, R174 ;  /* 0x000000ffffad7224 */ /* 0x000fc400078e00ae */
[----:B------:R-:W-:Y:S02]  /*61210*/  IMAD.MOV.U32 R206, RZ, RZ, R172 ;  /* 0x000000ffffce7224 */ /* 0x000fe400078e00ac */
[----:B------:R-:W-:Y:S02]  /*61220*/  IMAD.MOV.U32 R175, RZ, RZ, R178 ;  /* 0x000000ffffaf7224 */ /* 0x000fe400078e00b2 */
[----:B------:R-:W-:Y:S01]  /*61230*/  IMAD.MOV.U32 R207, RZ, RZ, R206 ;  /* 0x000000ffffcf7224 */ /* 0x000fe200078e00ce */
[----:B------:R-:W4:Y:S01]  /*61240*/  LDL.LU R178, [R1+0x90c] ;  /* 0x00090c0001b27983 */ /* 0x000f220000300800 */
        /* <DEDUP_REMOVED lines=8> */
[----:B------:R-:W-:Y:S01]  /*612d0*/  IMAD.MOV.U32 R208, RZ, RZ, R207 ;  /* 0x000000ffffd07224 */ /* 0x000fe200078e00cf */
[----:B------:R-:W3:Y:S01]  /*612e0*/  LDL.LU R172, [R1+0xa04] ;  /* 0x000a040001ac7983 */ /* 0x000ee20000300800 */
[----:B------:R-:W-:-:S02]  /*612f0*/  IMAD.MOV.U32 R207, RZ, RZ, R206 ;  /* 0x000000ffffcf7224 */ /* 0x000fc400078e00ce */
[----:B------:R-:W-:Y:S01]  /*61300*/  IMAD.MOV.U32 R206, RZ, RZ, R175 ;  /* 0x000000ffffce7224 */ /* 0x000fe200078e00af */
[----:B------:R-:W4:Y:S04]  /*61310*/  LDL.LU R173, [R1+0xa00] ;  /* 0x000a000001ad7983 */ /* 0x000f280000300800 */
[----:B------:R-:W4:Y:S04]  /*61320*/  LDL.LU R174, [R1+0x9fc] ;  /* 0x0009fc0001ae7983 */ /* 0x000f280000300800 */
[----:B------:R-:W4:Y:S04]  /*61330*/  LDL.LU R175, [R1+0x670] ;  /* 0x0006700001af7983 */ /* 0x000f280000300800 */
[----:B------:R-:W4:Y:S04]  /*61340*/  LDL.LU R210, [R1+0x548] ;  /* 0x0005480001d27983 */ /* 0x000f280000300800 */
[----:B------:R-:W-:Y:S01]  /*61350*/  STSM.16.M88.4 [R7], R168 ;  /* 0x000000a807007844 */ /* 0x000fe20000000200 */
[----:B------:R-:W-:Y:S06]  /*61360*/  BAR.SYNC.DEFER_BLOCKING 0x0 ;  /* 0x0000000000007b1d */ /* 0x000fec0000010000 */
[----:B------:R-:W1:Y:S04]  /*61370*/  LDS.128 R168, [R6] ;  /* 0x0000000006a87984 */ /* 0x000e680000000c00 */
[----:B0-----:R-:W-:Y:S04]  /*61380*/  STL.64 [R1+0x21b0], R164 ;  /* 0x0021b0a401007387 */ /* 0x001fe80000100a00 */
[----:B------:R-:W-:Y:S04]  /*61390*/  STL.64 [R1+0x21a0], R166 ;  /* 0x0021a0a601007387 */ /* 0x000fe80000100a00 */
[----:B-1----:R-:W-:Y:S04]  /*613a0*/  STL.64 [R1+0x21a8], R168 ;  /* 0x0021a8a801007387 */ /* 0x002fe80000100a00 */
[----:B------:R-:W-:Y:S01]  /*613b0*/  STL.64 [R1+0x2198], R170 ;  /* 0x002198aa01007387 */ /* 0x000fe20000100a00 */
[----:B--2---:R-:W-:-:S04]  /*613c0*/  LOP3.LUT R176, R176, 0xffff, RZ, 0xc0, !PT ;  /* 0x0000ffffb0b07812 */ /* 0x004fc800078ec0ff */
[--C-:B---3--:R-:W-:Y:S02]  /*613d0*/  PRMT R172, R172, 0x4210, R176.reuse ;  /* 0x00004210acac7816 */ /* 0x108fe400000000b0 */
[----:B----4-:R-:W-:Y:S02]  /*613e0*/  PRMT R176, R210, 0x5210, R176 ;  /* 0x00005210d2b07816 */ /* 0x010fe400000000b0 */
[----:B------:R-:W2:Y:S01]  /*613f0*/  LDL.LU R210, [R1+0x544] ;  /* 0x0005440001d27983 */ /* 0x000ea20000300800 */
[----:B------:R-:W-:-:S04]  /*61400*/  LOP3.LUT R177, R177, 0xffff, RZ, 0xc0, !PT ;  /* 0x0000ffffb1b17812 */ /* 0x000fc800078ec0ff */
[--C-:B------:R-:W-:Y:S02]  /*61410*/  PRMT R173, R173, 0x4210, R177.reuse ;  /* 0x00004210adad7816 */ /* 0x100fe400000000b1 */
[----:B------:R-:W-:Y:S02]  /*61420*/  LOP3.LUT R178, R178, 0xffff, RZ, 0xc0, !PT ;  /* 0x0000ffffb2b27812 */ /* 0x000fe400078ec0ff */
[----:B------:R-:W-:Y:S01]  /*61430*/  LOP3.LUT R179, R179, 0xffff, RZ, 0xc0, !PT ;  /* 0x0000ffffb3b37812 */ /* 0x000fe200078ec0ff */
[----:B------:R-:W-:Y:S01]  /*61440*/  BAR.SYNC.DEFER_BLOCKING 0x0 ;  /* 0x0000000000007b1d */ /* 0x000fe20000010000 */
[----:B--2---:R-:W-:-:S05]  /*61450*/  PRMT R177, R210, 0x5210, R177 ;  /* 0x00005210d2b17816 */ /* 0x004fca00000000b1 */
[----:B------:R-:W2:Y:S01]  /*61460*/  LDL.LU R210, [R1+0x540] ;  /* 0x0005400001d27983 */ /* 0x000ea20000300800 */
[--C-:B------:R-:W-:Y:S02]  /*61470*/  PRMT R174, R174, 0x4210, R178.reuse ;  /* 0x00004210aeae7816 */ /* 0x100fe400000000b2 */
[----:B--2---:R-:W-:Y:S02]  /*61480*/  PRMT R178, R210, 0x5210, R178 ;  /* 0x00005210d2b27816 */ /* 0x004fe400000000b2 */
[----:B------:R-:W2:Y:S01]  /*61490*/  LDL.LU R210, [R1+0x4a0] ;  /* 0x0004a00001d27983 */ /* 0x000ea20000300800 */
[----:B------:R-:W-:-:S05]  /*614a0*/  PRMT R175, R175, 0x4210, R179 ;  /* 0x00004210afaf7816 */ /* 0x000fca00000000b3 */
[----:B------:R-:W-:Y:S01]  /*614b0*/  STSM.16.M88.4 [R7], R172 ;  /* 0x000000ac07007844 */ /* 0x000fe20000000200 */
[----:B------:R-:W-:Y:S06]  /*614c0*/  BAR.SYNC.DEFER_BLOCKING 0x0 ;  /* 0x0000000000007b1d */ /* 0x000fec0000010000 */
[----:B------:R-:W0:Y:S02]  /*614d0*/  LDS.128 R172, [R6] ;  /* 0x0000000006ac7984 */ /* 0x000e240000000c00 */
[----:B------:R-:W-:Y:S01]  /*614e0*/  BAR.SYNC.DEFER_BLOCKING 0x0 ;  /* 0x0000000000007b1d */ /* 0x000fe20000010000 */
[----:B--2---:R-:W-:Y:S01]  /*614f0*/  PRMT R179, R210, 0x5210, R179 ;  /* 0x00005210d2b37816 */ /* 0x004fe200000000b3 */
        /* <DEDUP_REMOVED lines=14> */
[----:B------:R-:W2:Y:S01]  /*615e0*/  LDL.LU R184, [R1+0x984] ;  /* 0x0009840001b87983 */ /* 0x000ea20000300800 */
        /* <DEDUP_REMOVED lines=21> */
[----:B------:R-:W3:Y:S01]  /*61740*/  LDL.LU R185, [R1+0x980] ;  /* 0x0009800001b97983 */ /* 0x000ee20000300800 */
        /* <DEDUP_REMOVED lines=44> */
[----:B------:R-:W4:Y:S01]  /*61a10*/  LDL.LU R187, [R1+0x918] ;  /* 0x0009180001bb7983 */ /* 0x000f220000300800 */
[----:B------:R-:W-:-:S02]  /*61a20*/  IMAD.MOV.U32 R211, RZ, RZ, R210 ;  /* 0x000000ffffd37224 */ /* 0x000fc400078e00d2 */
[----:B------:R-:W-:Y:S01]  /*61a30*/  IMAD.MOV.U32 R210, RZ, RZ, R209 ;  /* 0x000000ffffd27224 */ /* 0x000fe200078e00d1 */
[----:B------:R-:W3:Y:S01]  /*61a40*/  LDL.LU R180, [R1+0xa14] ;  /* 0x000a140001b47983 */ /* 0x000ee20000300800 */
[----:B------:R-:W-:Y:S02]  /*61a50*/  IMAD.MOV.U32 R209, RZ, RZ, R208 ;  /* 0x000000ffffd17224 */ /* 0x000fe400078e00d0 */
[----:B------:R-:W-:Y:S01]  /*61a60*/  IMAD.MOV.U32 R208, RZ, RZ, R207 ;  /* 0x000000ffffd07224 */ /* 0x000fe200078e00cf */
[----:B------:R-:W4:Y:S01]  /*61a70*/  LDL.LU R181, [R1+0xa10] ;  /* 0x000a100001b57983 */ /* 0x000f220000300800 */
[----:B------:R-:W-:Y:S02]  /*61a80*/  IMAD.MOV.U32 R207, RZ, RZ, R206 ;  /* 0x000000ffffcf7224 */ /* 0x000fe400078e00ce */
[----:B------:R-:W-:Y:S01]  /*61a90*/  IMAD.MOV.U32 R206, RZ, RZ, R183 ;  /* 0x000000ffffce7224 */ /* 0x000fe200078e00b7 */
        /* <DEDUP_REMOVED lines=72> */
[----:B------:R-:W2:Y:S01]  /*61f20*/  LDL.LU R192, [R1+0x98c] ;  /* 0x00098c0001c07983 */ /* 0x000ea20000300800 */
        /* <DEDUP_REMOVED lines=36> */
[----:B------:R-:W3:Y:S01]  /*62170*/  LDL.LU R193, [R1+0x988] ;  /* 0x0009880001c17983 */ /* 0x000ee20000300800 */
        /* <DEDUP_REMOVED lines=37> */
[----:B------:R-:W4:Y:S01]  /*623d0*/  LDL.LU R194, [R1+0x92c] ;  /* 0x00092c0001c27983 */ /* 0x000f220000300800 */
        /* <DEDUP_REMOVED lines=108> */
[----:B------:R-:W2:Y:S01]  /*62aa0*/  LDL.LU R200, [R1+0x994] ;  /* 0x0009940001c87983 */ /* 0x000ea20000300800 */
        /* <DEDUP_REMOVED lines=33> */
[----:B------:R-:W-:Y:S01]  /*62cc0*/  IMAD.MOV.U32 R213, RZ, RZ, R212 ;  /* 0x000000ffffd57224 */ /* 0x000fe200078e00d4 */
[----:B------:R-:W3:Y:S01]  /*62cd0*/  LDL.LU R201, [R1+0x990] ;  /* 0x0009900001c97983 */ /* 0x000ee20000300800 */
        /* <DEDUP_REMOVED lines=136> */
[----:B------:R-:W4:Y:S01]  /*63560*/  LDL.LU R210, [R1+0x94c] ;  /* 0x00094c0001d27983 */ /* 0x000f220000300800 */
[----:B------:R-:W-:Y:S02]  /*63570*/  IMAD.MOV.U32 R33, RZ, RZ, R30 ;  /* 0x000000ffff217224 */ /* 0x000fe400078e001e */
[----:B------:R-:W-:Y:S02]  /*63580*/  IMAD.MOV.U32 R30, RZ, RZ, R229 ;  /* 0x000000ffff1e7224 */ /* 0x000fe400078e00e5 */
[----:B------:R-:W-:Y:S02]  /*63590*/  IMAD.MOV.U32 R56, RZ, RZ, R57 ;  /* 0x000000ffff387224 */ /* 0x000fe400078e0039 */
[----:B------:R-:W-:Y:S02]  /*635a0*/  IMAD.MOV.U32 R229, RZ, RZ, R227 ;  /* 0x000000ffffe57224 */ /* 0x000fe400078e00e3 */
[----:B------:R-:W-:-:S02]  /*635b0*/  IMAD.MOV.U32 R57, RZ, RZ, R52 ;  /* 0x000000ffff397224 */ /* 0x000fc400078e0034 */
[----:B------:R-:W-:Y:S02]  /*635c0*/  IMAD.MOV.U32 R227, RZ, RZ, R211 ;  /* 0x000000ffffe37224 */ /* 0x000fe400078e00d3 */
[----:B------:R-:W-:Y:S01]  /*635d0*/  IMAD.MOV.U32 R52, RZ, RZ, R53 ;  /* 0x000000ffff347224 */ /* 0x000fe200078e0035 */
[----:B------:R-:W4:Y:S01]  /*635e0*/  LDL.LU R211, [R1+0x948] ;  /* 0x0009480001d37983 */ /* 0x000f220000300800 */
        /* <DEDUP_REMOVED lines=60> */
[--C-:B------:R-:W-:Y:S02]  /*639b0*/  PRMT R207, R207, 0x4210, R211.reuse ;  /* 0x00004210cfcf7816 */ /* 0x100fe400000000d3 */
[----:B--2---:R-:W-:Y:S01]  /*639c0*/  PRMT R211, R58, 0x5210, R211 ;  /* 0x000052103ad37816 */ /* 0x004fe200000000d3 */
        /* <DEDUP_REMOVED lines=9> */
[----:B------:R-:W2:Y:S04]  /*63a60*/  LDL.LU R216, [R1+0x9a4] ;  /* 0x0009a40001d87983 */ /* 0x000ea80000300800 */
[----:B------:R-:W3:Y:S02]  /*63a70*/  LDL.LU R61, [R1+0x9a0] ;  /* 0x0009a000013d7983 */ /* 0x000ee40000300800 */
[----:B---3--:R-:W-:Y:S02]  /*63a80*/  LOP3.LUT R217, R61, 0xffff, RZ, 0xc0, !PT ;  /* 0x0000ffff3dd97812 */ /* 0x008fe400078ec0ff */
[----:B------:R-:W3:Y:S02]  /*63a90*/  LDL.LU R61, [R1+0x95c] ;  /* 0x00095c00013d7983 */ /* 0x000ee40000300800 */
[----:B---3--:R-:W-:-:S02]  /*63aa0*/  LOP3.LUT R218, R61, 0xffff, RZ, 0xc0, !PT ;  /* 0x0000ffff3dda7812 */ /* 0x008fc400078ec0ff */
[----:B------:R-:W3:Y:S04]  /*63ab0*/  LDL.LU R61, [R1+0x958] ;  /* 0x00095800013d7983 */ /* 0x000ee80000300800 */
[----:B------:R-:W-:Y:S01]  /*63ac0*/  STSM.16.M88.4 [R7], R204 ;  /* 0x000000cc07007844 */ /* 0x000fe20000000200 */
[----:B------:R-:W-:Y:S06]  /*63ad0*/  BAR.SYNC.DEFER_BLOCKING 0x0 ;  /* 0x0000000000007b1d */ /* 0x000fec0000010000 */
[----:B------:R-:W0:Y:S02]  /*63ae0*/  LDS.128 R204, [R6] ;  /* 0x0000000006cc7984 */ /* 0x000e240000000c00 */
[----:B------:R-:W-:Y:S01]  /*63af0*/  BAR.SYNC.DEFER_BLOCKING 0x0 ;  /* 0x0000000000007b1d */ /* 0x000fe20000010000 */
[----:B---3--:R-:W-:Y:S01]  /*63b00*/  LOP3.LUT R219, R61, 0xffff, RZ, 0xc0, !PT ;  /* 0x0000ffff3ddb7812 */ /* 0x008fe200078ec0ff */
        /* <DEDUP_REMOVED lines=31> */
[----:B------:R-:W-:Y:S01]  /*63d00*/  IMAD.MOV.U32 R16, RZ, RZ, R17 ;  /* 0x000000ffff107224 */ /* 0x000fe200078e0011 */
[----:B------:R-:W4:Y:S01]  /*63d10*/  LDL.LU R214, [R1+0xb1c] ;  /* 0x000b1c0001d67983 */ /* 0x000f220000300800 */
[----:B------:R-:W-:Y:S02]  /*63d20*/  IMAD.MOV.U32 R17, RZ, RZ, R60 ;  /* 0x000000ffff117224 */ /* 0x000fe400078e003c */
[----:B------:R-:W-:-:S02]  /*63d30*/  IMAD.MOV.U32 R60, RZ, RZ, R59 ;  /* 0x000000ffff3c7224 */ /* 0x000fc400078e003b */
[----:B------:R-:W-:Y:S02]  /*63d40*/  IMAD.MOV.U32 R59, RZ, RZ, R215 ;  /* 0x000000ffff3b7224 */ /* 0x000fe400078e00d7 */
[----:B------:R-:W4:Y:S04]  /*63d50*/  LDL.LU R215, [R1+0xb18] ;  /* 0x000b180001d77983 */ /* 0x000f280000300800 */
[----:B------:R-:W4:Y:S04]  /*63d60*/  LDL.LU R63, [R1+0x588] ;  /* 0x00058800013f7983 */ /* 0x000f280000300800 */
[----:B------:R-:W-:Y:S01]  /*63d70*/  STSM.16.M88.4 [R7], R208 ;  /* 0x000000d007007844 */ /* 0x000fe20000000200 */
[----:B------:R-:W-:Y:S06]  /*63d80*/  BAR.SYNC.DEFER_BLOCKING 0x0 ;  /* 0x0000000000007b1d */ /* 0x000fec0000010000 */
[----:B------:R-:W1:Y:S01]  /*63d90*/  LDS.128 R208, [R6] ;  /* 0x0000000006d07984 */ /* 0x000e620000000c00 */
[----:B--2---:R-:W-:-:S03]  /*63da0*/  LOP3.LUT R216, R216, 0xffff, RZ, 0xc0, !PT ;  /* 0x0000ffffd8d87812 */ /* 0x004fc600078ec0ff */
[----:B0-----:R-:W-:Y:S04]  /*63db0*/  STL.64 [R1+0x2100], R204 ;  /* 0x002100cc01007387 */ /* 0x001fe80000100a00 */
[----:B------:R-:W-:Y:S04]  /*63dc0*/  STL.64 [R1+0x20f0], R206 ;  /* 0x0020f0ce01007387 */ /* 0x000fe80000100a00 */
[----:B-1----:R-:W-:Y:S04]  /*63dd0*/  STL.64 [R1+0x20f8], R208 ;  /* 0x0020f8d001007387 */ /* 0x002fe80000100a00 */
[----:B------:R-:W-:Y:S01]  /*63de0*/  STL.64 [R1+0x20e8], R210 ;  /* 0x0020e8d201007387 */ /* 0x000fe20000100a00 */
[----:B---3--:R-:W-:-:S02]  /*63df0*/  PRMT R212, R212, 0x4210, R216 ;  /* 0x00004210d4d47816 */ /* 0x008fc400000000d8 */
[----:B----4-:R-:W-:Y:S02]  /*63e00*/  PRMT R216, R63, 0x5210, R216 ;  /* 0x000052103fd87816 */ /* 0x010fe400000000d8 */
[----:B------:R-:W2:Y:S01]  /*63e10*/  LDL.LU R63, [R1+0x580] ;  /* 0x00058000013f7983 */ /* 0x000ea20000300800 */
[----:B------:R-:W-:Y:S02]  /*63e20*/  PRMT R213, R213, 0x4210, R217 ;  /* 0x00004210d5d57816 */ /* 0x000fe400000000d9 */
[----:B------:R-:W-:Y:S02]  /*63e30*/  PRMT R214, R214, 0x4210, R218 ;  /* 0x00004210d6d67816 */ /* 0x000fe400000000da */
[----:B------:R-:W-:Y:S01]  /*63e40*/  PRMT R215, R215, 0x4210, R219 ;  /* 0x00004210d7d77816 */ /* 0x000fe200000000db */
[----:B------:R-:W-:Y:S01]  /*63e50*/  BAR.SYNC.DEFER_BLOCKING 0x0 ;  /* 0x0000000000007b1d */ /* 0x000fe20000010000 */
[----:B--2---:R-:W-:-:S05]  /*63e60*/  PRMT R217, R63, 0x5210, R217 ;  /* 0x000052103fd97816 */ /* 0x004fca00000000d9 */
[----:B------:R-:W2:Y:S04]  /*63e70*/  LDL.LU R63, [R1+0x584] ;  /* 0x00058400013f7983 */ /* 0x000ea80000300800 */
[----:B------:R-:W3:Y:S01]  /*63e80*/  LDL.LU R62, [R1+0x4e8] ;  /* 0x0004e800013e7983 */ /* 0x000ee20000300800 */
[----:B--2---:R-:W-:-:S03]  /*63e90*/  PRMT R218, R63, 0x5210, R218 ;  /* 0x000052103fda7816 */ /* 0x004fc600000000da */
[----:B------:R-:W2:Y:S01]  /*63ea0*/  LDL.LU R63, [R1+0x50] ;  /* 0x00005000013f7983 */ /* 0x000ea20000300800 */
[----:B---3--:R-:W-:-:S03]  /*63eb0*/  PRMT R219, R62, 0x5210, R219 ;  /* 0x000052103edb7816 */ /* 0x008fc600000000db */
[----:B------:R-:W3:Y:S02]  /*63ec0*/  LDL.LU R62, [R1+0x9ac] ;  /* 0x0009ac00013e7983 */ /* 0x000ee40000300800 */
[----:B---3--:R-:W-:Y:S02]  /*63ed0*/  LOP3.LUT R251, R62, 0xffff, RZ, 0xc0, !PT ;  /* 0x0000ffff3efb7812 */ /* 0x008fe400078ec0ff */
[----:B------:R-:W3:Y:S02]  /*63ee0*/  LDL.LU R62, [R1+0x9a8] ;  /* 0x0009a800013e7983 */ /* 0x000ee40000300800 */
[----:B---3--:R-:W-:Y:S02]  /*63ef0*/  LOP3.LUT R4, R62, 0xffff, RZ, 0xc0, !PT ;  /* 0x0000ffff3e047812 */ /* 0x008fe400078ec0ff */
[----:B------:R-:W3:Y:S02]  /*63f00*/  LDL.LU R62, [R1+0x96c] ;  /* 0x00096c00013e7983 */ /* 0x000ee40000300800 */
[----:B---3--:R-:W-:-:S02]  /*63f10*/  LOP3.LUT R3, R62, 0xffff, RZ, 0xc0, !PT ;  /* 0x0000ffff3e037812 */ /* 0x008fc400078ec0ff */
[----:B------:R-:W3:Y:S02]  /*63f20*/  LDL.LU R62, [R1+0x968] ;  /* 0x00096800013e7983 */ /* 0x000ee40000300800 */
[----:B---3--:R-:W-:Y:S02]  /*63f30*/  LOP3.LUT R2, R62, 0xffff, RZ, 0xc0, !PT ;  /* 0x0000ffff3e027812 */ /* 0x008fe400078ec0ff */
[----:B------:R-:W3:Y:S02]  /*63f40*/  LDL.LU R62, [R1+0xb34] ;  /* 0x000b3400013e7983 */ /* 0x000ee40000300800 */
[----:B---3--:R-:W-:Y:S02]  /*63f50*/  PRMT R24, R62, 0x4210, R251 ;  /* 0x000042103e187816 */ /* 0x008fe400000000fb */
[----:B------:R-:W3:Y:S02]  /*63f60*/  LDL.LU R62, [R1+0xb30] ;  /* 0x000b3000013e7983 */ /* 0x000ee40000300800 */
[----:B---3--:R-:W-:-:S02]  /*63f70*/  PRMT R25, R62, 0x4210, R4 ;  /* 0x000042103e197816 */ /* 0x008fc40000000004 */
[----:B------:R-:W3:Y:S04]  /*63f80*/  LDL.LU R62, [R1+0xb2c] ;  /* 0x000b2c00013e7983 */ /* 0x000ee80000300800 */
        /* <DEDUP_REMOVED lines=8> */
[----:B---3--:R-:W-:-:S05]  /*64010*/  PRMT R26, R62, 0x4210, R3 ;  /* 0x000042103e1a7816 */ /* 0x008fca0000000003 */
[----:B------:R-:W3:Y:S04]  /*64020*/  LDL.LU R62, [R1+0xb28] ;  /* 0x000b2800013e7983 */ /* 0x000ee80000300800 */
[----:B------:R-:W4:Y:S01]  /*64030*/  LDL.LU R21, [R1+0x470] ;  /* 0x0004700001157983 */ /* 0x000f220000300800 */
[----:B---3--:R-:W-:-:S03]  /*64040*/  PRMT R27, R62, 0x4210, R2 ;  /* 0x000042103e1b7816 */ /* 0x008fc60000000002 */
[----:B------:R-:W3:Y:S04]  /*64050*/  LDL.LU R62, [R1+0x474] ;  /* 0x00047400013e7983 */ /* 0x000ee80000300800 */
[----:B0-----:R-:W-:Y:S04]  /*64060*/  STL.64 [R1+0x20e0], R212 ;  /* 0x0020e0d401007387 */ /* 0x001fe80000100a00 */
[----:B------:R-:W-:Y:S04]  /*64070*/  STL.64 [R1+0x20d0], R214 ;  /* 0x0020d0d601007387 */ /* 0x000fe80000100a00 */
[----:B-1----:R-:W-:Y:S04]  /*64080*/  STL.64 [R1+0x20d8], R216 ;  /* 0x0020d8d801007387 */ /* 0x002fe80000100a00 */
[----:B------:R-:W-:Y:S04]  /*64090*/  STL.64 [R1+0x20c8], R218 ;  /* 0x0020c8da01007387 */ /* 0x000fe80000100a00 */
[----:B------:R-:W2:Y:S02]  /*640a0*/  LDL.LU R19, [R1+0x594] ;  /* 0x0005940001137983 */ /* 0x000ea40000300800 */
[----:B--2---:R-:W-:-:S02]  /*640b0*/  PRMT R40, R19, 0x5210, R251 ;  /* 0x0000521013287816 */ /* 0x004fc400000000fb */
[----:B------:R-:W2:Y:S02]  /*640c0*/  LDL.LU R19, [R1+0x58c] ;  /* 0x00058c0001137983 */ /* 0x000ea40000300800 */
[----:B--2---:R-:W-:Y:S02]  /*640d0*/  PRMT R41, R19, 0x5210, R4 ;  /* 0x0000521013297816 */ /* 0x004fe40000000004 */
[----:B------:R-:W2:Y:S04]  /*640e0*/  LDL.LU R19, [R1+0x590] ;  /* 0x0005900001137983 */ /* 0x000ea80000300800 */
[----:B------:R0:W-:Y:S01]  /*640f0*/  STSM.16.M88.4 [R7], R24 ;  /* 0x0000001807007844 */ /* 0x0001e20000000200 */
[----:B------:R-:W-:Y:S06]  /*64100*/  BAR.SYNC.DEFER_BLOCKING 0x0 ;  /* 0x0000000000007b1d */ /* 0x000fec0000010000 */
[----:B0-----:R-:W3:Y:S04]  /*64110*/  LDL.LU R24, [R1+0x468] ;  /* 0x0004680001187983 */ /* 0x001ee80000300800 */
[----:B------:R-:W3:Y:S04]  /*64120*/  LDL.LU R25, [R1+0x46c] ;  /* 0x00046c0001197983 */ /* 0x000ee80000300800 */
[----:B------:R-:W3:Y:S04]  /*64130*/  LDL.LU R232, [R1+0x40] ;  /* 0x0000400001e87983 */ /* 0x000ee80000300800 */
[----:B------:R-:W0:Y:S01]  /*64140*/  LDS.128 R44, [R6] ;  /* 0x00000000062c7984 */ /* 0x000e220000000c00 */
[----:B------:R-:W-:Y:S01]  /*64150*/  PRMT R251, R63, 0x7770, RZ ;  /* 0x000077703ffb7816 */ /* 0x000fe200000000ff */
[----:B------:R-:W-:Y:S01]  /*64160*/  BAR.SYNC.DEFER_BLOCKING 0x0 ;  /* 0x0000000000007b1d */ /* 0x000fe20000010000 */
[----:B--2---:R-:W-:-:S05]  /*64170*/  PRMT R42, R19, 0x5210, R3 ;  /* 0x00005210132a7816 */ /* 0x004fca0000000003 */
[----:B------:R-:W2:Y:S04]  /*64180*/  LDL.LU R19, [R1+0x4f0] ;  /* 0x0004f00001137983 */ /* 0x000ea80000300800 */
[----:B------:R-:W3:Y:S01]  /*64190*/  LDL.LU R233, [R1+0x440] ;  /* 0x0004400001e97983 */ /* 0x000ee20000300800 */
[----:B--2---:R-:W-:-:S03]  /*641a0*/  PRMT R43, R19, 0x5210, R2 ;  /* 0x00005210132b7816 */ /* 0x004fc60000000002 */
[----:B------:R-:W2:Y:S04]  /*641b0*/  LDL.LU R19, [R1+0x464] ;  /* 0x0004640001137983 */ /* 0x000ea80000300800 */
[----:B0-----:R-:W-:Y:S04]  /*641c0*/  STL.64 [R1+0xb0], R44 ;  /* 0x0000b02c01007387 */ /* 0x001fe80000100a00 */
[----:B------:R-:W-:Y:S04]  /*641d0*/  STL.64 [R1+0xb8], R46 ;  /* 0x0000b82e01007387 */ /* 0x000fe80000100a00 */
[----:B------:R-:W4:Y:S04]  /*641e0*/  LDL.LU.64 R26, [R1+0xd0] ;  /* 0x0000d000011a7983 */ /* 0x000f280000300a00 */
[----:B------:R-:W-:Y:S01]  /*641f0*/  STSM.16.M88.4 [R7], R40 ;  /* 0x0000002807007844 */ /* 0x000fe20000000200 */
[----:B------:R-:W-:Y:S06]  /*64200*/  BAR.SYNC.DEFER_BLOCKING 0x0 ;  /* 0x0000000000007b1d */ /* 0x000fec0000010000 */
[----:B------:R-:W-:Y:S04]  /*64210*/  STL.64 [R1+0x24c8], R6 ;  /* 0x0024c80601007387 */ /* 0x000fe80000100a00 */
[----:B------:R-:W2:Y:S04]  /*64220*/  LDL.LU R18, [R1+0x408] ;  /* 0x0004080001127983 */ /* 0x000ea80000300800 */
[----:B----4-:R0:W-:Y:S01]  /*64230*/  @P6 STG.E.U8 desc[UR56][R26.64], R251 ;  /* 0x000000fb1a006986 */ /* 0x0101e2000c101138 */
[----:B------:R-:W-:-:S05]  /*64240*/  IADD3 R2, P6, R21, R13, RZ ;  /* 0x0000000d15027210 */ /* 0x000fca0007fde0ff */
[----:B---3--:R-:W-:Y:S01]  /*64250*/  IMAD.X R3, R62, 0x1, R12, P6 ;  /* 0x000000013e037824 */ /* 0x008fe200030e060c */
[----:B0-----:R-:W-:-:S05]  /*64260*/  PRMT R251, R63, 0x7771, RZ ;  /* 0x000077713ffb7816 */ /* 0x001fca00000000ff */
[----:B------:R0:W-:Y:S02]  /*64270*/  @P1 STG.E.U8 desc[UR56][R2.64], R251 ;  /* 0x000000fb02001986 */ /* 0x0001e4000c101138 */
[----:B0-----:R-:W-:Y:S02]  /*64280*/  IADD3 R2, P6, R21, R11, RZ ;  /* 0x0000000b15027210 */ /* 0x001fe40007fde0ff */
[----:B------:R-:W-:-:S03]  /*64290*/  PRMT R251, R63, 0x7772, RZ ;  /* 0x000077723ffb7816 */ /* 0x000fc600000000ff */
[----:B------:R-:W-:-:S05]  /*642a0*/  IMAD.X R3, R62, 0x1, R9, P6 ;  /* 0x000000013e037824 */ /* 0x000fca00030e0609 */
[----:B------:R0:W-:Y:S02]  /*642b0*/  @P4 STG.E.U8 desc[UR56][R2.64], R251 ;  /* 0x000000fb02004986 */ /* 0x0001e4000c101138 */
[----:B0-----:R-:W-:-:S05]  /*642c0*/  IADD3 R2, P6, R21, R10, RZ ;  /* 0x0000000a15027210 */ /* 0x001fca0007fde0ff */
[----:B------:R-:W-:Y:S02]  /*642d0*/  IMAD.X R3, R62, 0x1, R8, P6 ;  /* 0x000000013e037824 */ /* 0x000fe400030e0608 */
[----:B------:R-:W3:Y:S04]  /*642e0*/  LDL.LU R62, [R1+0x54] ;  /* 0x00005400013e7983 */ /* 0x000ee80000300800 */
[----:B------:R-:W4:Y:S01]  /*642f0*/  LDL.LU.64 R20, [R1+0xd8] ;  /* 0x0000d80001147983 */ /* 0x000f220000300a00 */
[----:B------:R-:W-:-:S05]  /*64300*/  PRMT R251, R63, 0x7773, RZ ;  /* 0x000077733ffb7816 */ /* 0x000fca00000000ff */
[----:B------:R0:W-:Y:S02]  /*64310*/  @P3 STG.E.U8 desc[UR56][R2.64], R251 ;  /* 0x000000fb02003986 */ /* 0x0001e4000c101138 */
[----:B0-----:R-:W-:Y:S02]  /*64320*/  IADD3 R2, P6, R24, R13, RZ ;  /* 0x0000000d18027210 */ /* 0x001fe40007fde0ff */
[----:B------:R-:W-:-:S03]  /*64330*/  PRMT R251, R232, 0x7770, RZ ;  /* 0x00007770e8fb7816 */ /* 0x000fc600000000ff */
[----:B------:R-:W-:Y:S01]  /*64340*/  IMAD.X R3, R25, 0x1, R12, P6 ;  /* 0x0000000119037824 */ /* 0x000fe200030e060c */
[----:B------:R-:W-:-:S05]  /*64350*/  IADD3 R4, P6, R233, R13, RZ ;  /* 0x0000000de9047210 */ /* 0x000fca0007fde0ff */
[----:B--2---:R-:W-:Y:S01]  /*64360*/  IMAD.X R5, R19, 0x1, R12, P6 ;  /* 0x0000000113057824 */ /* 0x004fe200030e060c */
[----:B----4-:R0:W-:Y:S02]  /*64370*/  @P0 STG.E.U8 desc[UR56][R20.64], R251 ;  /* 0x000000fb14000986 */ /* 0x0101e4000c101138 */
[----:B0-----:R-:W-:-:S05]  /*64380*/  PRMT R251, R232, 0x7771, RZ ;  /* 0x00007771e8fb7816 */ /* 0x001fca00000000ff */
[----:B------:R0:W-:Y:S02]  /*64390*/  @P2 STG.E.U8 desc[UR56][R2.64], R251 ;  /* 0x000000fb02002986 */ /* 0x0001e4000c101138 */
[----:B0-----:R-:W-:Y:S02]  /*643a0*/  IADD3 R2, P6, R24, R11, RZ ;  /* 0x0000000b18027210 */ /* 0x001fe40007fde0ff */
[----:B------:R-:W-:-:S03]  /*643b0*/  PRMT R251, R232, 0x7772, RZ ;  /* 0x00007772e8fb7816 */ /* 0x000fc600000000ff */
[----:B------:R-:W-:Y:S02]  /*643c0*/  IMAD.X R3, R25, 0x1, R9, P6 ;  /* 0x0000000119037824 */ /* 0x000fe400030e0609 */
[----:B------:R-:W-:-:S03]  /*643d0*/  IMAD.MOV.U32 R21, RZ, RZ, R16 ;  /* 0x000000ffff157224 */ /* 0x000fc600078e0010 */
[----:B------:R0:W-:Y:S01]  /*643e0*/  @P5 STG.E.U8 desc[UR56][R2.64], R251 ;  /* 0x000000fb02005986 */ /* 0x0001e2000c101138 */
[----:B------:R-:W-:Y:S02]  /*643f0*/  IMAD.MOV.U32 R16, RZ, RZ, R33 ;  /* 0x000000ffff107224 */ /* 0x000fe400078e0021 */
[----:B------:R-:W-:Y:S02]  /*64400*/  IMAD.MOV.U32 R33, RZ, RZ, R229 ;  /* 0x000000ffff217224 */ /* 0x000fe400078e00e5 */
[----:B------:R-:W2:Y:S04]  /*64410*/  LDL.LU R229, [R1+0x384] ;  /* 0x0003840001e57983 */ /* 0x000ea80000300800 */
[----:B------:R-:W4:Y:S01]  /*64420*/  LDL.LU R63, [R1+0x234] ;  /* 0x00023400013f7983 */ /* 0x000f220000300800 */
[----:B0-----:R-:W-:-:S05]  /*64430*/  IADD3 R2, P6, R24, R10, RZ ;  /* 0x0000000a18027210 */ /* 0x001fca0007fde0ff */
[----:B------:R-:W-:Y:S02]  /*64440*/  IMAD.X R3, R25, 0x1, R8, P6 ;  /* 0x0000000119037824 */ /* 0x000fe400030e0608 */
[----:B------:R-:W2:Y:S01]  /*64450*/  LDL.LU.64 R24, [R1+0x448] ;  /* 0x0004480001187983 */ /* 0x000ea20000300a00 */
[----:B------:R-:W-:Y:S02]  /*64460*/  LOP3.LUT P6, RZ, R222, 0x40, RZ, 0xc0, !PT ;  /* 0x00000040deff7812 */ /* 0x000fe400078cc0ff */
[----:B------:R-:W-:Y:S01]  /*64470*/  PRMT R251, R232, 0x7773, RZ ;  /* 0x00007773e8fb7816 */ /* 0x000fe200000000ff */
[----:B------:R-:W-:-:S10]  /*64480*/  IMAD.MOV.U32 R211, RZ, RZ, R21 ;  /* 0x000000ffffd37224 */ /* 0x000fd400078e0015 */
[----:B------:R0:W-:Y:S01]  /*64490*/  @P6 STG.E.U8 desc[UR56][R2.64], R251 ;  /* 0x000000fb02006986 */ /* 0x0001e2000c101138 */
[----:B------:R-:W-:Y:S02]  /*644a0*/  IADD3 R20, P6, R18, R15, RZ ;  /* 0x0000000f12147210 */ /* 0x000fe40007fde0ff */
[----:B0-----:R-:W-:-:S05]  /*644b0*/  SHF.R.S32.HI R2, RZ, 0x1f, R18 ;  /* 0x0000001fff027819 */ /* 0x001fca0000011412 */
[----:B------:R-:W-:Y:S01]  /*644c0*/  IMAD.X R21, R2, 0x1, R14, P6 ;  /* 0x0000000102157824 */ /* 0x000fe200030e060e */
[C---:B------:R-:W-:Y:S02]  /*644d0*/  LOP3.LUT P6, RZ, R222.reuse, 0x400, RZ, 0xc0, !PT ;  /* 0x00000400deff7812 */ /* 0x040fe400078cc0ff */
[----:B------:R-:W-:Y:S02]  /*644e0*/  LOP3.LUT P1, RZ, R222, 0x800, RZ, 0xc0, !PT ;  /* 0x00000800deff7812 */ /* 0x000fe4000782c0ff */
[----:B---3--:R-:W-:Y:S02]  /*644f0*/  PRMT R251, R62, 0x7770, RZ ;  /* 0x000077703efb7816 */ /* 0x008fe400000000ff */
[C---:B------:R-:W-:Y:S02]  /*64500*/  LOP3.LUT P4, RZ, R222.reuse, 0x1000, RZ, 0xc0, !PT ;  /* 0x00001000deff7812 */ /* 0x040fe4000788c0ff */
[C---:B------:R-:W-:Y:S02]  /*64510*/  LOP3.LUT P3, RZ, R222.reuse, 0x2000, RZ, 0xc0, !PT ;  /* 0x00002000deff7812 */ /* 0x040fe4000786c0ff */
[----:B------:R-:W-:-:S03]  /*64520*/  LOP3.LUT P0, RZ, R222, 0x80, RZ, 0xc0, !PT ;  /* 0x00000080deff7812 */ /* 0x000fc6000780c0ff */
[----:B--2---:R0:W-:Y:S01]  /*64530*/  @P6 STG.E.U8 desc[UR56][R24.64], R251 ;  /* 0x000000fb18006986 */ /* 0x0041e2000c101138 */
[----:B------:R-:W-:-:S05]  /*64540*/  IADD3 R6, P6, R18, R13, RZ ;  /* 0x0000000d12067210 */ /* 0x000fca0007fde0ff */
[----:B------:R-:W-:Y:S01]  /*64550*/  IMAD.X R7, R2, 0x1, R12, P6 ;  /* 0x0000000102077824 */ /* 0x000fe200030e060c */
[----:B0-----:R-:W-:-:S05]  /*64560*/  PRMT R251, R62, 0x7771, RZ ;  /* 0x000077713efb7816 */ /* 0x001fca00000000ff */
[----:B------:R0:W-:Y:S02]  /*64570*/  @P1 STG.E.U8 desc[UR56][R4.64], R251 ;  /* 0x000000fb04001986 */ /* 0x0001e4000c101138 */
[----:B0-----:R-:W-:Y:S02]  /*64580*/  IADD3 R4, P6, R233, R11, RZ ;  /* 0x0000000be9047210 */ /* 0x001fe40007fde0ff */
[----:B------:R-:W-:-:S03]  /*64590*/  PRMT R251, R62, 0x7772, RZ ;  /* 0x000077723efb7816 */ /* 0x000fc600000000ff */
[----:B------:R-:W-:-:S05]  /*645a0*/  IMAD.X R5, R19, 0x1, R9, P6 ;  /* 0x0000000113057824 */ /* 0x000fca00030e0609 */
[----:B------:R0:W-:Y:S02]  /*645b0*/  @P4 STG.E.U8 desc[UR56][R4.64], R251 ;  /* 0x000000fb04004986 */ /* 0x0001e4000c101138 */
[----:B0-----:R-:W-:Y:S02]  /*645c0*/  IADD3 R4, P6, R233, R10, RZ ;  /* 0x0000000ae9047210 */ /* 0x001fe40007fde0ff */
[----:B------:R-:W-:-:S03]  /*645d0*/  PRMT R251, R62, 0x7773, RZ ;  /* 0x000077733efb7816 */ /* 0x000fc600000000ff */
[----:B------:R-:W-:-:S05]  /*645e0*/  IMAD.X R5, R19, 0x1, R8, P6 ;  /* 0x0000000113057824 */ /* 0x000fca00030e0608 */
[----:B------:R0:W-:Y:S02]  /*645f0*/  @P3 STG.E.U8 desc[UR56][R4.64], R251 ;  /* 0x000000fb04003986 */ /* 0x0001e4000c101138 */
[----:B0-----:R-:W-:Y:S02]  /*64600*/  IADD3 R4, P6, R18, R11, RZ ;  /* 0x0000000b12047210 */ /* 0x001fe40007fde0ff */
[----:B------:R-:W-:-:S03]  /*64610*/  PRMT R251, R211, 0x7770, RZ ;  /* 0x00007770d3fb7816 */ /* 0x000fc600000000ff */
[----:B------:R-:W-:Y:S02]  /*64620*/  IMAD.X R5, R2, 0x1, R9, P6 ;  /* 0x0000000102057824 */ /* 0x000fe400030e0609 */
[----:B------:R4:W-:Y:S02]  /*64630*/  @P0 STG.E.U8 desc[UR56][R20.64], R251 ;  /* 0x000000fb14000986 */ /* 0x0009e4000c101138 */
[----:B----4-:R-:W-:Y:S02]  /*64640*/  SHF.R.S32.HI R251, RZ, 0x1f, R63 ;  /* 0x0000001ffffb7819 */ /* 0x010fe4000001143f */
[----:B------:R-:W-:-:S05]  /*64650*/  IADD3 R20, P6, R63, R15, RZ ;  /* 0x0000000f3f147210 */ /* 0x000fca0007fde0ff */
[----:B------:R-:W-:-:S05]  /*64660*/  IMAD.X R21, R251, 0x1, R14, P6 ;  /* 0x00000001fb157824 */ /* 0x000fca00030e060e */
[----:B------:R-:W-:Y:S04]  /*64670*/  STL.64 [R1+0x20b0], R20 ;  /* 0x0020b01401007387 */ /* 0x000fe80000100a00 */
[----:B------:R-:W2:Y:S01]  /*64680*/  LDL.LU R19, [R1+0xe0] ;  /* 0x0000e00001137983 */ /* 0x000ea20000300800 */
[----:B------:R-:W-:-:S03]  /*64690*/  LOP3.LUT P1, RZ, R223, 0x800000, RZ, 0xc0, !PT ;  /* 0x00800000dfff7812 */ /* 0x000fc6000782c0ff */
[----:B------:R-:W3:Y:S10]  /*646a0*/  LDL.LU R62, [R1+0xe4] ;  /* 0x0000e400013e7983 */ /* 0x000ef40000300800 */
[----:B------:R-:W-:-:S02]  /*646b0*/  @P1 LOP3.LUT R224, R224, 0x100000, RZ, 0xfc, !PT ;  /* 0x00100000e0e01812 */ /* 0x000fc400078efcff */
[----:B------:R-:W-:Y:S02]  /*646c0*/  LOP3.LUT P1, RZ, R223, 0x200000, RZ, 0xc0, !PT ;  /* 0x00200000dfff7812 */ /* 0x000fe4000782c0ff */
[----:B------:R-:W-:-:S11]  /*646d0*/  LOP3.LUT R224, R224, 0xffdfffff, RZ, 0xc0, !PT ;  /* 0xffdfffffe0e07812 */ /* 0x000fd600078ec0ff */
[----:B------:R-:W-:Y:S02]  /*646e0*/  @P1 LOP3.LUT R224, R224, 0x200000, RZ, 0xfc, !PT ;  /* 0x00200000e0e01812 */ /* 0x000fe400078efcff */
        /* <DEDUP_REMOVED lines=13> */
[----:B------:R-:W-:Y:S02]  /*647c0*/  LOP3.LUT R224, R224, 0xfbffffff, RZ, 0xc0, !PT ;  /* 0xfbffffffe0e07812 */ /* 0x000fe400078ec0ff */
[----:B------:R-:W-:-:S09]  /*647d0*/  LOP3.LUT P2, RZ, R222, 0x100, RZ, 0xc0, !PT ;  /* 0x00000100deff7812 */ /* 0x000fd2000784c0ff */
[----:B------:R-:W-:Y:S02]  /*647e0*/  @P1 LOP3.LUT R224, R224, 0x4000000, RZ, 0xfc, !PT ;  /* 0x04000000e0e01812 */ /* 0x000fe400078efcff */
[----:B------:R-:W-:Y:S02]  /*647f0*/  LOP3.LUT P1, RZ, R223, 0x8000, RZ, 0xc0, !PT ;  /* 0x00008000dfff7812 */ /* 0x000fe4000782c0ff */
[----:B------:R-:W-:Y:S02]  /*64800*/  LOP3.LUT R224, R224, 0xf7ffffff, RZ, 0xc0, !PT ;  /* 0xf7ffffffe0e07812 */ /* 0x000fe400078ec0ff */
[----:B------:R-:W-:Y:S02]  /*64810*/  LOP3.LUT P5, RZ, R222, 0x200, RZ, 0xc0, !PT ;  /* 0x00000200deff7812 */ /* 0x000fe400078ac0ff */
[----:B------:R-:W-:Y:S02]  /*64820*/  PRMT R3, R211, 0x7771, RZ ;  /* 0x00007771d3037816 */ /* 0x000fe400000000ff */
[----:B------:R-:W-:-:S05]  /*64830*/  IADD3 R216, P6, R63, R13, RZ ;  /* 0x0000000d3fd87210 */ /* 0x000fca0007fde0ff */
[----:B------:R-:W-:Y:S01]  /*64840*/  @P1 LOP3.LUT R224, R224, 0x8000000, RZ, 0xfc, !PT ;  /* 0x08000000e0e01812 */ /* 0x000fe200078efcff */
[----:B------:R0:W-:Y:S01]  /*64850*/  @P2 STG.E.U8 desc[UR56][R6.64], R3 ;  /* 0x0000000306002986 */ /* 0x0001e2000c101138 */
[----:B------:R-:W-:-:S03]  /*64860*/  IMAD.X R217, R251, 0x1, R12, P6 ;  /* 0x00000001fbd97824 */ /* 0x000fc600030e060c */
[----:B------:R-:W-:Y:S04]  /*64870*/  STL.64 [R1+0x24d8], R224 ;  /* 0x0024d8e001007387 */ /* 0x000fe80000100a00 */
[----:B------:R1:W-:Y:S01]  /*64880*/  STL.64 [R1+0x24e0], R222 ;  /* 0x0024e0de01007387 */ /* 0x0003e20000100a00 */
[----:B0-----:R-:W-:Y:S02]  /*64890*/  PRMT R3, R211, 0x7772, RZ ;  /* 0x00007772d3037816 */ /* 0x001fe400000000ff */
[C---:B------:R-:W-:Y:S02]  /*648a0*/  LOP3.LUT P2, RZ, R223.reuse, 0x1000, RZ, 0xc0, !PT ;  /* 0x00001000dfff7812 */ /* 0x040fe4000784c0ff */
[----:B------:R-:W-:Y:S01]  /*648b0*/  LOP3.LUT P1, RZ, R223, 0x4000, RZ, 0xc0, !PT ;  /* 0x00004000dfff7812 */ /* 0x000fe2000782c0ff */
[----:B------:R0:W-:Y:S01]  /*648c0*/  @P5 STG.E.U8 desc[UR56][R4.64], R3 ;  /* 0x0000000304005986 */ /* 0x0001e2000c101138 */
[----:B-1----:R-:W-:-:S02]  /*648d0*/  IADD3 R222, P6, R63, R11, RZ ;  /* 0x0000000b3fde7210 */ /* 0x002fc40007fde0ff */
[C---:B------:R-:W-:Y:S02]  /*648e0*/  LOP3.LUT P5, RZ, R223.reuse, 0x2000, RZ, 0xc0, !PT ;  /* 0x00002000dfff7812 */ /* 0x040fe400078ac0ff */
[C---:B------:R-:W-:Y:S02]  /*648f0*/  LOP3.LUT P4, RZ, R223.reuse, 0x1000000, RZ, 0xc0, !PT ;  /* 0x01000000dfff7812 */ /* 0x040fe4000788c0ff */
[C---:B------:R-:W-:Y:S02]  /*64900*/  LOP3.LUT P3, RZ, R223.reuse, 0x2000000, RZ, 0xc0, !PT ;  /* 0x02000000dfff7812 */ /* 0x040fe4000786c0ff */
[----:B------:R-:W-:Y:S01]  /*64910*/  LOP3.LUT P0, RZ, R223, 0x4000000, RZ, 0xc0, !PT ;  /* 0x04000000dfff7812 */ /* 0x000fe2000780c0ff */
[----:B------:R-:W-:Y:S01]  /*64920*/  IMAD.X R223, R251, 0x1, R9, P6 ;  /* 0x00000001fbdf7824 */ /* 0x000fe200030e0609 */
[----:B------:R-:W-:-:S04]  /*64930*/  IADD3 R214, P6, R18, R10, RZ ;  /* 0x0000000a12d67210 */ /* 0x000fc80007fde0ff */
[----:B------:R1:W-:Y:S01]  /*64940*/  STL.64 [R1+0x24e8], R222 ;  /* 0x0024e8de01007387 */ /* 0x0003e20000100a00 */
[--C-:B------:R-:W-:Y:S01]  /*64950*/  IMAD.X R215, R2, 0x1, R8.reuse, P6 ;  /* 0x0000000102d77824 */ /* 0x100fe200030e0608 */
[----:B------:R-:W-:Y:S02]  /*64960*/  IADD3 R218, P6, R63, R10, RZ ;  /* 0x0000000a3fda7210 */ /* 0x000fe40007fde0ff */
[----:B------:R-:W4:Y:S03]  /*64970*/  LDL.LU R63, [R1+0xe8] ;  /* 0x0000e800013f7983 */ /* 0x000f260000300800 */
[----:B------:R-:W-:Y:S01]  /*64980*/  IMAD.X R219, R251, 0x1, R8, P6 ;  /* 0x00000001fbdb7824 */ /* 0x000fe200030e0608 */
[----:B------:R-:W-:Y:S01]  /*64990*/  SHF.R.S32.HI R251, RZ, 0x1f, R252 ;  /* 0x0000001ffffb7819 */ /* 0x000fe200000114fc */
[----:B------:R-:W4:Y:S01]  /*649a0*/  LDL.LU R18, [R1+0xec] ;  /* 0x0000ec0001127983 */ /* 0x000f220000300800 */
[----:B------:R-:W-:-:S05]  /*649b0*/  IADD3 R190, P6, R252, R15, RZ ;  /* 0x0000000ffcbe7210 */ /* 0x000fca0007fde0ff */
[----:B------:R-:W-:Y:S01]  /*649c0*/  IMAD.X R191, R251, 0x1, R14, P6 ;  /* 0x00000001fbbf7824 */ /* 0x000fe200030e060e */
[----:B------:R-:W-:-:S05]  /*649d0*/  IADD3 R2, P6, R252, R13, RZ ;  /* 0x0000000dfc027210 */ /* 0x000fca0007fde0ff */
[----:B0-----:R-:W-:Y:S01]  /*649e0*/  IMAD.X R3, R251, 0x1, R12, P6 ;  /* 0x00000001fb037824 */ /* 0x001fe200030e060c */
[----:B------:R-:W-:-:S05]  /*649f0*/  IADD3 R196, P6, R252, R11, RZ ;  /* 0x0000000bfcc47210 */ /* 0x000fca0007fde0ff */
[----:B------:R-:W-:Y:S01]  /*64a00*/  IMAD.X R197, R251, 0x1, R9, P6 ;  /* 0x00000001fbc57824 */ /* 0x000fe200030e0609 */
[----:B-1----:R-:W-:-:S05]  /*64a10*/  IADD3 R222, P6, R252, R10, RZ ;  /* 0x0000000afcde7210 */ /* 0x002fca0007fde0ff */
[----:B------:R-:W-:Y:S01]  /*64a20*/  IMAD.X R223, R251, 0x1, R8, P6 ;  /* 0x00000001fbdf7824 */ /* 0x000fe200030e0608 */
[----:B--2---:R-:W-:Y:S02]  /*64a30*/  SHF.R.S32.HI R251, RZ, 0x1f, R19 ;  /* 0x0000001ffffb7819 */ /* 0x004fe40000011413 */
[----:B------:R-:W-:-:S05]  /*64a40*/  IADD3 R4, P6, R19, R15, RZ ;  /* 0x0000000f13047210 */ /* 0x000fca0007fde0ff */
[----:B------:R-:W-:-:S05]  /*64a50*/  IMAD.X R5, R251, 0x1, R14, P6 ;  /* 0x00000001fb057824 */ /* 0x000fca00030e060e */
[----:B------:R0:W-:Y:S02]  /*64a60*/  STL.64 [R1+0x2068], R4 ;  /* 0x0020680401007387 */ /* 0x0001e40000100a00 */
[----:B0-----:R-:W-:-:S05]  /*64a70*/  IADD3 R4, P6, R19, R13, RZ ;  /* 0x0000000d13047210 */ /* 0x001fca0007fde0ff */
[----:B------:R-:W-:-:S05]  /*64a80*/  IMAD.X R5, R251, 0x1, R12, P6 ;  /* 0x00000001fb057824 */ /* 0x000fca00030e060c */
[----:B------:R0:W-:Y:S02]  /*64a90*/  STL.64 [R1+0x2060], R4 ;  /* 0x0020600401007387 */ /* 0x0001e40000100a00 */
[----:B0-----:R-:W-:-:S05]  /*64aa0*/  IADD3 R4, P6, R19, R11, RZ ;  /* 0x0000000b13047210 */ /* 0x001fca0007fde0ff */
[----:B------:R-:W-:-:S05]  /*64ab0*/  IMAD.X R5, R251, 0x1, R9, P6 ;  /* 0x00000001fb057824 */ /* 0x000fca00030e0609 */
[----:B------:R0:W-:Y:S02]  /*64ac0*/  STL.64 [R1+0x2058], R4 ;  /* 0x0020580401007387 */ /* 0x0001e40000100a00 */
[----:B0-----:R-:W-:-:S05]  /*64ad0*/  IADD3 R4, P6, R19, R10, RZ ;  /* 0x0000000a13047210 */ /* 0x001fca0007fde0ff */
[----:B------:R-:W-:-:S05]  /*64ae0*/  IMAD.X R5, R251, 0x1, R8, P6 ;  /* 0x00000001fb057824 */ /* 0x000fca00030e0608 */
[----:B------:R0:W-:Y:S04]  /*64af0*/  STL.64 [R1+0x2050], R4 ;  /* 0x0020500401007387 */ /* 0x0001e80000100a00 */
[----:B------:R-:W2:Y:S01]  /*64b00*/  LDL.LU R19, [R1+0xf0] ;  /* 0x0000f00001137983 */ /* 0x000ea20000300800 */
[----:B---3--:R-:W-:Y:S02]  /*64b10*/  SHF.R.S32.HI R251, RZ, 0x1f, R62 ;  /* 0x0000001ffffb7819 */ /* 0x008fe4000001143e */
        /* <DEDUP_REMOVED lines=10> */
[----:B------:R-:W-:Y:S01]  /*64bc0*/  IMAD.X R5, R251, 0x1, R8, P6 ;  /* 0x00000001fb057824 */ /* 0x000fe200030e0608 */
[----:B----4-:R-:W-:-:S04]  /*64bd0*/  SHF.R.S32.HI R251, RZ, 0x1f, R63 ;  /* 0x0000001ffffb7819 */ /* 0x010fc8000001143f */
[----:B------:R0:W-:Y:S04]  /*64be0*/  STL.64 [R1+0x2030], R4 ;  /* 0x0020300401007387 */ /* 0x0001e80000100a00 */
[----:B------:R-:W3:Y:S01]  /*64bf0*/  LDL.LU R62, [R1+0xf4] ;  /* 0x0000f400013e7983 */ /* 0x000ee20000300800 */
        /* <DEDUP_REMOVED lines=11> */
[----:B------:R-:W-:Y:S01]  /*64cb0*/  SHF.R.S32.HI R251, RZ, 0x1f, R18 ;  /* 0x0000001ffffb7819 */ /* 0x000fe20000011412 */
[----:B------:R-:W-:-:S03]  /*64cc0*/  IMAD.MOV.U32 R63, RZ, RZ, R17 ;  /* 0x000000ffff3f7224 */ /* 0x000fc600078e0011 */
[----:B------:R0:W-:Y:S01]  /*64cd0*/  STL.64 [R1+0x2010], R4 ;  /* 0x0020100401007387 */ /* 0x0001e20000100a00 */
[----:B------:R-:W-:Y:S02]  /*64ce0*/  IMAD.MOV.U32 R17, RZ, RZ, R60 ;  /* 0x000000ffff117224 */ /* 0x000fe400078e003c */
[----:B------:R-:W-:Y:S02]  /*64cf0*/  IMAD.MOV.U32 R60, RZ, RZ, R54 ;  /* 0x000000ffff3c7224 */ /* 0x000fe400078e0036 */
[----:B------:R-:W-:Y:S01]  /*64d00*/  IMAD.MOV.U32 R54, RZ, RZ, R38 ;  /* 0x000000ffff367224 */ /* 0x000fe200078e0026 */
[----:B0-----:R-:W-:Y:S01]  /*64d10*/  IADD3 R4, P6, R18, R15, RZ ;  /* 0x0000000f12047210 */ /* 0x001fe20007fde0ff */
[----:B------:R-:W-:Y:S02]  /*64d20*/  IMAD.MOV.U32 R38, RZ, RZ, R36 ;  /* 0x000000ffff267224 */ /* 0x000fe400078e0024 */
[----:B------:R-:W-:Y:S02]  /*64d30*/  IMAD.MOV.U32 R36, RZ, RZ, R33 ;  /* 0x000000ffff247224 */ /* 0x000fe400078e0021 */
[----:B------:R-:W-:-:S02]  /*64d40*/  IMAD.X R5, R251, 0x1, R14, P6 ;  /* 0x00000001fb057824 */ /* 0x000fc400030e060e */
[----:B------:R-:W-:Y:S02]  /*64d50*/  IMAD.MOV.U32 R33, RZ, RZ, R227 ;  /* 0x000000ffff217224 */ /* 0x000fe400078e00e3 */
[----:B------:R-:W4:Y:S04]  /*64d60*/  LDL.LU R227, [R1+0xf8] ;  /* 0x0000f80001e37983 */ /* 0x000f280000300800 */
        /* <DEDUP_REMOVED lines=10> */
[----:B------:R-:W4:Y:S01]  /*64e10*/  LDL.LU R18, [R1+0xfc] ;  /* 0x0000fc0001127983 */ /* 0x000f220000300800 */
[----:B--2---:R-:W-:Y:S02]  /*64e20*/  SHF.R.S32.HI R251, RZ, 0x1f, R19 ;  /* 0x0000001ffffb7819 */ /* 0x004fe40000011413 */
        /* <DEDUP_REMOVED lines=26> */
[----:B------:R-:W3:Y:S01]  /*64fd0*/  LDL.LU R232, [R1+0x104] ;  /* 0x0001040001e87983 */ /* 0x000ee20000300800 */
[----:B----4-:R-:W-:Y:S02]  /*64fe0*/  SHF.R.S32.HI R251, RZ, 0x1f, R227 ;  /* 0x0000001ffffb7819 */ /* 0x010fe400000114e3 */
[----:B0-----:R-:W-:-:S05]  /*64ff0*/  IADD3 R4, P6, R227, R15, RZ ;  /* 0x0000000fe3047210 */ /* 0x001fca0007fde0ff */
[----:B------:R-:W-:-:S05]  /*65000*/  IMAD.X R5, R251, 0x1, R14, P6 ;  /* 0x00000001fb057824 */ /* 0x000fca00030e060e */
[----:B------:R0:W-:Y:S02]  /*65010*/  STL.64 [R1+0x1fa8], R4 ;  /* 0x001fa80401007387 */ /* 0x0001e40000100a00 */
[----:B0-----:R-:W-:-:S05]  /*65020*/  IADD3 R4, P6, R227, R13, RZ ;  /* 0x0000000de3047210 */ /* 0x001fca0007fde0ff */
[----:B------:R-:W-:-:S05]  /*65030*/  IMAD.X R5, R251, 0x1, R12, P6 ;  /* 0x00000001fb057824 */ /* 0x000fca00030e060c */
[----:B------:R0:W-:Y:S01]  /*65040*/  STL.64 [R1+0x1fa0], R4 ;  /* 0x001fa00401007387 */ /* 0x0001e20000100a00 */
[----:B------:R-:W-:Y:S02]  /*65050*/  IMAD.MOV.U32 R62, RZ, RZ, R17 ;  /* 0x000000ffff3e7224 */ /* 0x000fe400078e0011 */
[----:B------:R-:W-:Y:S02]  /*65060*/  IMAD.MOV.U32 R17, RZ, RZ, R60 ;  /* 0x000000ffff117224 */ /* 0x000fe400078e003c */
[----:B------:R-:W-:Y:S01]  /*65070*/  IMAD.MOV.U32 R60, RZ, RZ, R226 ;  /* 0x000000ffff3c7224 */ /* 0x000fe200078e00e2 */
[----:B0-----:R-:W-:-:S05]  /*65080*/  IADD3 R4, P6, R227, R11, RZ ;  /* 0x0000000be3047210 */ /* 0x001fca0007fde0ff */
[----:B------:R-:W-:Y:S01]  /*65090*/  IMAD.X R5, R251, 0x1, R9, P6 ;  /* 0x00000001fb057824 */ /* 0x000fe200030e0609 */
[----:B------:R-:W-:-:S04]  /*650a0*/  IADD3 R226, P6, R227, R10, RZ ;  /* 0x0000000ae3e27210 */ /* 0x000fc80007fde0ff */
[----:B------:R0:W-:Y:S01]  /*650b0*/  STL.64 [R1+0x1f98], R4 ;  /* 0x001f980401007387 */ /* 0x0001e20000100a00 */
[----:B------:R-:W-:-:S03]  /*650c0*/  IMAD.X R227, R251, 0x1, R8, P6 ;  /* 0x00000001fbe37824 */ /* 0x000fc600030e0608 */
[----:B------:R-:W4:Y:S01]  /*650d0*/  LDL.LU R233, [R1+0x108] ;  /* 0x0001080001e97983 */ /* 0x000f220000300800 */
[----:B------:R-:W-:Y:S02]  /*650e0*/  SHF.R.S32.HI R251, RZ, 0x1f, R18 ;  /* 0x0000001ffffb7819 */ /* 0x000fe40000011412 */
        /* <DEDUP_REMOVED lines=55> */
[----:B------:R-:W-:Y:S02]  /*65460*/  SHF.R.S32.HI R251, RZ, 0x1f, R18 ;  /* 0x0000001ffffb7819 */ /* 0x000fe40000011412 */
[----:B0-----:R-:W-:-:S05]  /*65470*/  IADD3 R4, P6, R18, R15, RZ ;  /* 0x0000000f12047210 */ /* 0x001fca0007fde0ff */
[----:B------:R-:W-:Y:S01]  /*65480*/  IMAD.X R5, R251, 0x1, R14, P6 ;  /* 0x00000001fb057824 */ /* 0x000fe200030e060e */
[----:B------:R-:W-:-:S04]  /*65490*/  IADD3 R6, P6, R18, R13, RZ ;  /* 0x0000000d12067210 */ /* 0x000fc80007fde0ff */
[----:B------:R0:W-:Y:S01]  /*654a0*/  STL.64 [R1+0x1f08], R4 ;  /* 0x001f080401007387 */ /* 0x0001e20000100a00 */
[----:B------:R-:W-:Y:S01]  /*654b0*/  IMAD.X R7, R251, 0x1, R12, P6 ;  /* 0x00000001fb077824 */ /* 0x000fe200030e060c */
        /* <DEDUP_REMOVED lines=47> */
[----:B------:R-:W-:-:S04]  /*657b0*/  SHF.R.S32.HI R251, RZ, 0x1f, R18 ;  /* 0x0000001ffffb7819 */ /* 0x000fc80000011412 */
[----:B------:R0:W-:Y:S04]  /*657c0*/  STL.64 [R1+0x1e90], R4 ;  /* 0x001e900401007387 */ /* 0x0001e80000100a00 */
[----:B------:R-:W4:Y:S01]  /*657d0*/  LDL.LU R233, [R1+0x128] ;  /* 0x0001280001e97983 */ /* 0x000f220000300800 */
        /* <DEDUP_REMOVED lines=141> */
[----:B------:R-:W-:Y:S02]  /*660b0*/  IMAD.X R5, R251, 0x1, R14, P6 ;  /* 0x00000001fb057824 */ /* 0x000fe400030e060e */
        /* <DEDUP_REMOVED lines=8> */
[----:B------:R-:W-:Y:S01]  /*66140*/  IMAD.X R5, R251, 0x1, R12, P6 ;  /* 0x00000001fb057824 */ /* 0x000fe200030e060c */
[----:B------:R-:W-:Y:S01]  /*66150*/  IADD3 R228, P6, R25, R11, RZ ;  /* 0x0000000b19e47210 */ /* 0x000fe20007fde0ff */
[----:B------:R-:W-:-:S02]  /*66160*/  IMAD.MOV.U32 R17, RZ, RZ, R60 ;  /* 0x000000ffff117224 */ /* 0x000fc400078e003c */
[----:B------:R-:W-:Y:S01]  /*66170*/  IMAD.MOV.U32 R60, RZ, RZ, R37 ;  /* 0x000000ffff3c7224 */ /* 0x000fe200078e0025 */
[----:B------:R0:W-:Y:S01]  /*66180*/  STL.64 [R1+0x1d40], R4 ;  /* 0x001d400401007387 */ /* 0x0001e20000100a00 */
[----:B------:R-:W-:Y:S02]  /*66190*/  IMAD.MOV.U32 R37, RZ, RZ, R229 ;  /* 0x000000ffff257224 */ /* 0x000fe400078e00e5 */
[----:B------:R-:W-:Y:S01]  /*661a0*/  IMAD.X R229, R251, 0x1, R9, P6 ;  /* 0x00000001fbe57824 */ /* 0x000fe200030e0609 */
[----:B0-----:R-:W-:-:S04]  /*661b0*/  IADD3 R4, P6, R25, R10, RZ ;  /* 0x0000000a19047210 */ /* 0x001fc80007fde0ff */
[----:B------:R-:W-:Y:S01]  /*661c0*/  STL.64 [R1+0x24b8], R228 ;  /* 0x0024b8e401007387 */ /* 0x000fe20000100a00 */
        /* <DEDUP_REMOVED lines=104> */
[----:B------:R0:W-:Y:S01]  /*66850*/  STL.64 [R1+0x1c48], R4 ;  /* 0x001c480401007387 */ /* 0x0001e20000100a00 */
[----:B------:R-:W-:Y:S02]  /*66860*/  IMAD.MOV.U32 R233, RZ, RZ, R28 ;  /* 0x000000ffffe97224 */ /* 0x000fe400078e001c */
[----:B------:R-:W-:Y:S01]  /*66870*/  IMAD.MOV.U32 R232, RZ, RZ, R18 ;  /* 0x000000ffffe87224 */ /* 0x000fe200078e0012 */
[----:B0-----:R-:W-:Y:S01]  /*66880*/  IADD3 R4, P6, R25, R13, RZ ;  /* 0x0000000d19047210 */ /* 0x001fe20007fde0ff */
[----:B------:R-:W-:-:S04]  /*66890*/  IMAD.MOV.U32 R18, RZ, RZ, R19 ;  /* 0x000000ffff127224 */ /* 0x000fc800078e0013 */
[----:B------:R-:W-:Y:S01]  /*668a0*/  IMAD.X R5, R251, 0x1, R12, P6 ;  /* 0x00000001fb057824 */ /* 0x000fe200030e060c */
[----:B------:R-:W-:Y:S01]  /*668b0*/  IADD3 R28, P6, R25, R11, RZ ;  /* 0x0000000b191c7210 */ /* 0x000fe20007fde0ff */
[----:B------:R-:W-:Y:S02]  /*668c0*/  IMAD.MOV.U32 R19, RZ, RZ, R58 ;  /* 0x000000ffff137224 */ /* 0x000fe400078e003a */
[----:B------:R-:W-:Y:S01]  /*668d0*/  IMAD.MOV.U32 R58, RZ, RZ, R29 ;  /* 0x000000ffff3a7224 */ /* 0x000fe200078e001d */
[----:B------:R0:W-:Y:S01]  /*668e0*/  STL.64 [R1+0x1c40], R4 ;  /* 0x001c400401007387 */ /* 0x0001e20000100a00 */
[----:B------:R-:W-:Y:S01]  /*668f0*/  IMAD.X R29, R251, 0x1, R9, P6 ;  /* 0x00000001fb1d7824 */ /* 0x000fe200030e0609 */
[----:B0-----:R-:W-:-:S04]  /*66900*/  IADD3 R4, P6, R25, R10, RZ ;  /* 0x0000000a19047210 */ /* 0x001fc80007fde0ff */
[----:B------:R-:W-:Y:S01]  /*66910*/  STL.64 [R1+0x2498], R28 ;  /* 0x0024981c01007387 */ /* 0x000fe20000100a00 */
[----:B------:R-:W-:-:S05]  /*66920*/  IMAD.X R5, R251, 0x1, R8, P6 ;  /* 0x00000001fb057824 */ /* 0x000fca00030e0608 */
[----:B------:R0:W-:Y:S01]  /*66930*/  STL.64 [R1+0x1c30], R4 ;  /* 0x001c300401007387 */ /* 0x0001e20000100a00 */
[----:B------:R-:W-:Y:S02]  /*66940*/  IMAD.MOV.U32 R25, RZ, RZ, R232 ;  /* 0x000000ffff197224 */ /* 0x000fe400078e00e8 */
[----:B------:R-:W-:Y:S02]  /*66950*/  IMAD.MOV.U32 R232, RZ, RZ, R233 ;  /* 0x000000ffffe87224 */ /* 0x000fe400078e00e9 */
[----:B------:R-:W-:Y:S02]  /*66960*/  IMAD.MOV.U32 R233, RZ, RZ, R53 ;  /* 0x000000ffffe97224 */ /* 0x000fe400078e0035 */
[----:B------:R-:W-:Y:S02]  /*66970*/  IMAD.MOV.U32 R53, RZ, RZ, R31 ;  /* 0x000000ffff357224 */ /* 0x000fe400078e001f */
[----:B------:R-:W3:Y:S01]  /*66980*/  LDL.LU R31, [R1+0x174] ;  /* 0x00017400011f7983 */ /* 0x000ee20000300800 */
[----:B----4-:R-:W-:-:S02]  /*66990*/  SHF.R.S32.HI R251, RZ, 0x1f, R20 ;  /* 0x0000001ffffb7819 */ /* 0x010fc40000011414 */
        /* <DEDUP_REMOVED lines=28> */
[----:B------:R-:W-:Y:S02]  /*66b60*/  IMAD.MOV.U32 R232, RZ, RZ, R233 ;  /* 0x000000ffffe87224 */ /* 0x000fe400078e00e9 */
[----:B------:R-:W-:Y:S02]  /*66b70*/  IMAD.MOV.U32 R233, RZ, RZ, R63 ;  /* 0x000000ffffe97224 */ /* 0x000fe400078e003f */
[----:B------:R-:W-:Y:S02]  /*66b80*/  IMAD.MOV.U32 R63, RZ, RZ, R231 ;  /* 0x000000ffff3f7224 */ /* 0x000fe400078e00e7 */
[----:B------:R-:W4:Y:S01]  /*66b90*/  LDL.LU R231, [R1+0x17c] ;  /* 0x00017c0001e77983 */ /* 0x000f220000300800 */
[----:B--2---:R-:W-:-:S02]  /*66ba0*/  SHF.R.S32.HI R251, RZ, 0x1f, R21 ;  /* 0x0000001ffffb7819 */ /* 0x004fc40000011415 */
        /* <DEDUP_REMOVED lines=21> */
[----:B------:R-:W-:Y:S02]  /*66d00*/  IMAD.X R5, R251, 0x1, R12, P6 ;  /* 0x00000001fb057824 */ /* 0x000fe400030e060c */
[----:B------:R-:W-:Y:S02]  /*66d10*/  IMAD.MOV.U32 R233, RZ, RZ, R60 ;  /* 0x000000ffffe97224 */ /* 0x000fe400078e003c */
[----:B------:R-:W-:Y:S01]  /*66d20*/  IMAD.MOV.U32 R60, RZ, RZ, R54 ;  /* 0x000000ffff3c7224 */ /* 0x000fe200078e0036 */
[----:B------:R0:W-:Y:S01]  /*66d30*/  STL.64 [R1+0x1bc0], R4 ;  /* 0x001bc00401007387 */ /* 0x0001e20000100a00 */
[----:B------:R-:W-:Y:S02]  /*66d40*/  IMAD.MOV.U32 R54, RZ, RZ, R55 ;  /* 0x000000ffff367224 */ /* 0x000fe400078e0037 */
[----:B------:R-:W-:Y:S02]  /*66d50*/  IMAD.MOV.U32 R55, RZ, RZ, R38 ;  /* 0x000000ffff377224 */ /* 0x000fe400078e0026 */
[----:B------:R-:W-:-:S02]  /*66d60*/  IMAD.MOV.U32 R38, RZ, RZ, R39 ;  /* 0x000000ffff267224 */ /* 0x000fc400078e0027 */
[----:B------:R-:W-:Y:S01]  /*66d70*/  IMAD.MOV.U32 R39, RZ, RZ, R33 ;  /* 0x000000ffff277224 */ /* 0x000fe200078e0021 */
[----:B0-----:R-:W-:Y:S01]  /*66d80*/  IADD3 R4, P6, R31, R11, RZ ;  /* 0x0000000b1f047210 */ /* 0x001fe20007fde0ff */
[----:B------:R-:W-:Y:S02]  /*66d90*/  IMAD.MOV.U32 R20, RZ, RZ, R21 ;  /* 0x000000ffff147224 */ /* 0x000fe400078e0015 */
[----:B------:R-:W-:Y:S02]  /*66da0*/  IMAD.MOV.U32 R33, RZ, RZ, R30 ;  /* 0x000000ffff217224 */ /* 0x000fe400078e001e */
[----:B------:R-:W-:Y:S01]  /*66db0*/  IMAD.X R5, R251, 0x1, R9, P6 ;  /* 0x00000001fb057824 */ /* 0x000fe200030e0609 */
[----:B------:R-:W-:Y:S01]  /*66dc0*/  IADD3 R30, P6, R31, R10, RZ ;  /* 0x0000000a1f1e7210 */ /* 0x000fe20007fde0ff */
[----:B------:R-:W-:Y:S02]  /*66dd0*/  IMAD.MOV.U32 R21, RZ, RZ, R232 ;  /* 0x000000ffff157224 */ /* 0x000fe400078e00e8 */
[----:B------:R-:W-:-:S02]  /*66de0*/  IMAD.MOV.U32 R232, RZ, RZ, R233 ;  /* 0x000000ffffe87224 */ /* 0x000fc400078e00e9 */
[----:B------:R-:W-:Y:S02]  /*66df0*/  IMAD.MOV.U32 R233, RZ, RZ, R60 ;  /* 0x000000ffffe97224 */ /* 0x000fe400078e003c */
[----:B------:R-:W-:Y:S02]  /*66e00*/  IMAD.MOV.U32 R60, RZ, RZ, R54 ;  /* 0x000000ffff3c7224 */ /* 0x000fe400078e0036 */
[----:B------:R-:W-:Y:S01]  /*66e10*/  IMAD.MOV.U32 R54, RZ, RZ, R38 ;  /* 0x000000ffff367224 */ /* 0x000fe200078e0026 */
[----:B------:R0:W-:Y:S01]  /*66e20*/  STL.64 [R1+0x1bb8], R4 ;  /* 0x001bb80401007387 */ /* 0x0001e20000100a00 */
[----:B------:R-:W-:Y:S02]  /*66e30*/  IMAD.MOV.U32 R38, RZ, RZ, R39 ;  /* 0x000000ffff267224 */ /* 0x000fe400078e0027 */
[----:B------:R-:W-:Y:S02]  /*66e40*/  IMAD.MOV.U32 R39, RZ, RZ, R33 ;  /* 0x000000ffff277224 */ /* 0x000fe400078e0021 */
[----:B------:R-:W-:Y:S01]  /*66e50*/  IMAD.X R31, R251, 0x1, R8, P6 ;  /* 0x00000001fb1f7824 */ /* 0x000fe200030e0608 */
[----:B------:R-:W3:Y:S04]  /*66e60*/  LDL.LU R33, [R1+0x184] ;  /* 0x0001840001217983 */ /* 0x000ee80000300800 */
[----:B------:R-:W-:Y:S01]  /*66e70*/  STL.64 [R1+0x2470], R30 ;  /* 0x0024701e01007387 */ /* 0x000fe20000100a00 */
        /* <DEDUP_REMOVED lines=29> */
[----:B------:R-:W4:Y:S04]  /*67050*/  LDL.LU R49, [R1+0x18c] ;  /* 0x00018c0001317983 */ /* 0x000f280000300800 */
[----:B------:R-:W-:Y:S01]  /*67060*/  STL.64 [R1+0x2478], R230 ;  /* 0x002478e601007387 */ /* 0x000fe20000100a00 */
        /* <DEDUP_REMOVED lines=20> */
[----:B------:R0:W-:Y:S01]  /*671b0*/  STL.64 [R1+0x1b40], R4 ;  /* 0x001b400401007387 */ /* 0x0001e20000100a00 */
[----:B------:R-:W-:Y:S01]  /*671c0*/  IMAD.MOV.U32 R26, RZ, RZ, R27 ;  /* 0x000000ffff1a7224 */ /* 0x000fe200078e001b */
[----:B0-----:R-:W-:-:S05]  /*671d0*/  IADD3 R4, P6, R33, R11, RZ ;  /* 0x0000000b21047210 */ /* 0x001fca0007fde0ff */
[----:B------:R-:W-:Y:S02]  /*671e0*/  IMAD.X R5, R251, 0x1, R9, P6 ;  /* 0x00000001fb057824 */ /* 0x000fe400030e0609 */
[----:B------:R-:W-:-:S03]  /*671f0*/  IMAD.MOV.U32 R27, RZ, RZ, R21 ;  /* 0x000000ffff1b7224 */ /* 0x000fc600078e0015 */
[----:B------:R0:W-:Y:S01]  /*67200*/  STL.64 [R1+0x1b38], R4 ;  /* 0x001b380401007387 */ /* 0x0001e20000100a00 */
[----:B------:R-:W-:-:S03]  /*67210*/  IMAD.MOV.U32 R21, RZ, RZ, R232 ;  /* 0x000000ffff157224 */ /* 0x000fc600078e00e8 */
[----:B------:R-:W3:Y:S01]  /*67220*/  LDL.LU R48, [R1+0x194] ;  /* 0x0001940001307983 */ /* 0x000ee20000300800 */
[----:B------:R-:W-:Y:S02]  /*67230*/  IMAD.MOV.U32 R232, RZ, RZ, R63 ;  /* 0x000000ffffe87224 */ /* 0x000fe400078e003f */
[----:B------:R-:W-:Y:S02]  /*67240*/  IMAD.MOV.U32 R63, RZ, RZ, R60 ;  /* 0x000000ffff3f7224 */ /* 0x000fe400078e003c */
[----:B------:R-:W-:Y:S01]  /*67250*/  IMAD.MOV.U32 R60, RZ, RZ, R32 ;  /* 0x000000ffff3c7224 */ /* 0x000fe200078e0020 */
[----:B------:R-:W-:Y:S01]  /*67260*/  IADD3 R32, P6, R33, R10, RZ ;  /* 0x0000000a21207210 */ /* 0x000fe20007fde0ff */
[----:B------:R-:W-:-:S04]  /*67270*/  IMAD.MOV.U32 R23, RZ, RZ, R232 ;  /* 0x000000ffff177224 */ /* 0x000fc800078e00e8 */
[----:B------:R-:W-:Y:S02]  /*67280*/  IMAD.X R33, R251, 0x1, R8, P6 ;  /* 0x00000001fb217824 */ /* 0x000fe400030e0608 */
[----:B------:R-:W-:Y:S02]  /*67290*/  IMAD.MOV.U32 R232, RZ, RZ, R60 ;  /* 0x000000ffffe87224 */ /* 0x000fe400078e003c */
[----:B------:R-:W-:Y:S01]  /*672a0*/  IMAD.MOV.U32 R60, RZ, RZ, R36 ;  /* 0x000000ffff3c7224 */ /* 0x000fe200078e0024 */
[----:B------:R-:W-:Y:S01]  /*672b0*/  STL.64 [R1+0x2480], R32 ;  /* 0x0024802001007387 */ /* 0x000fe20000100a00 */
[----:B------:R-:W-:Y:S01]  /*672c0*/  IMAD.MOV.U32 R22, RZ, RZ, R27 ;  /* 0x000000ffff167224 */ /* 0x000fe200078e001b */
[----:B----4-:R-:W-:Y:S02]  /*672d0*/  SHF.R.S32.HI R251, RZ, 0x1f, R41 ;  /* 0x0000001ffffb7819 */ /* 0x010fe40000011429 */
[----:B0-----:R-:W-:-:S05]  /*672e0*/  IADD3 R4, P6, R41, R15, RZ ;  /* 0x0000000f29047210 */ /* 0x001fca0007fde0ff */
[----:B------:R-:W-:Y:S01]  /*672f0*/  IMAD.X R5, R251, 0x1, R14, P6 ;  /* 0x00000001fb057824 */ /* 0x000fe200030e060e */
[----:B------:R-:W-:Y:S01]  /*67300*/  IADD3 R36, P6, R41, R13, RZ ;  /* 0x0000000d29247210 */ /* 0x000fe20007fde0ff */
[----:B------:R-:W-:-:S03]  /*67310*/  IMAD.MOV.U32 R27, RZ, RZ, R37 ;  /* 0x000000ffff1b7224 */ /* 0x000fc600078e0025 */
[----:B------:R0:W-:Y:S01]  /*67320*/  STL.64 [R1+0x1b28], R4 ;  /* 0x001b280401007387 */ /* 0x0001e20000100a00 */
[----:B------:R-:W-:Y:S01]  /*67330*/  IMAD.X R37, R251, 0x1, R12, P6 ;  /* 0x00000001fb257824 */ /* 0x000fe200030e060c */
[----:B0-----:R-:W-:-:S04]  /*67340*/  IADD3 R4, P6, R41, R11, RZ ;  /* 0x0000000b29047210 */ /* 0x001fc80007fde0ff */
[----:B------:R-:W-:Y:S01]  /*67350*/  STL.64 [R1+0x2450], R36 ;  /* 0x0024502401007387 */ /* 0x000fe20000100a00 */
[----:B------:R-:W-:-:S05]  /*67360*/  IMAD.X R5, R251, 0x1, R9, P6 ;  /* 0x00000001fb057824 */ /* 0x000fca00030e0609 */
[----:B------:R0:W-:Y:S02]  /*67370*/  STL.64 [R1+0x1b18], R4 ;  /* 0x001b180401007387 */ /* 0x0001e40000100a00 */
[----:B0-----:R-:W-:Y:S01]  /*67380*/  IADD3 R4, P6, R41, R10, RZ ;  /* 0x0000000a29047210 */ /* 0x001fe20007fde0ff */
[----:B------:R-:W-:Y:S02]  /*67390*/  IMAD.MOV.U32 R41, RZ, RZ, R22 ;  /* 0x000000ffff297224 */ /* 0x000fe400078e0016 */
[----:B------:R-:W-:Y:S02]  /*673a0*/  IMAD.MOV.U32 R22, RZ, RZ, R23 ;  /* 0x000000ffff167224 */ /* 0x000fe400078e0017 */
[----:B------:R-:W-:Y:S02]  /*673b0*/  IMAD.X R5, R251, 0x1, R8, P6 ;  /* 0x00000001fb057824 */ /* 0x000fe400030e0608 */
[----:B------:R-:W-:Y:S02]  /*673c0*/  IMAD.MOV.U32 R23, RZ, RZ, R27 ;  /* 0x000000ffff177224 */ /* 0x000fe400078e001b */
[----:B------:R-:W-:Y:S01]  /*673d0*/  IMAD.MOV.U32 R27, RZ, RZ, R19 ;  /* 0x000000ffff1b7224 */ /* 0x000fe200078e0013 */
[----:B------:R0:W-:Y:S01]  /*673e0*/  STL.64 [R1+0x1b10], R4 ;  /* 0x001b100401007387 */ /* 0x0001e20000100a00 */
[----:B------:R-:W-:-:S03]  /*673f0*/  IMAD.MOV.U32 R19, RZ, RZ, R39 ;  /* 0x000000ffff137224 */ /* 0x000fc600078e0027 */
        /* <DEDUP_REMOVED lines=36> */
[----:B------:R-:W-:Y:S02]  /*67640*/  IMAD.MOV.U32 R17, RZ, RZ, R56 ;  /* 0x000000ffff117224 */ /* 0x000fe400078e0038 */
[----:B------:R-:W-:Y:S01]  /*67650*/  IMAD.MOV.U32 R56, RZ, RZ, R34 ;  /* 0x000000ffff387224 */ /* 0x000fe200078e0022 */
[----:B0-----:R-:W-:Y:S01]  /*67660*/  IADD3 R4, P6, R48, R13, RZ ;  /* 0x0000000d30047210 */ /* 0x001fe20007fde0ff */
[----:B------:R-:W-:-:S04]  /*67670*/  IMAD.MOV.U32 R49, RZ, RZ, R41 ;  /* 0x000000ffff317224 */ /* 0x000fc800078e0029 */
[C---:B------:R-:W-:Y:S01]  /*67680*/  IMAD.X R5, R251.reuse, 0x1, R12, P6 ;  /* 0x00000001fb057824 */ /* 0x040fe200030e060c */
[C---:B------:R-:W-:Y:S01]  /*67690*/  IADD3 R34, P6, R48.reuse, R11, RZ ;  /* 0x0000000b30227210 */ /* 0x040fe20007fde0ff */
[----:B------:R-:W-:Y:S02]  /*676a0*/  IMAD.MOV.U32 R41, RZ, RZ, R22 ;  /* 0x000000ffff297224 */ /* 0x000fe400078e0016 */
        /* <DEDUP_REMOVED lines=20> */
[----:B------:R-:W-:Y:S02]  /*677f0*/  IMAD.MOV.U32 R48, RZ, RZ, R49 ;  /* 0x000000ffff307224 */ /* 0x000fe400078e0031 */
[----:B------:R-:W-:Y:S02]  /*67800*/  IMAD.MOV.U32 R49, RZ, RZ, R21 ;  /* 0x000000ffff317224 */ /* 0x000fe400078e0015 */
[----:B------:R-:W-:Y:S01]  /*67810*/  IMAD.MOV.U32 R21, RZ, RZ, R38 ;  /* 0x000000ffff157224 */ /* 0x000fe200078e0026 */
[----:B------:R-:W-:-:S05]  /*67820*/  IADD3 R38, P6, R39, R10, RZ ;  /* 0x0000000a27267210 */ /* 0x000fca0007fde0ff */
[----:B------:R-:W-:-:S05]  /*67830*/  IMAD.X R39, R251, 0x1, R8, P6 ;  /* 0x00000001fb277824 */ /* 0x000fca00030e0608 */
[----:B------:R-:W-:Y:S01]  /*67840*/  STL.64 [R1+0x2430], R38 ;  /* 0x0024302601007387 */ /* 0x000fe20000100a00 */
        /* <DEDUP_REMOVED lines=28> */
[----:B---3--:R-:W-:Y:S01]  /*67a10*/  SHF.R.S32.HI R251, RZ, 0x1f, R43 ;  /* 0x0000001ffffb7819 */ /* 0x008fe2000001142b */
[----:B------:R-:W-:Y:S02]  /*67a20*/  IMAD.MOV.U32 R234, RZ, RZ, R26 ;  /* 0x000000ffffea7224 */ /* 0x000fe400078e001a */
[----:B------:R-:W-:Y:S01]  /*67a30*/  IMAD.MOV.U32 R26, RZ, RZ, R19 ;  /* 0x000000ffff1a7224 */ /* 0x000fe200078e0013 */
[----:B0-----:R-:W-:Y:S01]  /*67a40*/  IADD3 R4, P6, R43, R15, RZ ;  /* 0x0000000f2b047210 */ /* 0x001fe20007fde0ff */
[----:B------:R-:W-:-:S02]  /*67a50*/  IMAD.MOV.U32 R19, RZ, RZ, R16 ;  /* 0x000000ffff137224 */ /* 0x000fc400078e0010 */
[----:B------:R-:W-:Y:S02]  /*67a60*/  IMAD.MOV.U32 R16, RZ, RZ, R59 ;  /* 0x000000ffff107224 */ /* 0x000fe400078e003b */
[----:B------:R-:W-:Y:S02]  /*67a70*/  IMAD.X R5, R251, 0x1, R14, P6 ;  /* 0x00000001fb057824 */ /* 0x000fe400030e060e */
[----:B------:R-:W-:Y:S01]  /*67a80*/  IMAD.MOV.U32 R59, RZ, RZ, R52 ;  /* 0x000000ffff3b7224 */ /* 0x000fe200078e0034 */
[----:B------:R-:W-:Y:S01]  /*67a90*/  IADD3 R52, P6, R43, R13, RZ ;  /* 0x0000000d2b347210 */ /* 0x000fe20007fde0ff */
[----:B------:R-:W-:Y:S02]  /*67aa0*/  IMAD.MOV.U32 R235, RZ, RZ, R25 ;  /* 0x000000ffffeb7224 */ /* 0x000fe400078e0019 */
[----:B------:R-:W-:Y:S01]  /*67ab0*/  IMAD.MOV.U32 R25, RZ, RZ, R58 ;  /* 0x000000ffff197224 */ /* 0x000fe200078e003a */
[----:B------:R0:W-:Y:S01]  /*67ac0*/  STL.64 [R1+0x1a48], R4 ;  /* 0x001a480401007387 */ /* 0x0001e20000100a00 */
[----:B------:R-:W-:-:S02]  /*67ad0*/  IMAD.MOV.U32 R58, RZ, RZ, R53 ;  /* 0x000000ffff3a7224 */ /* 0x000fc400078e0035 */
[----:B------:R-:W-:Y:S01]  /*67ae0*/  IMAD.X R53, R251, 0x1, R12, P6 ;  /* 0x00000001fb357824 */ /* 0x000fe200030e060c */
[----:B0-----:R-:W-:-:S04]  /*67af0*/  IADD3 R4, P6, R43, R11, RZ ;  /* 0x0000000b2b047210 */ /* 0x001fc80007fde0ff */
[----:B------:R-:W-:Y:S01]  /*67b00*/  STL.64 [R1+0x2438], R52 ;  /* 0x0024383401007387 */ /* 0x000fe20000100a00 */
[----:B------:R-:W-:-:S05]  /*67b10*/  IMAD.X R5, R251, 0x1, R9, P6 ;  /* 0x00000001fb057824 */ /* 0x000fca00030e0609 */
[----:B------:R0:W-:Y:S02]  /*67b20*/  STL.64 [R1+0x1a38], R4 ;  /* 0x001a380401007387 */ /* 0x0001e40000100a00 */
[----:B0-----:R-:W-:-:S05]  /*67b30*/  IADD3 R4, P6, R43, R10, RZ ;  /* 0x0000000a2b047210 */ /* 0x001fca0007fde0ff */
[----:B------:R-:W-:-:S05]  /*67b40*/  IMAD.X R5, R251, 0x1, R8, P6 ;  /* 0x00000001fb057824 */ /* 0x000fca00030e0608 */
[----:B------:R0:W-:Y:S04]  /*67b50*/  STL.64 [R1+0x1a30], R4 ;  /* 0x001a300401007387 */ /* 0x0001e80000100a00 */
[----:B------:R-:W3:Y:S01]  /*67b60*/  LDL.LU R44, [R1+0x1b4] ;  /* 0x0001b400012c7983 */ /* 0x000ee20000300800 */
[----:B----4-:R-:W-:Y:S01]  /*67b70*/  SHF.R.S32.HI R251, RZ, 0x1f, R50 ;  /* 0x0000001ffffb7819 */ /* 0x010fe20000011432 */
[----:B------:R-:W-:Y:S02]  /*67b80*/  IMAD.MOV.U32 R42, RZ, RZ, R235 ;  /* 0x000000ffff2a7224 */ /* 0x000fe400078e00eb */
[----:B------:R-:W-:Y:S01]  /*67b90*/  IMAD.MOV.U32 R235, RZ, RZ, R23 ;  /* 0x000000ffffeb7224 */ /* 0x000fe200078e0017 */
[----:B0-----:R-:W-:Y:S01]  /*67ba0*/  IADD3 R4, P6, R50, R15, RZ ;  /* 0x0000000f32047210 */ /* 0x001fe20007fde0ff */
[----:B------:R-:W-:-:S02]  /*67bb0*/  IMAD.MOV.U32 R23, RZ, RZ, R56 ;  /* 0x000000ffff177224 */ /* 0x000fc400078e0038 */
[----:B------:R-:W-:Y:S02]  /*67bc0*/  IMAD.MOV.U32 R43, RZ, RZ, R234 ;  /* 0x000000ffff2b7224 */ /* 0x000fe400078e00ea */
        /* <DEDUP_REMOVED lines=28> */
[----:B--2---:R-:W-:Y:S02]  /*67d90*/  SHF.R.S32.HI R251, RZ, 0x1f, R45 ;  /* 0x0000001ffffb7819 */ /* 0x004fe4000001142d */
[----:B0-----:R-:W-:-:S05]  /*67da0*/  IADD3 R4, P6, R45, R15, RZ ;  /* 0x0000000f2d047210 */ /* 0x001fca0007fde0ff */
[----:B------:R-:W-:-:S05]  /*67db0*/  IMAD.X R5, R251, 0x1, R14, P6 ;  /* 0x00000001fb057824 */ /* 0x000fca00030e060e */
[----:B------:R0:W-:Y:S04]  /*67dc0*/  STL.64 [R1+0x19e8], R4 ;  /* 0x0019e80401007387 */ /* 0x0001e80000100a00 */
[----:B------:R-:W2:Y:S01]  /*67dd0*/  LDL.LU R47, [R1+0x1bc] ;  /* 0x0001bc00012f7983 */ /* 0x000ea20000300800 */
[----:B------:R-:W-:Y:S02]  /*67de0*/  IMAD.MOV.U32 R50, RZ, RZ, R42 ;  /* 0x000000ffff327224 */ /* 0x000fe400078e002a */
[----:B------:R-:W-:Y:S01]  /*67df0*/  IMAD.MOV.U32 R42, RZ, RZ, R234 ;  /* 0x000000ffff2a7224 */ /* 0x000fe200078e00ea */
[----:B0-----:R-:W-:Y:S01]  /*67e00*/  IADD3 R4, P6, R45, R13, RZ ;  /* 0x0000000d2d047210 */ /* 0x001fe20007fde0ff */
[----:B------:R-:W-:Y:S02]  /*67e10*/  IMAD.MOV.U32 R51, RZ, RZ, R54 ;  /* 0x000000ffff337224 */ /* 0x000fe400078e0036 */
[----:B------:R-:W-:-:S02]  /*67e20*/  IMAD.MOV.U32 R234, RZ, RZ, R235 ;  /* 0x000000ffffea7224 */ /* 0x000fc400078e00eb */
[----:B------:R-:W-:Y:S01]  /*67e30*/  IMAD.X R5, R251, 0x1, R12, P6 ;  /* 0x00000001fb057824 */ /* 0x000fe200030e060c */
[----:B------:R-:W-:Y:S01]  /*67e40*/  IADD3 R54, P6, R45, R11, RZ ;  /* 0x0000000b2d367210 */ /* 0x000fe20007fde0ff */
[----:B------:R-:W-:Y:S02]  /*67e50*/  IMAD.MOV.U32 R235, RZ, RZ, R48 ;  /* 0x000000ffffeb7224 */ /* 0x000fe400078e0030 */
[----:B------:R-:W-:Y:S02]  /*67e60*/  IMAD.MOV.U32 R48, RZ, RZ, R49 ;  /* 0x000000ffff307224 */ /* 0x000fe400078e0031 */
[----:B------:R-:W-:Y:S01]  /*67e70*/  IMAD.MOV.U32 R49, RZ, RZ, R40 ;  /* 0x000000ffff317224 */ /* 0x000fe200078e0028 */
[----:B------:R0:W-:Y:S01]  /*67e80*/  STL.64 [R1+0x19e0], R4 ;  /* 0x0019e00401007387 */ /* 0x0001e20000100a00 */
[----:B------:R-:W-:Y:S02]  /*67e90*/  IMAD.MOV.U32 R40, RZ, RZ, R55 ;  /* 0x000000ffff287224 */ /* 0x000fe400078e0037 */
[----:B------:R-:W-:Y:S01]  /*67ea0*/  IMAD.X R55, R251, 0x1, R9, P6 ;  /* 0x00000001fb377824 */ /* 0x000fe200030e0609 */
[----:B0-----:R-:W-:Y:S01]  /*67eb0*/  IADD3 R4, P6, R45, R10, RZ ;  /* 0x0000000a2d047210 */ /* 0x001fe20007fde0ff */
[----:B------:R-:W-:-:S04]  /*67ec0*/  IMAD.MOV.U32 R45, RZ, RZ, R50 ;  /* 0x000000ffff2d7224 */ /* 0x000fc800078e0032 */
[----:B------:R-:W-:Y:S01]  /*67ed0*/  IMAD.X R5, R251, 0x1, R8, P6 ;  /* 0x00000001fb057824 */ /* 0x000fe200030e0608 */
[----:B------:R-:W-:Y:S01]  /*67ee0*/  STL.64 [R1+0x2408], R54 ;  /* 0x0024083601007387 */ /* 0x000fe20000100a00 */
[----:B------:R-:W-:Y:S02]  /*67ef0*/  IMAD.MOV.U32 R50, RZ, RZ, R43 ;  /* 0x000000ffff327224 */ /* 0x000fe400078e002b */
[----:B------:R-:W-:Y:S01]  /*67f00*/  IMAD.MOV.U32 R43, RZ, RZ, R27 ;  /* 0x000000ffff2b7224 */ /* 0x000fe200078e001b */
[----:B------:R0:W-:Y:S01]  /*67f10*/  STL.64 [R1+0x19d0], R4 ;  /* 0x0019d00401007387 */ /* 0x0001e20000100a00 */
[----:B------:R-:W-:-:S03]  /*67f20*/  IMAD.MOV.U32 R27, RZ, RZ, R61 ;  /* 0x000000ffff1b7224 */ /* 0x000fc600078e003d */
        /* <DEDUP_REMOVED lines=14> */
[----:B------:R0:W-:Y:S02]  /*68010*/  STL.64 [R1+0x19b0], R4 ;  /* 0x0019b00401007387 */ /* 0x0001e40000100a00 */
[----:B0-----:R-:W-:-:S05]  /*68020*/  IADD3 R4, P6, R64, R15, RZ ;  /* 0x0000000f40047210 */ /* 0x001fca0007fde0ff */
[----:B------:R-:W-:-:S05]  /*68030*/  IMAD.X R5, R251, 0x1, R14, P6 ;  /* 0x00000001fb057824 */ /* 0x000fca00030e060e */
[----:B------:R0:W-:Y:S04]  /*68040*/  STL.64 [R1+0x19a8], R4 ;  /* 0x0019a80401007387 */ /* 0x0001e80000100a00 */
[----:B------:R-:W3:Y:S01]  /*68050*/  LDL.LU R46, [R1+0x1c4] ;  /* 0x0001c400012e7983 */ /* 0x000ee20000300800 */
[----:B------:R-:W-:Y:S02]  /*68060*/  IMAD.MOV.U32 R44, RZ, RZ, R45 ;  /* 0x000000ffff2c7224 */ /* 0x000fe400078e002d */
[----:B------:R-:W-:Y:S02]  /*68070*/  IMAD.MOV.U32 R45, RZ, RZ, R16 ;  /* 0x000000ffff2d7224 */ /* 0x000fe400078e0010 */
[----:B------:R-:W-:Y:S01]  /*68080*/  IMAD.MOV.U32 R16, RZ, RZ, R58 ;  /* 0x000000ffff107224 */ /* 0x000fe200078e003a */
[----:B------:R-:W-:Y:S01]  /*68090*/  IADD3 R58, P6, R64, R13, RZ ;  /* 0x0000000d403a7210 */ /* 0x000fe20007fde0ff */
[----:B------:R-:W-:-:S02]  /*680a0*/  IMAD.MOV.U32 R65, RZ, RZ, R25 ;  /* 0x000000ffff417224 */ /* 0x000fc400078e0019 */
[----:B------:R-:W-:Y:S02]  /*680b0*/  IMAD.MOV.U32 R25, RZ, RZ, R59 ;  /* 0x000000ffff197224 */ /* 0x000fe400078e003b */
[----:B------:R-:W-:Y:S01]  /*680c0*/  IMAD.X R59, R251, 0x1, R12, P6 ;  /* 0x00000001fb3b7824 */ /* 0x000fe200030e060c */
[----:B------:R-:W-:-:S05]  /*680d0*/  IADD3 R220, P6, R64, R11, RZ ;  /* 0x0000000b40dc7210 */ /* 0x000fca0007fde0ff */
[----:B------:R-:W-:Y:S01]  /*680e0*/  IMAD.X R221, R251, 0x1, R9, P6 ;  /* 0x00000001fbdd7824 */ /* 0x000fe200030e0609 */
[----:B0-----:R-:W-:Y:S01]  /*680f0*/  IADD3 R4, P6, R64, R10, RZ ;  /* 0x0000000a40047210 */ /* 0x001fe20007fde0ff */
[----:B------:R-:W-:Y:S01]  /*68100*/  STL.64 [R1+0x2410], R58 ;  /* 0x0024103a01007387 */ /* 0x000fe20000100a00 */
[----:B------:R-:W-:-:S03]  /*68110*/  IMAD.MOV.U32 R64, RZ, RZ, R65 ;  /* 0x000000ffff407224 */ /* 0x000fc600078e0041 */
[----:B------:R-:W-:Y:S01]  /*68120*/  IMAD.X R5, R251, 0x1, R8, P6 ;  /* 0x00000001fb057824 */ /* 0x000fe200030e0608 */
[----:B------:R-:W-:Y:S01]  /*68130*/  STL.64 [R1+0x24a8], R220 ;  /* 0x0024a8dc01007387 */ /* 0x000fe20000100a00 */
[----:B------:R-:W-:Y:S02]  /*68140*/  IMAD.MOV.U32 R65, RZ, RZ, R42 ;  /* 0x000000ffff417224 */ /* 0x000fe400078e002a */
[----:B------:R-:W-:Y:S01]  /*68150*/  IMAD.MOV.U32 R42, RZ, RZ, R17 ;  /* 0x000000ffff2a7224 */ /* 0x000fe200078e0011 */
[----:B------:R0:W-:Y:S04]  /*68160*/  STL.64 [R1+0x1990], R4 ;  /* 0x0019900401007387 */ /* 0x0001e80000100a00 */
        /* <DEDUP_REMOVED lines=26> */
[----:B------:R-:W-:Y:S02]  /*68310*/  IMAD.MOV.U32 R47, RZ, RZ, R64 ;  /* 0x000000ffff2f7224 */ /* 0x000fe400078e0040 */
[----:B------:R-:W-:Y:S02]  /*68320*/  IMAD.MOV.U32 R64, RZ, RZ, R65 ;  /* 0x000000ffff407224 */ /* 0x000fe400078e0041 */
[----:B------:R-:W-:Y:S02]  /*68330*/  IMAD.MOV.U32 R65, RZ, RZ, R235 ;  /* 0x000000ffff417224 */ /* 0x000fe400078e00eb */
[----:B------:R-:W-:-:S02]  /*68340*/  IMAD.MOV.U32 R235, RZ, RZ, R48 ;  /* 0x000000ffffeb7224 */ /* 0x000fc400078e0030 */
[----:B------:R-:W-:Y:S01]  /*68350*/  IMAD.MOV.U32 R48, RZ, RZ, R60 ;  /* 0x000000ffff307224 */ /* 0x000fe200078e003c */
[----:B------:R-:W-:-:S05]  /*68360*/  IADD3 R60, P6, R61, R10, RZ ;  /* 0x0000000a3d3c7210 */ /* 0x000fca0007fde0ff */
[----:B------:R-:W-:Y:S01]  /*68370*/  IMAD.X R61, R251, 0x1, R8, P6 ;  /* 0x00000001fb3d7824 */ /* 0x000fe200030e0608 */
[----:B---3--:R-:W-:Y:S02]  /*68380*/  SHF.R.S32.HI R251, RZ, 0x1f, R46 ;  /* 0x0000001ffffb7819 */ /* 0x008fe4000001142e */
[----:B0-----:R-:W-:-:S05]  /*68390*/  IADD3 R4, P6, R46, R15, RZ ;  /* 0x0000000f2e047210 */ /* 0x001fca0007fde0ff */
[----:B------:R-:W-:Y:S01]  /*683a0*/  IMAD.X R5, R251, 0x1, R14, P6 ;  /* 0x00000001fb057824 */ /* 0x000fe200030e060e */
[----:B------:R-:W-:Y:S04]  /*683b0*/  STL.64 [R1+0x24c0], R60 ;  /* 0x0024c03c01007387 */ /* 0x000fe80000100a00 */
        /* <DEDUP_REMOVED lines=9> */
[----:B----4-:R-:W-:Y:S01]  /*68450*/  SHF.R.S32.HI R251, RZ, 0x1f, R17 ;  /* 0x0000001ffffb7819 */ /* 0x010fe20000011411 */
[----:B------:R-:W-:-:S03]  /*68460*/  IMAD.MOV.U32 R46, RZ, RZ, R50 ;  /* 0x000000ffff2e7224 */ /* 0x000fc600078e0032 */
[----:B------:R0:W-:Y:S01]  /*68470*/  STL.64 [R1+0x1930], R4 ;  /* 0x0019300401007387 */ /* 0x0001e20000100a00 */
[----:B------:R-:W-:Y:S02]  /*68480*/  IMAD.MOV.U32 R50, RZ, RZ, R49 ;  /* 0x000000ffff327224 */ /* 0x000fe400078e0031 */
[----:B------:R-:W-:Y:S02]  /*68490*/  IMAD.MOV.U32 R49, RZ, RZ, R27 ;  /* 0x000000ffff317224 */ /* 0x000fe400078e001b */
[----:B------:R-:W-:Y:S02]  /*684a0*/  IMAD.MOV.U32 R27, RZ, RZ, R19 ;  /* 0x000000ffff1b7224 */ /* 0x000fe400078e0013 */
        /* <DEDUP_REMOVED lines=13> */
[----:B------:R-:W-:Y:S02]  /*68580*/  IMAD.MOV.U32 R47, RZ, RZ, R45 ;  /* 0x000000ffff2f7224 */ /* 0x000fe400078e002d */
[----:B------:R-:W-:Y:S01]  /*68590*/  IMAD.MOV.U32 R45, RZ, RZ, R16 ;  /* 0x000000ffff2d7224 */ /* 0x000fe200078e0010 */
[----:B------:R-:W-:-:S05]  /*685a0*/  IADD3 R16, P6, R17, R10, RZ ;  /* 0x0000000a11107210 */ /* 0x000fca0007fde0ff */
[----:B------:R-:W-:Y:S01]  /*685b0*/  IMAD.X R17, R251, 0x1, R8, P6 ;  /* 0x00000001fb117824 */ /* 0x000fe200030e0608 */
        /* <DEDUP_REMOVED lines=29> */
[----:B------:R-:W-:Y:S01]  /*68790*/  IMAD.MOV.U32 R65, RZ, RZ, R20 ;  /* 0x000000ffff417224 */ /* 0x000fe200078e0014 */
[----:B---3--:R-:W-:Y:S01]  /*687a0*/  SHF.R.S32.HI R251, RZ, 0x1f, R19 ;  /* 0x0000001ffffb7819 */ /* 0x008fe20000011413 */
[----:B------:R-:W-:Y:S01]  /*687b0*/  IMAD.MOV.U32 R20, RZ, RZ, R62 ;  /* 0x000000ffff147224 */ /* 0x000fe200078e003e */
[----:B------:R-:W-:Y:S01]  /*687c0*/  IADD3 R62, P6, R19, R15, RZ ;  /* 0x0000000f133e7210 */ /* 0x000fe20007fde0ff */
[----:B------:R-:W-:-:S02]  /*687d0*/  IMAD.MOV.U32 R66, RZ, RZ, R42 ;  /* 0x000000ffff427224 */ /* 0x000fc400078e002a */
[----:B------:R-:W-:Y:S02]  /*687e0*/  IMAD.MOV.U32 R42, RZ, RZ, R63 ;  /* 0x000000ffff2a7224 */ /* 0x000fe400078e003f */
[----:B------:R-:W-:Y:S01]  /*687f0*/  IMAD.X R63, R251, 0x1, R14, P6 ;  /* 0x00000001fb3f7824 */ /* 0x000fe200030e060e */
        /* <DEDUP_REMOVED lines=17> */
[----:B------:R-:W-:Y:S02]  /*68910*/  IMAD.MOV.U32 R237, RZ, RZ, R65 ;  /* 0x000000ffffed7224 */ /* 0x000fe400078e0041 */
[----:B------:R-:W-:Y:S02]  /*68920*/  IMAD.MOV.U32 R65, RZ, RZ, R42 ;  /* 0x000000ffff417224 */ /* 0x000fe400078e002a */
[----:B------:R-:W-:Y:S02]  /*68930*/  IMAD.MOV.U32 R42, RZ, RZ, R235 ;  /* 0x000000ffff2a7224 */ /* 0x000fe400078e00eb */
[----:B------:R-:W-:Y:S02]  /*68940*/  IMAD.MOV.U32 R235, RZ, RZ, R232 ;  /* 0x000000ffffeb7224 */ /* 0x000fe400078e00e8 */
[----:B------:R-:W-:Y:S02]  /*68950*/  IMAD.X R19, R251, 0x1, R8, P6 ;  /* 0x00000001fb137824 */ /* 0x000fe400030e0608 */
[----:B------:R-:W-:-:S02]  /*68960*/  IMAD.MOV.U32 R238, RZ, RZ, R236 ;  /* 0x000000ffffee7224 */ /* 0x000fc400078e00ec */
[----:B------:R-:W-:Y:S01]  /*68970*/  IMAD.MOV.U32 R236, RZ, RZ, R41 ;  /* 0x000000ffffec7224 */ /* 0x000fe200078e0029 */
[----:B----4-:R-:W-:Y:S02]  /*68980*/  SHF.R.S32.HI R251, RZ, 0x1f, R242 ;  /* 0x0000001ffffb7819 */ /* 0x010fe400000114f2 */
[----:B------:R-:W-:Y:S01]  /*68990*/  IADD3 R232, P6, R242, R15, RZ ;  /* 0x0000000ff2e87210 */ /* 0x000fe20007fde0ff */
[----:B------:R-:W-:Y:S01]  /*689a0*/  IMAD.MOV.U32 R41, RZ, RZ, R233 ;  /* 0x000000ffff297224 */ /* 0x000fe200078e00e9 */
[----:B------:R0:W-:Y:S03]  /*689b0*/  STL.64 [R1+0x18b8], R4 ;  /* 0x0018b80401007387 */ /* 0x0001e60000100a00 */
[----:B------:R-:W-:Y:S02]  /*689c0*/  IMAD.X R233, R251, 0x1, R14, P6 ;  /* 0x00000001fbe97824 */ /* 0x000fe400030e060e */
[----:B------:R-:W-:-:S02]  /*689d0*/  IMAD.MOV.U32 R239, RZ, RZ, R66 ;  /* 0x000000ffffef7224 */ /* 0x000fc400078e0042 */
        /* <DEDUP_REMOVED lines=45> */
[----:B------:R-:W-:-:S04]  /*68cb0*/  IMAD.MOV.U32 R240, RZ, RZ, R25 ;  /* 0x000000fffff07224 */ /* 0x000fc800078e0019 */
[----:B------:R-:W-:Y:S01]  /*68cc0*/  IMAD.X R25, R251, 0x1, R14, P6 ;  /* 0x00000001fb197824 */ /* 0x000fe200030e060e */
        /* <DEDUP_REMOVED lines=27> */
[----:B0-----:R-:W4:Y:S01]  /*68e80*/  LDL.LU R4, [R1+0x1f8] ;  /* 0x0001f80001047983 */ /* 0x001f220000300800 */
        /* <DEDUP_REMOVED lines=39> */
[----:B------:R-:W-:Y:S02]  /*69100*/  IMAD.MOV.U32 R243, RZ, RZ, R238 ;  /* 0x000000fffff37224 */ /* 0x000fe400078e00ee */
[----:B------:R-:W-:-:S02]  /*69110*/  IMAD.MOV.U32 R238, RZ, RZ, R66 ;  /* 0x000000ffffee7224 */ /* 0x000fc400078e0042 */
[----:B------:R-:W-:Y:S01]  /*69120*/  IMAD.MOV.U32 R66, RZ, RZ, R47 ;  /* 0x000000ffff427224 */ /* 0x000fe200078e002f */
[----:B------:R0:W-:Y:S01]  /*69130*/  STL.64 [R1+0x17c8], R28 ;  /* 0x0017c81c01007387 */ /* 0x0001e20000100a00 */
[----:B------:R-:W-:Y:S02]  /*69140*/  IMAD.MOV.U32 R47, RZ, RZ, R27 ;  /* 0x000000ffff2f7224 */ /* 0x000fe400078e001b */
[----:B------:R-:W-:Y:S01]  /*69150*/  IMAD.X R27, R251, 0x1, R12, P6 ;  /* 0x00000001fb1b7824 */ /* 0x000fe200030e060c */
[----:B0-----:R-:W-:-:S05]  /*69160*/  IADD3 R28, P6, R247, R11, RZ ;  /* 0x0000000bf71c7210 */ /* 0x001fca0007fde0ff */
[----:B------:R-:W-:-:S05]  /*69170*/  IMAD.X R29, R251, 0x1, R9, P6 ;  /* 0x00000001fb1d7824 */ /* 0x000fca00030e0609 */
[----:B------:R0:W-:Y:S01]  /*69180*/  STL.64 [R1+0x17b8], R28 ;  /* 0x0017b81c01007387 */ /* 0x0001e20000100a00 */
[----:B------:R-:W-:Y:S02]  /*69190*/  IMAD.MOV.U32 R246, RZ, RZ, R244 ;  /* 0x000000fffff67224 */ /* 0x000fe400078e00f4 */
[----:B------:R-:W-:Y:S01]  /*691a0*/  IMAD.MOV.U32 R244, RZ, RZ, R45 ;  /* 0x000000fffff47224 */ /* 0x000fe200078e002d */
[----:B0-----:R-:W-:Y:S01]  /*691b0*/  IADD3 R28, P6, R247, R10, RZ ;  /* 0x0000000af71c7210 */ /* 0x001fe20007fde0ff */
[----:B------:R-:W-:Y:S02]  /*691c0*/  IMAD.MOV.U32 R247, RZ, RZ, R242 ;  /* 0x000000fffff77224 */ /* 0x000fe400078e00f2 */
[----:B------:R-:W-:Y:S02]  /*691d0*/  IMAD.MOV.U32 R242, RZ, RZ, R243 ;  /* 0x000000fffff27224 */ /* 0x000fe400078e00f3 */
[----:B------:R-:W-:Y:S02]  /*691e0*/  IMAD.MOV.U32 R243, RZ, RZ, R237 ;  /* 0x000000fffff37224 */ /* 0x000fe400078e00ed */
[----:B------:R-:W-:Y:S01]  /*691f0*/  IMAD.X R29, R251, 0x1, R8, P6 ;  /* 0x00000001fb1d7824 */ /* 0x000fe200030e0608 */
[----:B----4-:R-:W-:Y:S01]  /*69200*/  SHF.R.S32.HI R251, RZ, 0x1f, R4 ;  /* 0x0000001ffffb7819 */ /* 0x010fe20000011404 */
[----:B------:R-:W-:Y:S01]  /*69210*/  IMAD.MOV.U32 R237, RZ, RZ, R22 ;  /* 0x000000ffffed7224 */ /* 0x000fe200078e0016 */
[C---:B------:R-:W-:Y:S01]  /*69220*/  IADD3 R22, P6, R4.reuse, R15, RZ ;  /* 0x0000000f04167210 */ /* 0x040fe20007fde0ff */
[----:B------:R-:W-:Y:S01]  /*69230*/  IMAD.MOV.U32 R45, RZ, RZ, R23 ;  /* 0x000000ffff2d7224 */ /* 0x000fe200078e0017 */
[----:B------:R0:W-:Y:S03]  /*69240*/  STL.64 [R1+0x17b0], R28 ;  /* 0x0017b01c01007387 */ /* 0x0001e60000100a00 */
[----:B------:R-:W-:Y:S01]  /*69250*/  IMAD.X R23, R251, 0x1, R14, P6 ;  /* 0x00000001fb177824 */ /* 0x000fe200030e060e */
        /* <DEDUP_REMOVED lines=45> */
[----:B------:R-:W-:Y:S01]  /*69530*/  IMAD.X R29, R251, 0x1, R14, P6 ;  /* 0x00000001fb1d7824 */ /* 0x000fe200030e060e */
[----:B------:R-:W-:Y:S01]  /*69540*/  IADD3 R40, P6, R5, R13, RZ ;  /* 0x0000000d05287210 */ /* 0x000fe20007fde0ff */
[----:B------:R-:W-:Y:S02]  /*69550*/  IMAD.MOV.U32 R249, RZ, RZ, R245 ;  /* 0x000000fffff97224 */ /* 0x000fe400078e00f5 */
[----:B------:R-:W-:Y:S02]  /*69560*/  IMAD.MOV.U32 R245, RZ, RZ, R238 ;  /* 0x000000fffff57224 */ /* 0x000fe400078e00ee */
[----:B------:R-:W-:Y:S01]  /*69570*/  IMAD.MOV.U32 R238, RZ, RZ, R67 ;  /* 0x000000ffffee7224 */ /* 0x000fe200078e0043 */
[----:B------:R0:W-:Y:S01]  /*69580*/  STL.64 [R1+0x1748], R28 ;  /* 0x0017481c01007387 */ /* 0x0001e20000100a00 */
[----:B------:R-:W-:-:S02]  /*69590*/  IMAD.MOV.U32 R67, RZ, RZ, R41 ;  /* 0x000000ffff437224 */ /* 0x000fc400078e0029 */
[----:B------:R-:W-:Y:S01]  /*695a0*/  IMAD.X R41, R251, 0x1, R12, P6 ;  /* 0x00000001fb297824 */ /* 0x000fe200030e060c */
[----:B0-----:R-:W-:-:S05]  /*695b0*/  IADD3 R28, P6, R5, R11, RZ ;  /* 0x0000000b051c7210 */ /* 0x001fca0007fde0ff */
[----:B------:R-:W-:Y:S01]  /*695c0*/  IMAD.X R29, R251, 0x1, R9, P6 ;  /* 0x00000001fb1d7824 */ /* 0x000fe200030e0609 */
[----:B------:R-:W-:Y:S01]  /*695d0*/  IADD3 R4, P6, R5, R10, RZ ;  /* 0x0000000a05047210 */ /* 0x000fe20007fde0ff */
[----:B------:R-:W-:-:S04]  /*695e0*/  IMAD.MOV.U32 R69, RZ, RZ, R248 ;  /* 0x000000ffff457224 */ /* 0x000fc800078e00f8 */
[----:B------:R-:W-:Y:S01]  /*695f0*/  IMAD.X R5, R251, 0x1, R8, P6 ;  /* 0x00000001fb057824 */ /* 0x000fe200030e0608 */
[----:B------:R-:W-:Y:S01]  /*69600*/  STL.64 [R1+0x1738], R28 ;  /* 0x0017381c01007387 */ /* 0x000fe20000100a00 */
[----:B------:R-:W-:Y:S02]  /*69610*/  IMAD.MOV.U32 R248, RZ, RZ, R239 ;  /* 0x000000fffff87224 */ /* 0x000fe400078e00ef */
[----:B------:R-:W-:Y:S01]  /*69620*/  IMAD.MOV.U32 R239, RZ, RZ, R48 ;  /* 0x000000ffffef7224 */ /* 0x000fe200078e0030 */
[----:B------:R0:W-:Y:S01]  /*69630*/  STL.64 [R1+0x1730], R4 ;  /* 0x0017300401007387 */ /* 0x0001e20000100a00 */
[----:B----4-:R-:W-:Y:S01]  /*69640*/  SHF.R.S32.HI R251, RZ, 0x1f, R70 ;  /* 0x0000001ffffb7819 */ /* 0x010fe20000011446 */
[----:B0-----:R-:W-:Y:S01]  /*69650*/  IMAD.MOV.U32 R4, RZ, RZ, R249 ;  /* 0x000000ffff047224 */ /* 0x001fe200078e00f9 */
[----:B------:R-:W-:Y:S01]  /*69660*/  IADD3 R48, P6, R70, R15, RZ ;  /* 0x0000000f46307210 */ /* 0x000fe20007fde0ff */
[----:B------:R-:W-:Y:S02]  /*69670*/  IMAD.MOV.U32 R249, RZ, RZ, R246 ;  /* 0x000000fffff97224 */ /* 0x000fe400078e00f6 */
[----:B------:R-:W-:-:S02]  /*69680*/  IMAD.MOV.U32 R246, RZ, RZ, R245 ;  /* 0x000000fffff67224 */ /* 0x000fc400078e00f5 */
[----:B------:R-:W-:Y:S02]  /*69690*/  IMAD.MOV.U32 R245, RZ, RZ, R67 ;  /* 0x000000fffff57224 */ /* 0x000fe400078e0043 */
[----:B------:R-:W-:Y:S02]  /*696a0*/  IMAD.MOV.U32 R67, RZ, RZ, R49 ;  /* 0x000000ffff437224 */ /* 0x000fe400078e0031 */
[----:B------:R-:W-:Y:S02]  /*696b0*/  IMAD.MOV.U32 R5, RZ, RZ, R242 ;  /* 0x000000ffff057224 */ /* 0x000fe400078e00f2 */
[C---:B------:R-:W-:Y:S01]  /*696c0*/  IMAD.X R49, R251.reuse, 0x1, R14, P6 ;  /* 0x00000001fb317824 */ /* 0x040fe200030e060e */
[----:B------:R-:W-:Y:S01]  /*696d0*/  IADD3 R28, P6, R70, R13, RZ ;  /* 0x0000000d461c7210 */ /* 0x000fe20007fde0ff */
[----:B------:R-:W-:Y:S02]  /*696e0*/  IMAD.MOV.U32 R242, RZ, RZ, R43 ;  /* 0x000000fffff27224 */ /* 0x000fe400078e002b */
[----:B------:R-:W3:Y:S02]  /*696f0*/  LDL.LU R43, [R1+0x214] ;  /* 0x00021400012b7983 */ /* 0x000ee40000300800 */
        /* <DEDUP_REMOVED lines=42> */
[----:B------:R-:W-:Y:S02]  /*699a0*/  IMAD.MOV.U32 R249, RZ, RZ, R241 ;  /* 0x000000fffff97224 */ /* 0x000fe400078e00f1 */
[----:B------:R-:W-:Y:S01]  /*699b0*/  IMAD.MOV.U32 R241, RZ, RZ, R65 ;  /* 0x000000fffff17224 */ /* 0x000fe200078e0041 */
[----:B0-----:R-:W-:Y:S01]  /*699c0*/  IADD3 R28, P6, R43, R13, RZ ;  /* 0x0000000d2b1c7210 */ /* 0x001fe20007fde0ff */
[----:B------:R-:W-:-:S04]  /*699d0*/  IMAD.MOV.U32 R65, RZ, RZ, R234 ;  /* 0x000000ffff417224 */ /* 0x000fc800078e00ea */
[----:B------:R-:W-:Y:S01]  /*699e0*/  IMAD.X R29, R251, 0x1, R12, P6 ;  /* 0x00000001fb1d7824 */ /* 0x000fe200030e060c */
[----:B------:R-:W-:Y:S01]  /*699f0*/  IADD3 R234, P6, R43, R11, RZ ;  /* 0x0000000b2bea7210 */ /* 0x000fe20007fde0ff */
[----:B------:R-:W-:-:S03]  /*69a00*/  IMAD.MOV.U32 R70, RZ, RZ, R69 ;  /* 0x000000ffff467224 */ /* 0x000fc600078e0045 */
[----:B------:R0:W-:Y:S01]  /*69a10*/  STL.64 [R1+0x16c0], R28 ;  /* 0x0016c01c01007387 */ /* 0x0001e20000100a00 */
[----:B------:R-:W-:-:S03]  /*69a20*/  IMAD.MOV.U32 R71, RZ, RZ, R4 ;  /* 0x000000ffff477224 */ /* 0x000fc600078e0004 */
[----:B------:R-:W3:Y:S01]  /*69a30*/  LDL.LU R77, [R1+0x224] ;  /* 0x00022400014d7983 */ /* 0x000ee20000300800 */
[----:B------:R-:W-:Y:S02]  /*69a40*/  IMAD.MOV.U32 R69, RZ, RZ, R240 ;  /* 0x000000ffff457224 */ /* 0x000fe400078e00f0 */
[----:B------:R-:W-:Y:S02]  /*69a50*/  IMAD.MOV.U32 R4, RZ, RZ, R235 ;  /* 0x000000ffff047224 */ /* 0x000fe400078e00eb */
[----:B------:R-:W-:Y:S02]  /*69a60*/  IMAD.MOV.U32 R240, RZ, RZ, R42 ;  /* 0x000000fffff07224 */ /* 0x000fe400078e002a */
[----:B------:R-:W-:Y:S01]  /*69a70*/  IMAD.X R235, R251, 0x1, R9, P6 ;  /* 0x00000001fbeb7824 */ /* 0x000fe200030e0609 */
[----:B------:R-:W-:Y:S01]  /*69a80*/  IADD3 R42, P6, R43, R10, RZ ;  /* 0x0000000a2b2a7210 */ /* 0x000fe20007fde0ff */
[----:B------:R-:W-:-:S04]  /*69a90*/  IMAD.MOV.U32 R72, RZ, RZ, R70 ;  /* 0x000000ffff487224 */ /* 0x000fc800078e0046 */
[----:B------:R-:W-:Y:S01]  /*69aa0*/  IMAD.X R43, R251, 0x1, R8, P6 ;  /* 0x00000001fb2b7824 */ /* 0x000fe200030e0608 */
[----:B----4-:R-:W-:Y:S02]  /*69ab0*/  SHF.R.S32.HI R251, RZ, 0x1f, R74 ;  /* 0x0000001ffffb7819 */ /* 0x010fe4000001144a */
[----:B0-----:R-:W-:Y:S01]  /*69ac0*/  IADD3 R28, P6, R74, R15, RZ ;  /* 0x0000000f4a1c7210 */ /* 0x001fe20007fde0ff */
[----:B------:R-:W-:Y:S02]  /*69ad0*/  IMAD.MOV.U32 R70, RZ, RZ, R68 ;  /* 0x000000ffff467224 */ /* 0x000fe400078e0044 */
[----:B------:R-:W-:Y:S02]  /*69ae0*/  IMAD.MOV.U32 R68, RZ, RZ, R4 ;  /* 0x000000ffff447224 */ /* 0x000fe400078e0004 */
[----:B------:R-:W-:Y:S02]  /*69af0*/  IMAD.MOV.U32 R4, RZ, RZ, R248 ;  /* 0x000000ffff047224 */ /* 0x000fe400078e00f8 */
[----:B------:R-:W-:-:S02]  /*69b00*/  IMAD.X R29, R251, 0x1, R14, P6 ;  /* 0x00000001fb1d7824 */ /* 0x000fc400030e060e */
[----:B------:R-:W-:Y:S01]  /*69b10*/  IMAD.MOV.U32 R248, RZ, RZ, R50 ;  /* 0x000000fffff87224 */ /* 0x000fe200078e0032 */
[----:B------:R-:W-:Y:S01]  /*69b20*/  IADD3 R50, P6, R74, R13, RZ ;  /* 0x0000000d4a327210 */ /* 0x000fe20007fde0ff */
[----:B------:R-:W-:Y:S02]  /*69b30*/  IMAD.MOV.U32 R73, RZ, RZ, R71 ;  /* 0x000000ffff497224 */ /* 0x000fe400078e0047 */
[----:B------:R-:W-:Y:S02]  /*69b40*/  IMAD.MOV.U32 R71, RZ, RZ, R69 ;  /* 0x000000ffff477224 */ /* 0x000fe400078e0045 */
[----:B------:R-:W-:Y:S02]  /*69b50*/  IMAD.MOV.U32 R69, RZ, RZ, R5 ;  /* 0x000000ffff457224 */ /* 0x000fe400078e0005 */
[----:B------:R-:W-:Y:S01]  /*69b60*/  IMAD.MOV.U32 R5, RZ, RZ, R238 ;  /* 0x000000ffff057224 */ /* 0x000fe200078e00ee */
[----:B------:R0:W-:Y:S01]  /*69b70*/  STL.64 [R1+0x16a8], R28 ;  /* 0x0016a81c01007387 */ /* 0x0001e20000100a00 */
[----:B------:R-:W-:-:S02]  /*69b80*/  IMAD.MOV.U32 R238, RZ, RZ, R51 ;  /* 0x000000ffffee7224 */ /* 0x000fc400078e0033 */
        /* <DEDUP_REMOVED lines=32> */
[C---:B0-----:R-:W-:Y:S01]  /*69d90*/  IADD3 R28, P6, R76.reuse, R13, RZ ;  /* 0x0000000d4c1c7210 */ /* 0x041fe20007fde0ff */
[----:B------:R-:W-:Y:S02]  /*69da0*/  IMAD.MOV.U32 R244, RZ, RZ, R44 ;  /* 0x000000fffff47224 */ /* 0x000fe400078e002c */
[----:B------:R-:W-:Y:S02]  /*69db0*/  IMAD.MOV.U32 R75, RZ, RZ, R70 ;  /* 0x000000ffff4b7224 */ /* 0x000fe400078e0046 */
[----:B------:R-:W-:Y:S01]  /*69dc0*/  IMAD.X R29, R251, 0x1, R12, P6 ;  /* 0x00000001fb1d7824 */ /* 0x000fe200030e060c */
[----:B------:R-:W-:Y:S01]  /*69dd0*/  IADD3 R44, P6, R76, R11, RZ ;  /* 0x0000000b4c2c7210 */ /* 0x000fe20007fde0ff */
        /* <DEDUP_REMOVED lines=77> */
[----:B---3--:R-:W-:Y:S01]  /*6a2b0*/  SHF.R.S32.HI R251, RZ, 0x1f, R83 ;  /* 0x0000001ffffb7819 */ /* 0x008fe20000011453 */
[----:B------:R-:W-:Y:S02]  /*6a2c0*/  IMAD.MOV.U32 R79, RZ, RZ, R77 ;  /* 0x000000ffff4f7224 */ /* 0x000fe400078e004d */
[----:B------:R-:W-:Y:S01]  /*6a2d0*/  IMAD.MOV.U32 R245, RZ, RZ, R46 ;  /* 0x000000fffff57224 */ /* 0x000fe200078e002e */
[----:B------:R-:W-:Y:S01]  /*6a2e0*/  IADD3 R46, P6, R83, R15, RZ ;  /* 0x0000000f532e7210 */ /* 0x000fe20007fde0ff */
[----:B------:R-:W-:Y:S02]  /*6a2f0*/  IMAD.MOV.U32 R77, RZ, RZ, R72 ;  /* 0x000000ffff4d7224 */ /* 0x000fe400078e0048 */
[----:B------:R-:W-:Y:S02]  /*6a300*/  IMAD.MOV.U32 R72, RZ, RZ, R4 ;  /* 0x000000ffff487224 */ /* 0x000fe400078e0004 */
[----:B------:R-:W-:-:S02]  /*6a310*/  IMAD.MOV.U32 R4, RZ, RZ, R242 ;  /* 0x000000ffff047224 */ /* 0x000fc400078e00f2 */
[----:B------:R-:W-:Y:S02]  /*6a320*/  IMAD.MOV.U32 R242, RZ, RZ, R239 ;  /* 0x000000fffff27224 */ /* 0x000fe400078e00ef */
[----:B------:R-:W-:Y:S02]  /*6a330*/  IMAD.MOV.U32 R239, RZ, RZ, R47 ;  /* 0x000000ffffef7224 */ /* 0x000fe400078e002f */
[----:B------:R-:W-:Y:S01]  /*6a340*/  IMAD.X R47, R251, 0x1, R14, P6 ;  /* 0x00000001fb2f7824 */ /* 0x000fe200030e060e */
[----:B0-----:R-:W-:Y:S01]  /*6a350*/  IADD3 R28, P6, R83, R13, RZ ;  /* 0x0000000d531c7210 */ /* 0x001fe20007fde0ff */
[----:B------:R-:W-:Y:S02]  /*6a360*/  IMAD.MOV.U32 R81, RZ, RZ, R79 ;  /* 0x000000ffff517224 */ /* 0x000fe400078e004f */
[----:B------:R-:W-:Y:S02]  /*6a370*/  IMAD.MOV.U32 R79, RZ, RZ, R73 ;  /* 0x000000ffff4f7224 */ /* 0x000fe400078e0049 */
[----:B------:R-:W-:-:S02]  /*6a380*/  IMAD.MOV.U32 R73, RZ, RZ, R247 ;  /* 0x000000ffff497224 */ /* 0x000fc400078e00f7 */
[----:B------:R-:W-:Y:S02]  /*6a390*/  IMAD.X R29, R251, 0x1, R12, P6 ;  /* 0x00000001fb1d7824 */ /* 0x000fe400030e060c */
[----:B------:R-:W-:Y:S02]  /*6a3a0*/  IMAD.MOV.U32 R80, RZ, RZ, R78 ;  /* 0x000000ffff507224 */ /* 0x000fe400078e004e */
        /* <DEDUP_REMOVED lines=10> */
[----:B------:R-:W-:Y:S01]  /*6a450*/  IMAD.X R29, R251, 0x1, R8, P6 ;  /* 0x00000001fb1d7824 */ /* 0x000fe200030e0608 */
[----:B----4-:R-:W-:-:S04]  /*6a460*/  SHF.R.S32.HI R251, RZ, 0x1f, R84 ;  /* 0x0000001ffffb7819 */ /* 0x010fc80000011454 */
[----:B------:R0:W-:Y:S01]  /*6a470*/  STL.64 [R1+0x15b0], R28 ;  /* 0x0015b01c01007387 */ /* 0x0001e20000100a00 */
[----:B------:R-:W-:Y:S02]  /*6a480*/  IMAD.MOV.U32 R83, RZ, RZ, R80 ;  /* 0x000000ffff537224 */ /* 0x000fe400078e0050 */
[----:B------:R-:W-:Y:S02]  /*6a490*/  IMAD.MOV.U32 R80, RZ, RZ, R81 ;  /* 0x000000ffff507224 */ /* 0x000fe400078e0051 */
[----:B------:R-:W-:Y:S01]  /*6a4a0*/  IMAD.MOV.U32 R81, RZ, RZ, R78 ;  /* 0x000000ffff517224 */ /* 0x000fe200078e004e */
[----:B0-----:R-:W-:Y:S01]  /*6a4b0*/  IADD3 R28, P6, R84, R15, RZ ;  /* 0x0000000f541c7210 */ /* 0x001fe20007fde0ff */
[----:B------:R-:W-:-:S04]  /*6a4c0*/  IMAD.MOV.U32 R78, RZ, RZ, R77 ;  /* 0x000000ffff4e7224 */ /* 0x000fc800078e004d */
[----:B------:R-:W-:Y:S02]  /*6a4d0*/  IMAD.X R29, R251, 0x1, R14, P6 ;  /* 0x00000001fb1d7824 */ /* 0x000fe400030e060e */
[----:B------:R-:W-:Y:S02]  /*6a4e0*/  IMAD.MOV.U32 R77, RZ, RZ, R73 ;  /* 0x000000ffff4d7224 */ /* 0x000fe400078e0049 */
[----:B------:R-:W3:Y:S04]  /*6a4f0*/  LDL.LU R73, [R1+0x248] ;  /* 0x0002480001497983 */ /* 0x000ee80000300800 */
        /* <DEDUP_REMOVED lines=93> */
[----:B------:R-:W-:Y:S01]  /*6aad0*/  IMAD.MOV.U32 R4, RZ, RZ, R243 ;  /* 0x000000ffff047224 */ /* 0x000fe200078e00f3 */
[----:B------:R-:W-:Y:S01]  /*6aae0*/  SHF.R.S32.HI R251, RZ, 0x1f, R89 ;  /* 0x0000001ffffb7819 */ /* 0x000fe20000011459 */
[----:B------:R-:W-:Y:S01]  /*6aaf0*/  IMAD.MOV.U32 R243, RZ, RZ, R236 ;  /* 0x000000fffff37224 */ /* 0x000fe200078e00ec */
[----:B------:R-:W-:Y:S01]  /*6ab00*/  IADD3 R236, P6, R89, R15, RZ ;  /* 0x0000000f59ec7210 */ /* 0x000fe20007fde0ff */
[----:B------:R-:W-:-:S02]  /*6ab10*/  IMAD.MOV.U32 R87, RZ, RZ, R85 ;  /* 0x000000ffff577224 */ /* 0x000fc400078e0055 */
[----:B------:R-:W-:Y:S02]  /*6ab20*/  IMAD.MOV.U32 R85, RZ, RZ, R79 ;  /* 0x000000ffff557224 */ /* 0x000fe400078e004f */
[----:B------:R-:W-:Y:S02]  /*6ab30*/  IMAD.MOV.U32 R79, RZ, RZ, R77 ;  /* 0x000000ffff4f7224 */ /* 0x000fe400078e004d */
[----:B------:R-:W-:Y:S02]  /*6ab40*/  IMAD.MOV.U32 R77, RZ, RZ, R237 ;  /* 0x000000ffff4d7224 */ /* 0x000fe400078e00ed */
[----:B------:R-:W-:Y:S01]  /*6ab50*/  IMAD.X R237, R251, 0x1, R14, P6 ;  /* 0x00000001fbed7824 */ /* 0x000fe200030e060e */
        /* <DEDUP_REMOVED lines=19> */
[----:B------:R-:W-:Y:S02]  /*6ac90*/  IMAD.MOV.U32 R87, RZ, RZ, R71 ;  /* 0x000000ffff577224 */ /* 0x000fe400078e0047 */
[----:B------:R-:W-:Y:S01]  /*6aca0*/  IMAD.X R71, R251, 0x1, R12, P6 ;  /* 0x00000001fb477824 */ /* 0x000fe200030e060c */
        /* <DEDUP_REMOVED lines=10> */
[----:B------:R-:W-:Y:S01]  /*6ad50*/  IMAD.MOV.U32 R87, RZ, RZ, R75 ;  /* 0x000000ffff577224 */ /* 0x000fe200078e004b */
[----:B----4-:R-:W-:Y:S02]  /*6ad60*/  SHF.R.S32.HI R251, RZ, 0x1f, R94 ;  /* 0x0000001ffffb7819 */ /* 0x010fe4000001145e */
[----:B------:R-:W-:-:S05]  /*6ad70*/  IADD3 R74, P6, R94, R15, RZ ;  /* 0x0000000f5e4a7210 */ /* 0x000fca0007fde0ff */
        /* <DEDUP_REMOVED lines=49> */
[----:B------:R-:W-:Y:S01]  /*6b090*/  IMAD.MOV.U32 R92, RZ, RZ, R77 ;  /* 0x000000ffff5c7224 */ /* 0x000fe200078e004d */
[----:B------:R0:W-:Y:S03]  /*6b0a0*/  STL.64 [R1+0x1430], R28 ;  /* 0x0014301c01007387 */ /* 0x0001e60000100a00 */
[----:B------:R-:W-:Y:S01]  /*6b0b0*/  IMAD.X R77, R251, 0x1, R12, P6 ;  /* 0x00000001fb4d7824 */ /* 0x000fe200030e060c */
[----:B0-----:R-:W-:-:S05]  /*6b0c0*/  IADD3 R28, P6, R95, R11, RZ ;  /* 0x0000000b5f1c7210 */ /* 0x001fca0007fde0ff */
[----:B------:R-:W-:-:S05]  /*6b0d0*/  IMAD.X R29, R251, 0x1, R9, P6 ;  /* 0x00000001fb1d7824 */ /* 0x000fca00030e0609 */
[----:B------:R0:W-:Y:S02]  /*6b0e0*/  STL.64 [R1+0x1420], R28 ;  /* 0x0014201c01007387 */ /* 0x0001e40000100a00 */
[----:B0-----:R-:W-:-:S05]  /*6b0f0*/  IADD3 R28, P6, R95, R10, RZ ;  /* 0x0000000a5f1c7210 */ /* 0x001fca0007fde0ff */
[----:B------:R-:W-:-:S05]  /*6b100*/  IMAD.X R29, R251, 0x1, R8, P6 ;  /* 0x00000001fb1d7824 */ /* 0x000fca00030e0608 */
[----:B------:R0:W-:Y:S01]  /*6b110*/  STL.64 [R1+0x1418], R28 ;  /* 0x0014181c01007387 */ /* 0x0001e20000100a00 */
[----:B------:R-:W-:-:S03]  /*6b120*/  IMAD.MOV.U32 R94, RZ, RZ, R92 ;  /* 0x000000ffff5e7224 */ /* 0x000fc600078e005c */
[----:B------:R-:W3:Y:S01]  /*6b130*/  LDL.LU R99, [R1+0x278] ;  /* 0x0002780001637983 */ /* 0x000ee20000300800 */
[----:B------:R-:W-:Y:S01]  /*6b140*/  IMAD.MOV.U32 R92, RZ, RZ, R80 ;  /* 0x000000ffff5c7224 */ /* 0x000fe200078e0050 */
[----:B----4-:R-:W-:Y:S02]  /*6b150*/  SHF.R.S32.HI R251, RZ, 0x1f, R98 ;  /* 0x0000001ffffb7819 */ /* 0x010fe40000011462 */
[C---:B------:R-:W-:Y:S01]  /*6b160*/  IADD3 R80, P6, R98.reuse, R15, RZ ;  /* 0x0000000f62507210 */ /* 0x040fe20007fde0ff */
        /* <DEDUP_REMOVED lines=113> */
[----:B0-----:R-:W-:Y:S01]  /*6b880*/  IADD3 R28, P6, R103, R10, RZ ;  /* 0x0000000a671c7210 */ /* 0x001fe20007fde0ff */
[----:B------:R-:W-:Y:S02]  /*6b890*/  IMAD.MOV.U32 R103, RZ, RZ, R100 ;  /* 0x000000ffff677224 */ /* 0x000fe400078e0064 */
[----:B------:R-:W-:-:S02]  /*6b8a0*/  IMAD.MOV.U32 R100, RZ, RZ, R98 ;  /* 0x000000ffff647224 */ /* 0x000fc400078e0062 */
[----:B------:R-:W-:Y:S02]  /*6b8b0*/  IMAD.X R29, R251, 0x1, R8, P6 ;  /* 0x00000001fb1d7824 */ /* 0x000fe400030e0608 */
        /* <DEDUP_REMOVED lines=15> */
[----:B0-----:R-:W-:Y:S01]  /*6b9b0*/  IADD3 R28, P6, R102, R10, RZ ;  /* 0x0000000a661c7210 */ /* 0x001fe20007fde0ff */
[----:B------:R-:W-:Y:S02]  /*6b9c0*/  IMAD.MOV.U32 R102, RZ, RZ, R103 ;  /* 0x000000ffff667224 */ /* 0x000fe400078e0067 */
[----:B------:R-:W-:Y:S02]  /*6b9d0*/  IMAD.MOV.U32 R103, RZ, RZ, R100 ;  /* 0x000000ffff677224 */ /* 0x000fe400078e0064 */
[----:B------:R-:W-:Y:S02]  /*6b9e0*/  IMAD.X R29, R251, 0x1, R8, P6 ;  /* 0x00000001fb1d7824 */ /* 0x000fe400030e0608 */
[----:B------:R-:W-:Y:S02]  /*6b9f0*/  IMAD.MOV.U32 R100, RZ, RZ, R98 ;  /* 0x000000ffff647224 */ /* 0x000fe400078e0062 */
[----:B------:R-:W-:-:S02]  /*6ba00*/  IMAD.MOV.U32 R98, RZ, RZ, R99 ;  /* 0x000000ffff627224 */ /* 0x000fc400078e0063 */
[----:B------:R-:W-:Y:S01]  /*6ba10*/  IMAD.MOV.U32 R99, RZ, RZ, R94 ;  /* 0x000000ffff637224 */ /* 0x000fe200078e005e */
[----:B------:R0:W-:Y:S01]  /*6ba20*/  STL.64 [R1+0x1300], R28 ;  /* 0x0013001c01007387 */ /* 0x0001e20000100a00 */
[----:B------:R-:W-:Y:S01]  /*6ba30*/  IMAD.MOV.U32 R94, RZ, RZ, R95 ;  /* 0x000000ffff5e7224 */ /* 0x000fe200078e005f */
[----:B----4-:R-:W-:Y:S01]  /*6ba40*/  SHF.R.S32.HI R251, RZ, 0x1f, R107 ;  /* 0x0000001ffffb7819 */ /* 0x010fe2000001146b */
[----:B------:R-:W-:Y:S02]  /*6ba50*/  IMAD.MOV.U32 R95, RZ, RZ, R91 ;  /* 0x000000ffff5f7224 */ /* 0x000fe400078e005b */
[----:B------:R-:W3:Y:S01]  /*6ba60*/  LDL.LU R91, [R1+0x298] ;  /* 0x00029800015b7983 */ /* 0x000ee20000300800 */
        /* <DEDUP_REMOVED lines=23> */
[----:B------:R-:W-:Y:S02]  /*6bbe0*/  IMAD.MOV.U32 R248, RZ, RZ, R244 ;  /* 0x000000fffff87224 */ /* 0x000fe400078e00f4 */
[----:B------:R-:W-:Y:S02]  /*6bbf0*/  IMAD.MOV.U32 R244, RZ, RZ, R239 ;  /* 0x000000fffff47224 */ /* 0x000fe400078e00ef */
        /* <DEDUP_REMOVED lines=26> */
[----:B------:R-:W-:Y:S01]  /*6bda0*/  IMAD.MOV.U32 R106, RZ, RZ, R86 ;  /* 0x000000ffff6a7224 */ /* 0x000fe200078e0056 */
[----:B------:R-:W-:-:S05]  /*6bdb0*/  IADD3 R86, P6, R87, R10, RZ ;  /* 0x0000000a57567210 */ /* 0x000fca0007fde0ff */
[----:B------:R-:W-:Y:S01]  /*6bdc0*/  IMAD.X R87, R251, 0x1, R8, P6 ;  /* 0x00000001fb577824 */ /* 0x000fe200030e0608 */
[----:B---3--:R-:W-:Y:S02]  /*6bdd0*/  SHF.R.S32.HI R251, RZ, 0x1f, R91 ;  /* 0x0000001ffffb7819 */ /* 0x008fe4000001145b */
        /* <DEDUP_REMOVED lines=14> */
[----:B------:R-:W-:Y:S01]  /*6bec0*/  IADD3 R90, P6, R91, R10, RZ ;  /* 0x0000000a5b5a7210 */ /* 0x000fe20007fde0ff */
[----:B------:R-:W-:Y:S02]  /*6bed0*/  IMAD.MOV.U32 R108, RZ, RZ, R109 ;  /* 0x000000ffff6c7224 */ /* 0x000fe400078e006d */
[----:B------:R-:W-:Y:S01]  /*6bee0*/  IMAD.MOV.U32 R109, RZ, RZ, R106 ;  /* 0x000000ffff6d7224 */ /* 0x000fe200078e006a */
[----:B------:R0:W-:Y:S01]  /*6bef0*/  STL.64 [R1+0x1280], R28 ;  /* 0x0012801c01007387 */ /* 0x0001e20000100a00 */
[----:B------:R-:W-:Y:S02]  /*6bf00*/  IMAD.X R91, R251, 0x1, R8, P6 ;  /* 0x00000001fb5b7824 */ /* 0x000fe400030e0608 */
[----:B------:R-:W-:Y:S02]  /*6bf10*/  IMAD.MOV.U32 R106, RZ, RZ, R107 ;  /* 0x000000ffff6a7224 */ /* 0x000fe400078e006b */
[----:B------:R-:W-:-:S02]  /*6bf20*/  IMAD.MOV.U32 R107, RZ, RZ, R104 ;  /* 0x000000ffff6b7224 */ /* 0x000fc400078e0068 */
[----:B------:R-:W-:Y:S02]  /*6bf30*/  IMAD.MOV.U32 R104, RZ, RZ, R101 ;  /* 0x000000ffff687224 */ /* 0x000fe400078e0065 */
[----:B------:R-:W-:Y:S02]  /*6bf40*/  IMAD.MOV.U32 R101, RZ, RZ, R97 ;  /* 0x000000ffff657224 */ /* 0x000fe400078e0061 */
        /* <DEDUP_REMOVED lines=15> */
[----:B------:R-:W-:-:S02]  /*6c040*/  IMAD.MOV.U32 R107, RZ, RZ, R104 ;  /* 0x000000ffff6b7224 */ /* 0x000fc400078e0068 */
        /* <DEDUP_REMOVED lines=39> */
[----:B------:R-:W-:Y:S01]  /*6c2c0*/  IMAD.MOV.U32 R99, RZ, RZ, R92 ;  /* 0x000000ffff637224 */ /* 0x000fe200078e005c */
[----:B------:R-:W-:Y:S01]  /*6c2d0*/  IADD3 R92, P6, R97, R15, RZ ;  /* 0x0000000f615c7210 */ /* 0x000fe20007fde0ff */
[----:B------:R-:W-:Y:S02]  /*6c2e0*/  IMAD.MOV.U32 R110, RZ, RZ, R108 ;  /* 0x000000ffff6e7224 */ /* 0x000fe400078e006c */
[----:B------:R-:W-:Y:S02]  /*6c2f0*/  IMAD.MOV.U32 R108, RZ, RZ, R107 ;  /* 0x000000ffff6c7224 */ /* 0x000fe400078e006b */
[----:B------:R-:W-:Y:S02]  /*6c300*/  IMAD.MOV.U32 R107, RZ, RZ, R104 ;  /* 0x000000ffff6b7224 */ /* 0x000fe400078e0068 */
        /* <DEDUP_REMOVED lines=14> */
[----:B------:R-:W-:Y:S01]  /*6c3f0*/  IMAD.X R97, R251, 0x1, R8, P6 ;  /* 0x00000001fb617824 */ /* 0x000fe200030e0608 */
[----:B----4-:R-:W-:Y:S02]  /*6c400*/  SHF.R.S32.HI R251, RZ, 0x1f, R116 ;  /* 0x0000001ffffb7819 */ /* 0x010fe40000011474 */
        /* <DEDUP_REMOVED lines=62> */
[----:B------:R-:W3:Y:S01]  /*6c7f0*/  LDL.LU R121, [R1+0x2c8] ;  /* 0x0002c80001797983 */ /* 0x000ee20000300800 */
[----:B------:R-:W-:Y:S02]  /*6c800*/  IMAD.MOV.U32 R117, RZ, RZ, R114 ;  /* 0x000000ffff757224 */ /* 0x000fe400078e0072 */
[----:B------:R-:W-:Y:S01]  /*6c810*/  IMAD.MOV.U32 R114, RZ, RZ, R110 ;  /* 0x000000ffff727224 */ /* 0x000fe200078e006e */
[----:B----4-:R-:W-:Y:S01]  /*6c820*/  SHF.R.S32.HI R251, RZ, 0x1f, R120 ;  /* 0x0000001ffffb7819 */ /* 0x010fe20000011478 */
[----:B------:R-:W-:Y:S01]  /*6c830*/  IMAD.MOV.U32 R110, RZ, RZ, R98 ;  /* 0x000000ffff6e7224 */ /* 0x000fe200078e0062 */
[----:B------:R-:W-:Y:S01]  /*6c840*/  IADD3 R98, P6, R120, R15, RZ ;  /* 0x0000000f78627210 */ /* 0x000fe20007fde0ff */
[----:B------:R-:W-:-:S02]  /*6c850*/  IMAD.MOV.U32 R116, RZ, RZ, R113 ;  /* 0x000000ffff747224 */ /* 0x000fc400078e0071 */
        /* <DEDUP_REMOVED lines=58> */
[----:B------:R-:W-:Y:S01]  /*6cc00*/  IMAD.MOV.U32 R120, RZ, RZ, R119 ;  /* 0x000000ffff787224 */ /* 0x000fe200078e0077 */
[----:B----4-:R-:W-:Y:S01]  /*6cc10*/  SHF.R.S32.HI R251, RZ, 0x1f, R125 ;  /* 0x0000001ffffb7819 */ /* 0x010fe2000001147d */
[----:B------:R-:W-:Y:S01]  /*6cc20*/  IMAD.MOV.U32 R119, RZ, RZ, R104 ;  /* 0x000000ffff777224 */ /* 0x000fe200078e0068 */
[----:B------:R-:W-:Y:S01]  /*6cc30*/  IADD3 R104, P6, R125, R15, RZ ;  /* 0x0000000f7d687210 */ /* 0x000fe20007fde0ff */
[----:B------:R-:W-:Y:S02]  /*6cc40*/  IMAD.MOV.U32 R121, RZ, RZ, R118 ;  /* 0x000000ffff797224 */ /* 0x000fe400078e0076 */
[----:B------:R-:W-:-:S02]  /*6cc50*/  IMAD.MOV.U32 R118, RZ, RZ, R114 ;  /* 0x000000ffff767224 */ /* 0x000fc400078e0072 */
        /* <DEDUP_REMOVED lines=41> */
[----:B---3--:R-:W-:Y:S01]  /*6cef0*/  SHF.R.S32.HI R251, RZ, 0x1f, R127 ;  /* 0x0000001ffffb7819 */ /* 0x008fe2000001147f */
[----:B------:R-:W-:Y:S01]  /*6cf00*/  IMAD.MOV.U32 R120, RZ, RZ, R240 ;  /* 0x000000ffff787224 */ /* 0x000fe200078e00f0 */
[----:B------:R-:W-:Y:S01]  /*6cf10*/  IADD3 R240, P6, R127, R15, RZ ;  /* 0x0000000f7ff07210 */ /* 0x000fe20007fde0ff */
[----:B------:R-:W-:Y:S02]  /*6cf20*/  IMAD.MOV.U32 R122, RZ, RZ, R113 ;  /* 0x000000ffff7a7224 */ /* 0x000fe400078e0071 */
[----:B------:R-:W-:-:S02]  /*6cf30*/  IMAD.MOV.U32 R123, RZ, RZ, R119 ;  /* 0x000000ffff7b7224 */ /* 0x000fc400078e0077 */
[----:B------:R-:W-:Y:S02]  /*6cf40*/  IMAD.MOV.U32 R113, RZ, RZ, R241 ;  /* 0x000000ffff717224 */ /* 0x000fe400078e00f1 */
[----:B------:R-:W-:Y:S02]  /*6cf50*/  IMAD.MOV.U32 R119, RZ, RZ, R102 ;  /* 0x000000ffff777224 */ /* 0x000fe400078e0066 */
[----:B------:R-:W-:Y:S01]  /*6cf60*/  IMAD.X R241, R251, 0x1, R14, P6 ;  /* 0x00000001fbf17824 */ /* 0x000fe200030e060e */
[----:B------:R-:W-:Y:S01]  /*6cf70*/  IADD3 R102, P6, R127, R13, RZ ;  /* 0x0000000d7f667210 */ /* 0x000fe20007fde0ff */
        /* <DEDUP_REMOVED lines=60> */
[----:B0-----:R-:W-:Y:S01]  /*6d340*/  IADD3 R28, P6, R131, R10, RZ ;  /* 0x0000000a831c7210 */ /* 0x001fe20007fde0ff */
[----:B------:R-:W-:-:S04]  /*6d350*/  IMAD.MOV.U32 R131, RZ, RZ, R128 ;  /* 0x000000ffff837224 */ /* 0x000fc800078e0080 */
        /* <DEDUP_REMOVED lines=33> */
[----:B0-----:R-:W-:Y:S01]  /*6d570*/  IADD3 R28, P6, R132, R10, RZ ;  /* 0x0000000a841c7210 */ /* 0x001fe20007fde0ff */
[----:B------:R-:W-:-:S04]  /*6d580*/  IMAD.MOV.U32 R132, RZ, RZ, R133 ;  /* 0x000000ffff847224 */ /* 0x000fc800078e0085 */
[----:B------:R-:W-:Y:S02]  /*6d590*/  IMAD.X R29, R251, 0x1, R8, P6 ;  /* 0x00000001fb1d7824 */ /* 0x000fe400030e0608 */
[----:B------:R-:W-:-:S03]  /*6d5a0*/  IMAD.MOV.U32 R133, RZ, RZ, R115 ;  /* 0x000000ffff857224 */ /* 0x000fc600078e0073 */
        /* <DEDUP_REMOVED lines=81> */
[----:B------:R-:W2:Y:S01]  /*6dac0*/  LDL.LU R145, [R1+0x310] ;  /* 0x0003100001917983 */ /* 0x000ea20000300800 */
        /* <DEDUP_REMOVED lines=14> */
[----:B---3--:R-:W-:Y:S02]  /*6dbb0*/  SHF.R.S32.HI R251, RZ, 0x1f, R141 ;  /* 0x0000001ffffb7819 */ /* 0x008fe4000001148d */
[----:B------:R-:W-:Y:S01]  /*6dbc0*/  IADD3 R116, P6, R141, R15, RZ ;  /* 0x0000000f8d747210 */ /* 0x000fe20007fde0ff */
[----:B------:R-:W-:Y:S02]  /*6dbd0*/  IMAD.MOV.U32 R136, RZ, RZ, R134 ;  /* 0x000000ffff887224 */ /* 0x000fe400078e0086 */
[----:B------:R-:W-:-:S02]  /*6dbe0*/  IMAD.MOV.U32 R134, RZ, RZ, R117 ;  /* 0x000000ffff867224 */ /* 0x000fc400078e0075 */
[----:B------:R-:W-:Y:S01]  /*6dbf0*/  IMAD.X R117, R251, 0x1, R14, P6 ;  /* 0x00000001fb757824 */ /* 0x000fe200030e060e */
[----:B0-----:R-:W-:Y:S01]  /*6dc00*/  IADD3 R28, P6, R141, R13, RZ ;  /* 0x0000000d8d1c7210 */ /* 0x001fe20007fde0ff */
[----:B------:R-:W-:Y:S02]  /*6dc10*/  IMAD.MOV.U32 R139, RZ, RZ, R137 ;  /* 0x000000ffff8b7224 */ /* 0x000fe400078e0089 */
[----:B------:R-:W-:Y:S02]  /*6dc20*/  IMAD.MOV.U32 R137, RZ, RZ, R132 ;  /* 0x000000ffff897224 */ /* 0x000fe400078e0084 */
[----:B------:R-:W-:Y:S02]  /*6dc30*/  IMAD.X R29, R251, 0x1, R12, P6 ;  /* 0x00000001fb1d7824 */ /* 0x000fe400030e060c */
[----:B------:R-:W-:Y:S01]  /*6dc40*/  IMAD.MOV.U32 R132, RZ, RZ, R120 ;  /* 0x000000ffff847224 */ /* 0x000fe200078e0078 */
[----:B------:R-:W-:Y:S01]  /*6dc50*/  IADD3 R120, P6, R141, R11, RZ ;  /* 0x0000000b8d787210 */ /* 0x000fe20007fde0ff */
[----:B------:R-:W-:-:S02]  /*6dc60*/  IMAD.MOV.U32 R138, RZ, RZ, R136 ;  /* 0x000000ffff8a7224 */ /* 0x000fc400078e0088 */
[----:B------:R-:W-:Y:S02]  /*6dc70*/  IMAD.MOV.U32 R136, RZ, RZ, R134 ;  /* 0x000000ffff887224 */ /* 0x000fe400078e0086 */
[----:B------:R-:W-:Y:S01]  /*6dc80*/  IMAD.MOV.U32 R134, RZ, RZ, R133 ;  /* 0x000000ffff867224 */ /* 0x000fe200078e0085 */
[----:B------:R0:W-:Y:S01]  /*6dc90*/  STL.64 [R1+0xec8], R28 ;  /* 0x000ec81c01007387 */ /* 0x0001e20000100a00 */
        /* <DEDUP_REMOVED lines=10> */
[----:B----4-:R-:W-:Y:S02]  /*6dd40*/  SHF.R.S32.HI R251, RZ, 0x1f, R140 ;  /* 0x0000001ffffb7819 */ /* 0x010fe4000001148c */
        /* <DEDUP_REMOVED lines=28> */
[----:B--2---:R-:W-:Y:S02]  /*6df10*/  SHF.R.S32.HI R251, RZ, 0x1f, R145 ;  /* 0x0000001ffffb7819 */ /* 0x004fe40000011491 */
[----:B0-----:R-:W-:-:S05]  /*6df20*/  IADD3 R28, P6, R145, R15, RZ ;  /* 0x0000000f911c7210 */ /* 0x001fca0007fde0ff */
[----:B------:R-:W-:-:S05]  /*6df30*/  IMAD.X R29, R251, 0x1, R14, P6 ;  /* 0x00000001fb1d7824 */ /* 0x000fca00030e060e */
[----:B------:R0:W-:Y:S02]  /*6df40*/  STL.64 [R1+0xe90], R28 ;  /* 0x000e901c01007387 */ /* 0x0001e40000100a00 */
[----:B0-----:R-:W-:-:S05]  /*6df50*/  IADD3 R28, P6, R145, R13, RZ ;  /* 0x0000000d911c7210 */ /* 0x001fca0007fde0ff */
[----:B------:R-:W-:Y:S01]  /*6df60*/  IMAD.X R29, R251, 0x1, R12, P6 ;  /* 0x00000001fb1d7824 */ /* 0x000fe200030e060c */
[----:B------:R-:W-:-:S04]  /*6df70*/  IADD3 R242, P6, R145, R11, RZ ;  /* 0x0000000b91f27210 */ /* 0x000fc80007fde0ff */
[----:B------:R0:W-:Y:S01]  /*6df80*/  STL.64 [R1+0xe88], R28 ;  /* 0x000e881c01007387 */ /* 0x0001e20000100a00 */
[----:B------:R-:W-:Y:S01]  /*6df90*/  IMAD.X R243, R251, 0x1, R9, P6 ;  /* 0x00000001fbf37824 */ /* 0x000fe200030e0609 */
        /* <DEDUP_REMOVED lines=99> */
[----:B------:R-:W-:Y:S02]  /*6e5d0*/  IMAD.X R29, R251, 0x1, R8, P6 ;  /* 0x00000001fb1d7824 */ /* 0x000fe400030e0608 */
[----:B------:R-:W-:-:S03]  /*6e5e0*/  IMAD.MOV.U32 R149, RZ, RZ, R147 ;  /* 0x000000ffff957224 */ /* 0x000fc600078e0093 */
[----:B------:R0:W-:Y:S01]  /*6e5f0*/  STL.64 [R1+0xdb8], R28 ;  /* 0x000db81c01007387 */ /* 0x0001e20000100a00 */
[----:B------:R-:W-:-:S03]  /*6e600*/  IMAD.MOV.U32 R147, RZ, RZ, R128 ;  /* 0x000000ffff937224 */ /* 0x000fc600078e0080 */
[----:B------:R-:W3:Y:S01]  /*6e610*/  LDL.LU R153, [R1+0x338] ;  /* 0x0003380001997983 */ /* 0x000ee20000300800 */
[----:B----4-:R-:W-:Y:S02]  /*6e620*/  SHF.R.S32.HI R251, RZ, 0x1f, R152 ;  /* 0x0000001ffffb7819 */ /* 0x010fe40000011498 */
[----:B------:R-:W-:Y:S01]  /*6e630*/  IADD3 R128, P6, R152, R15, RZ ;  /* 0x0000000f98807210 */ /* 0x000fe20007fde0ff */
[----:B------:R-:W-:-:S04]  /*6e640*/  IMAD.MOV.U32 R148, RZ, RZ, R129 ;  /* 0x000000ffff947224 */ /* 0x000fc800078e0081 */
        /* <DEDUP_REMOVED lines=46> */
[----:B------:R-:W-:Y:S02]  /*6e930*/  IMAD.MOV.U32 R150, RZ, RZ, R148 ;  /* 0x000000ffff967224 */ /* 0x000fe400078e0094 */
[----:B------:R-:W-:Y:S01]  /*6e940*/  IMAD.MOV.U32 R140, RZ, RZ, R126 ;  /* 0x000000ffff8c7224 */ /* 0x000fe200078e007e */
[----:B------:R-:W-:Y:S01]  /*6e950*/  IADD3 R126, P6, R153, R13, RZ ;  /* 0x0000000d997e7210 */ /* 0x000fe20007fde0ff */
[----:B------:R-:W-:Y:S02]  /*6e960*/  IMAD.MOV.U32 R148, RZ, RZ, R146 ;  /* 0x000000ffff947224 */ /* 0x000fe400078e0092 */
[----:B------:R-:W-:-:S02]  /*6e970*/  IMAD.MOV.U32 R146, RZ, RZ, R145 ;  /* 0x000000ffff927224 */ /* 0x000fc400078e0091 */
        /* <DEDUP_REMOVED lines=11> */
[----:B------:R-:W-:Y:S02]  /*6ea30*/  IMAD.MOV.U32 R151, RZ, RZ, R148 ;  /* 0x000000ffff977224 */ /* 0x000fe400078e0094 */
[----:B------:R-:W-:Y:S02]  /*6ea40*/  IMAD.X R29, R251, 0x1, R8, P6 ;  /* 0x00000001fb1d7824 */ /* 0x000fe400030e0608 */
[----:B------:R-:W-:-:S02]  /*6ea50*/  IMAD.MOV.U32 R148, RZ, RZ, R146 ;  /* 0x000000ffff947224 */ /* 0x000fc400078e0092 */
[----:B------:R-:W-:Y:S02]  /*6ea60*/  IMAD.MOV.U32 R146, RZ, RZ, R144 ;  /* 0x000000ffff927224 */ /* 0x000fe400078e0090 */
[----:B------:R-:W-:Y:S02]  /*6ea70*/  IMAD.MOV.U32 R144, RZ, RZ, R145 ;  /* 0x000000ffff907224 */ /* 0x000fe400078e0091 */
[----:B------:R-:W-:Y:S01]  /*6ea80*/  IMAD.MOV.U32 R145, RZ, RZ, R140 ;  /* 0x000000ffff917224 */ /* 0x000fe200078e008c */
[----:B------:R0:W-:Y:S01]  /*6ea90*/  STL.64 [R1+0xd38], R28 ;  /* 0x000d381c01007387 */ /* 0x0001e20000100a00 */
[----:B------:R-:W-:Y:S02]  /*6eaa0*/  IMAD.MOV.U32 R140, RZ, RZ, R141 ;  /* 0x000000ffff8c7224 */ /* 0x000fe400078e008d */
[----:B------:R-:W-:Y:S02]  /*6eab0*/  IMAD.MOV.U32 R141, RZ, RZ, R133 ;  /* 0x000000ffff8d7224 */ /* 0x000fe400078e0085 */
[----:B------:R-:W3:Y:S01]  /*6eac0*/  LDL.LU R133, [R1+0x348] ;  /* 0x0003480001857983 */ /* 0x000ee20000300800 */
[----:B----4-:R-:W-:Y:S01]  /*6ead0*/  SHF.R.S32.HI R251, RZ, 0x1f, R156 ;  /* 0x0000001ffffb7819 */ /* 0x010fe2000001149c */
[----:B------:R-:W-:-:S02]  /*6eae0*/  IMAD.MOV.U32 R155, RZ, RZ, R153 ;  /* 0x000000ffff9b7224 */ /* 0x000fc400078e0099 */
[----:B------:R-:W-:Y:S01]  /*6eaf0*/  IMAD.MOV.U32 R153, RZ, RZ, R151 ;  /* 0x000000ffff997224 */ /* 0x000fe200078e0097 */
[C---:B0-----:R-:W-:Y:S01]  /*6eb00*/  IADD3 R28, P6, R156.reuse, R15, RZ ;  /* 0x0000000f9c1c7210 */ /* 0x041fe20007fde0ff */
[----:B------:R-:W-:Y:S02]  /*6eb10*/  IMAD.MOV.U32 R151, RZ, RZ, R145 ;  /* 0x000000ffff977224 */ /* 0x000fe400078e0091 */
[----:B------:R-:W-:Y:S02]  /*6eb20*/  IMAD.MOV.U32 R152, RZ, RZ, R150 ;  /* 0x000000ffff987224 */ /* 0x000fe400078e0096 */
[----:B------:R-:W-:Y:S02]  /*6eb30*/  IMAD.X R29, R251, 0x1, R14, P6 ;  /* 0x00000001fb1d7824 */ /* 0x000fe400030e060e */
[----:B------:R-:W-:Y:S01]  /*6eb40*/  IMAD.MOV.U32 R145, RZ, RZ, R130 ;  /* 0x000000ffff917224 */ /* 0x000fe200078e0082 */
[----:B------:R-:W-:Y:S01]  /*6eb50*/  IADD3 R130, P6, R156, R13, RZ ;  /* 0x0000000d9c827210 */ /* 0x000fe20007fde0ff */
[----:B------:R-:W-:-:S02]  /*6eb60*/  IMAD.MOV.U32 R150, RZ, RZ, R146 ;  /* 0x000000ffff967224 */ /* 0x000fc400078e0092 */
[----:B------:R-:W-:Y:S02]  /*6eb70*/  IMAD.MOV.U32 R146, RZ, RZ, R144 ;  /* 0x000000ffff927224 */ /* 0x000fe400078e0090 */
        /* <DEDUP_REMOVED lines=39> */
[----:B---3--:R-:W-:-:S03]  /*6edf0*/  SHF.R.S32.HI R251, RZ, 0x1f, R133 ;  /* 0x0000001ffffb7819 */ /* 0x008fc60000011485 */
[----:B------:R-:W3:Y:S01]  /*6ee00*/  LDL.LU R160, [R1+0x354] ;  /* 0x0003540001a07983 */ /* 0x000ee20000300800 */
        /* <DEDUP_REMOVED lines=9> */
[----:B------:R-:W-:Y:S02]  /*6eea0*/  IMAD.MOV.U32 R155, RZ, RZ, R152 ;  /* 0x000000ffff9b7224 */ /* 0x000fe400078e0098 */
[----:B------:R-:W-:Y:S01]  /*6eeb0*/  IMAD.MOV.U32 R152, RZ, RZ, R153 ;  /* 0x000000ffff987224 */ /* 0x000fe200078e0099 */
[----:B------:R0:W-:Y:S01]  /*6eec0*/  STL.64 [R1+0xcc0], R28 ;  /* 0x000cc01c01007387 */ /* 0x0001e20000100a00 */
[----:B------:R-:W-:-:S03]  /*6eed0*/  IMAD.MOV.U32 R153, RZ, RZ, R146 ;  /* 0x000000ffff997224 */ /* 0x000fc600078e0092 */
[----:B------:R-:W3:Y:S01]  /*6eee0*/  LDL.LU R161, [R1+0x358] ;  /* 0x0003580001a17983 */ /* 0x000ee20000300800 */
[----:B------:R-:W-:Y:S02]  /*6eef0*/  IMAD.MOV.U32 R146, RZ, RZ, R142 ;  /* 0x000000ffff927224 */ /* 0x000fe400078e008e */
[----:B------:R-:W-:Y:S01]  /*6ef00*/  IMAD.MOV.U32 R142, RZ, RZ, R132 ;  /* 0x000000ffff8e7224 */ /* 0x000fe200078e0084 */
[----:B------:R-:W-:Y:S01]  /*6ef10*/  IADD3 R132, P6, R133, R10, RZ ;  /* 0x0000000a85847210 */ /* 0x000fe20007fde0ff */
[----:B------:R-:W-:-:S04]  /*6ef20*/  IMAD.MOV.U32 R156, RZ, RZ, R154 ;  /* 0x000000ffff9c7224 */ /* 0x000fc800078e009a */
[----:B------:R-:W-:Y:S01]  /*6ef30*/  IMAD.X R133, R251, 0x1, R8, P6 ;  /* 0x00000001fb857824 */ /* 0x000fe200030e0608 */
[----:B----4-:R-:W-:Y:S02]  /*6ef40*/  SHF.R.S32.HI R251, RZ, 0x1f, R158 ;  /* 0x0000001ffffb7819 */ /* 0x010fe4000001149e */
[C---:B0-----:R-:W-:Y:S01]  /*6ef50*/  IADD3 R28, P6, R158.reuse, R15, RZ ;  /* 0x0000000f9e1c7210 */ /* 0x041fe20007fde0ff */
[----:B------:R-:W-:Y:S02]  /*6ef60*/  IMAD.MOV.U32 R154, RZ, RZ, R155 ;  /* 0x000000ffff9a7224 */ /* 0x000fe400078e009b */
[----:B------:R-:W-:Y:S02]  /*6ef70*/  IMAD.MOV.U32 R155, RZ, RZ, R142 ;  /* 0x000000ffff9b7224 */ /* 0x000fe400078e008e */
[----:B------:R-:W-:Y:S02]  /*6ef80*/  IMAD.X R29, R251, 0x1, R14, P6 ;  /* 0x00000001fb1d7824 */ /* 0x000fe400030e060e */
[----:B------:R-:W-:Y:S01]  /*6ef90*/  IMAD.MOV.U32 R142, RZ, RZ, R136 ;  /* 0x000000ffff8e7224 */ /* 0x000fe200078e0088 */
        /* <DEDUP_REMOVED lines=31> */
[----:B---3--:R-:W-:-:S02]  /*6f190*/  SHF.R.S32.HI R251, RZ, 0x1f, R160 ;  /* 0x0000001ffffb7819 */ /* 0x008fc400000114a0 */
[----:B0-----:R-:W-:-:S05]  /*6f1a0*/  IADD3 R28, P6, R160, R15, RZ ;  /* 0x0000000fa01c7210 */ /* 0x001fca0007fde0ff */
[----:B------:R-:W-:-:S05]  /*6f1b0*/  IMAD.X R29, R251, 0x1, R14, P6 ;  /* 0x00000001fb1d7824 */ /* 0x000fca00030e060e */
[----:B------:R0:W-:Y:S01]  /*6f1c0*/  STL.64 [R1+0xc70], R28 ;  /* 0x000c701c01007387 */ /* 0x0001e20000100a00 */
[----:B------:R-:W-:Y:S01]  /*6f1d0*/  IMAD.MOV.U32 R151, RZ, RZ, R135 ;  /* 0x000000ffff977224 */ /* 0x000fe200078e0087 */
        /* <DEDUP_REMOVED lines=8> */
[----:B------:R-:W3:Y:S01]  /*6f260*/  LDL.LU R163, [R1+0x364] ;  /* 0x0003640001a37983 */ /* 0x000ee20000300800 */
        /* <DEDUP_REMOVED lines=14> */
[----:B------:R-:W4:Y:S01]  /*6f350*/  LDL.LU R167, [R1+0x368] ;  /* 0x0003680001a77983 */ /* 0x000f220000300800 */
        /* <DEDUP_REMOVED lines=45> */
[----:B------:R-:W-:Y:S02]  /*6f630*/  IMAD.X R29, R251, 0x1, R8, P6 ;  /* 0x00000001fb1d7824 */ /* 0x000fe400030e0608 */
[----:B------:R-:W-:-:S02]  /*6f640*/  IMAD.MOV.U32 R160, RZ, RZ, R159 ;  /* 0x000000ffffa07224 */ /* 0x000fc400078e009f */
[----:B------:R-:W-:Y:S01]  /*6f650*/  IMAD.MOV.U32 R159, RZ, RZ, R141 ;  /* 0x000000ffff9f7224 */ /* 0x000fe200078e008d */
[----:B------:R0:W-:Y:S01]  /*6f660*/  STL.64 [R1+0xbd8], R28 ;  /* 0x000bd81c01007387 */ /* 0x0001e20000100a00 */
[----:B------:R-:W-:Y:S02]  /*6f670*/  IMAD.MOV.U32 R161, RZ, RZ, R155 ;  /* 0x000000ffffa17224 */ /* 0x000fe400078e009b */
[----:B------:R-:W-:Y:S01]  /*6f680*/  IMAD.MOV.U32 R164, RZ, RZ, R162 ;  /* 0x000000ffffa47224 */ /* 0x000fe200078e00a2 */
[----:B----4-:R-:W-:Y:S02]  /*6f690*/  SHF.R.S32.HI R251, RZ, 0x1f, R167 ;  /* 0x0000001ffffb7819 */ /* 0x010fe400000114a7 */
[----:B------:R-:W-:Y:S01]  /*6f6a0*/  IADD3 R140, P6, R167, R15, RZ ;  /* 0x0000000fa78c7210 */ /* 0x000fe20007fde0ff */
[----:B------:R-:W-:-:S04]  /*6f6b0*/  IMAD.MOV.U32 R162, RZ, RZ, R160 ;  /* 0x000000ffffa27224 */ /* 0x000fc800078e00a0 */
[----:B------:R-:W-:Y:S01]  /*6f6c0*/  IMAD.X R141, R251, 0x1, R14, P6 ;  /* 0x00000001fb8d7824 */ /* 0x000fe200030e060e */
[----:B0-----:R-:W-:Y:S01]  /*6f6d0*/  IADD3 R28, P6, R167, R13, RZ ;  /* 0x0000000da71c7210 */ /* 0x001fe20007fde0ff */
[----:B------:R-:W-:Y:S02]  /*6f6e0*/  IMAD.MOV.U32 R160, RZ, RZ, R161 ;  /* 0x000000ffffa07224 */ /* 0x000fe400078e00a1 */
[----:B------:R-:W-:Y:S02]  /*6f6f0*/  IMAD.MOV.U32 R161, RZ, RZ, R159 ;  /* 0x000000ffffa17224 */ /* 0x000fe400078e009f */
[----:B------:R-:W-:Y:S02]  /*6f700*/  IMAD.MOV.U32 R155, RZ, RZ, R244 ;  /* 0x000000ffff9b7224 */ /* 0x000fe400078e00f4 */
[----:B------:R-:W-:Y:S01]  /*6f710*/  IMAD.X R29, R251, 0x1, R12, P6 ;  /* 0x00000001fb1d7824 */ /* 0x000fe200030e060c */
[----:B------:R-:W3:Y:S01]  /*6f720*/  LDL.LU R244, [R1+0x3f4] ;  /* 0x0003f40001f47983 */ /* 0x000ee20000300800 */
        /* <DEDUP_REMOVED lines=15> */
[----:B------:R-:W-:Y:S02]  /*6f820*/  IMAD.MOV.U32 R161, RZ, RZ, R158 ;  /* 0x000000ffffa17224 */ /* 0x000fe400078e009e */
[----:B------:R-:W-:Y:S02]  /*6f830*/  IMAD.MOV.U32 R158, RZ, RZ, R159 ;  /* 0x000000ffff9e7224 */ /* 0x000fe400078e009f */
[----:B------:R-:W-:Y:S01]  /*6f840*/  IMAD.MOV.U32 R159, RZ, RZ, R155 ;  /* 0x000000ffff9f7224 */ /* 0x000fe200078e009b */
[----:B------:R-:W-:-:S02]  /*6f850*/  SHF.R.S32.HI R251, RZ, 0x1f, R168 ;  /* 0x0000001ffffb7819 */ /* 0x000fc400000114a8 */
[----:B0-----:R-:W-:Y:S01]  /*6f860*/  IADD3 R28, P6, R168, R15, RZ ;  /* 0x0000000fa81c7210 */ /* 0x001fe20007fde0ff */
[----:B------:R-:W-:Y:S02]  /*6f870*/  IMAD.MOV.U32 R155, RZ, RZ, R151 ;  /* 0x000000ffff9b7224 */ /* 0x000fe400078e0097 */
[----:B------:R-:W4:Y:S02]  /*6f880*/  LDL.LU R151, [R1+0x414] ;  /* 0x0004140001977983 */ /* 0x000f240000300800 */
[----:B------:R-:W-:-:S05]  /*6f890*/  IMAD.X R29, R251, 0x1, R14, P6 ;  /* 0x00000001fb1d7824 */ /* 0x000fca00030e060e */
[----:B------:R0:W-:Y:S02]  /*6f8a0*/  STL.64 [R1+0xbb0], R28 ;  /* 0x000bb01c01007387 */ /* 0x0001e40000100a00 */
[----:B0-----:R-:W-:-:S05]  /*6f8b0*/  IADD3 R28, P6, R168, R13, RZ ;  /* 0x0000000da81c7210 */ /* 0x001fca0007fde0ff */
[----:B------:R-:W-:-:S05]  /*6f8c0*/  IMAD.X R29, R251, 0x1, R12, P6 ;  /* 0x00000001fb1d7824 */ /* 0x000fca00030e060c */
[----:B------:R0:W-:Y:S02]  /*6f8d0*/  STL.64 [R1+0xba8], R28 ;  /* 0x000ba81c01007387 */ /* 0x0001e40000100a00 */
        /* <DEDUP_REMOVED lines=12> */
[----:B------:R-:W-:Y:S01]  /*6f9a0*/  IMAD.MOV.U32 R159, RZ, RZ, R156 ;  /* 0x000000ffff9f7224 */ /* 0x000fe200078e009c */
[----:B------:R0:W-:Y:S01]  /*6f9b0*/  STL.64 [R1+0xb98], R28 ;  /* 0x000b981c01007387 */ /* 0x0001e20000100a00 */
[----:B------:R-:W-:-:S03]  /*6f9c0*/  IMAD.MOV.U32 R156, RZ, RZ, R157 ;  /* 0x000000ffff9c7224 */ /* 0x000fc600078e009d */
[----:B------:R-:W3:Y:S01]  /*6f9d0*/  LDL.LU R157, [R1+0x3a8] ;  /* 0x0003a800019d7983 */ /* 0x000ee20000300800 */
[----:B------:R-:W-:Y:S02]  /*6f9e0*/  IMAD.MOV.U32 R170, RZ, RZ, R167 ;  /* 0x000000ffffaa7224 */ /* 0x000fe400078e00a7 */
[----:B------:R-:W-:Y:S02]  /*6f9f0*/  IMAD.MOV.U32 R167, RZ, RZ, R164 ;  /* 0x000000ffffa77224 */ /* 0x000fe400078e00a4 */
        /* <DEDUP_REMOVED lines=17> */
[----:B------:R0:W-:Y:S01]  /*6fb10*/  STL.64 [R1+0xb78], R28 ;  /* 0x000b781c01007387 */ /* 0x0001e20000100a00 */
[----:B------:R-:W-:Y:S01]  /*6fb20*/  IMAD.MOV.U32 R159, RZ, RZ, R156 ;  /* 0x000000ffff9f7224 */ /* 0x000fe200078e009c */
[----:B0-----:R-:W-:-:S05]  /*6fb30*/  IADD3 R28, P6, R166, R15, RZ ;  /* 0x0000000fa61c7210 */ /* 0x001fca0007fde0ff */
[----:B------:R-:W-:Y:S02]  /*6fb40*/  IMAD.X R29, R251, 0x1, R14, P6 ;  /* 0x00000001fb1d7824 */ /* 0x000fe400030e060e */
[----:B------:R-:W-:Y:S02]  /*6fb50*/  IMAD.MOV.U32 R169, RZ, RZ, R164 ;  /* 0x000000ffffa97224 */ /* 0x000fe400078e00a4 */
[----:B------:R-:W-:Y:S02]  /*6fb60*/  IMAD.MOV.U32 R171, RZ, RZ, R167 ;  /* 0x000000ffffab7224 */ /* 0x000fe400078e00a7 */
[----:B------:R-:W-:Y:S02]  /*6fb70*/  IMAD.MOV.U32 R167, RZ, RZ, R158 ;  /* 0x000000ffffa77224 */ /* 0x000fe400078e009e */
[----:B------:R-:W-:Y:S02]  /*6fb80*/  IMAD.MOV.U32 R158, RZ, RZ, R159 ;  /* 0x000000ffff9e7224 */ /* 0x000fe400078e009f */
[----:B------:R-:W-:-:S04]  /*6fb90*/  IMAD.MOV.U32 R168, RZ, RZ, R169 ;  /* 0x000000ffffa87224 */ /* 0x000fc800078e00a9 */
[----:B------:R-:W-:Y:S02]  /*6fba0*/  IMAD.MOV.U32 R173, RZ, RZ, R168 ;  /* 0x000000ffffad7224 */ /* 0x000fe400078e00a8 */
[----:B---3--:R-:W-:Y:S02]  /*6fbb0*/  IMAD.MOV.U32 R156, RZ, RZ, R157 ;  /* 0x000000ffff9c7224 */ /* 0x008fe400078e009d */
[----:B------:R-:W-:Y:S02]  /*6fbc0*/  IMAD.MOV.U32 R157, RZ, RZ, R149 ;  /* 0x000000ffff9d7224 */ /* 0x000fe400078e0095 */
[----:B------:R-:W-:Y:S02]  /*6fbd0*/  IMAD.MOV.U32 R149, RZ, RZ, R249 ;  /* 0x000000ffff957224 */ /* 0x000fe400078e00f9 */
[----:B------:R-:W-:Y:S02]  /*6fbe0*/  IMAD.MOV.U32 R249, RZ, RZ, R246 ;  /* 0x000000fffff97224 */ /* 0x000fe400078e00f6 */
[----:B------:R-:W2:Y:S04]  /*6fbf0*/  LDL.LU R246, [R1+0x3f0] ;  /* 0x0003f00001f67983 */ /* 0x000ea80000300800 */
[----:B------:R0:W-:Y:S02]  /*6fc00*/  STL.64 [R1+0xb70], R28 ;  /* 0x000b701c01007387 */ /* 0x0001e40000100a00 */
[----:B0-----:R-:W-:-:S05]  /*6fc10*/  IADD3 R28, P6, R166, R13, RZ ;  /* 0x0000000da61c7210 */ /* 0x001fca0007fde0ff */
[----:B------:R-:W-:-:S05]  /*6fc20*/  IMAD.X R29, R251, 0x1, R12, P6 ;  /* 0x00000001fb1d7824 */ /* 0x000fca00030e060c */
[----:B------:R0:W-:Y:S02]  /*6fc30*/  STL.64 [R1+0xb68], R28 ;  /* 0x000b681c01007387 */ /* 0x0001e40000100a00 */
[----:B0-----:R-:W-:-:S05]  /*6fc40*/  IADD3 R28, P6, R166, R11, RZ ;  /* 0x0000000ba61c7210 */ /* 0x001fca0007fde0ff */
[----:B------:R-:W-:-:S05]  /*6fc50*/  IMAD.X R29, R251, 0x1, R9, P6 ;  /* 0x00000001fb1d7824 */ /* 0x000fca00030e0609 */
[----:B------:R0:W-:Y:S01]  /*6fc60*/  STL.64 [R1+0xb60], R28 ;  /* 0x000b601c01007387 */ /* 0x0001e20000100a00 */
[----:B------:R-:W-:Y:S01]  /*6fc70*/  IMAD.MOV.U32 R164, RZ, RZ, R157 ;  /* 0x000000ffffa47224 */ /* 0x000fe200078e009d */
[----:B0-----:R-:W-:Y:S01]  /*6fc80*/  IADD3 R28, P6, R166, R10, RZ ;  /* 0x0000000aa61c7210 */ /* 0x001fe20007fde0ff */
[----:B------:R-:W-:Y:S02]  /*6fc90*/  IMAD.MOV.U32 R166, RZ, RZ, R162 ;  /* 0x000000ffffa67224 */ /* 0x000fe400078e00a2 */
[----:B------:R-:W-:Y:S02]  /*6fca0*/  IMAD.MOV.U32 R162, RZ, RZ, R142 ;  /* 0x000000ffffa27224 */ /* 0x000fe400078e008e */
[----:B------:R-:W-:Y:S01]  /*6fcb0*/  IMAD.X R29, R251, 0x1, R8, P6 ;  /* 0x00000001fb1d7824 */ /* 0x000fe200030e0608 */
[----:B------:R-:W-:Y:S02]  /*6fcc0*/  SHF.R.S32.HI R251, RZ, 0x1f, R147 ;  /* 0x0000001ffffb7819 */ /* 0x000fe40000011493 */
[----:B------:R-:W-:Y:S01]  /*6fcd0*/  IADD3 R142, P6, R147, R15, RZ ;  /* 0x0000000f938e7210 */ /* 0x000fe20007fde0ff */
[----:B------:R-:W-:Y:S01]  /*6fce0*/  IMAD.MOV.U32 R157, RZ, RZ, R143 ;  /* 0x000000ffff9d7224 */ /* 0x000fe200078e008f */
[----:B------:R0:W-:Y:S03]  /*6fcf0*/  STL.64 [R1+0xb58], R28 ;  /* 0x000b581c01007387 */ /* 0x0001e60000100a00 */
[----:B------:R-:W-:Y:S01]  /*6fd00*/  IMAD.X R143, R251, 0x1, R14, P6 ;  /* 0x00000001fb8f7824 */ /* 0x000fe200030e060e */
[----:B0-----:R-:W-:Y:S01]  /*6fd10*/  IADD3 R28, P6, R147, R13, RZ ;  /* 0x0000000d931c7210 */ /* 0x001fe20007fde0ff */
[----:B------:R-:W-:-:S02]  /*6fd20*/  IMAD.MOV.U32 R159, RZ, RZ, R156 ;  /* 0x000000ffff9f7224 */ /* 0x000fc400078e009c */
[----:B------:R-:W3:Y:S02]  /*6fd30*/  LDL.LU R156, [R1+0x3b0] ;  /* 0x0003b000019c7983 */ /* 0x000ee40000300800 */
        /* <DEDUP_REMOVED lines=9> */
[----:B------:R-:W-:Y:S01]  /*6fdd0*/  IMAD.X R29, R251, 0x1, R9, P6 ;  /* 0x00000001fb1d7824 */ /* 0x000fe200030e0609 */
[----:B------:R-:W-:-:S04]  /*6fde0*/  IADD3 R146, P6, R147, R10, RZ ;  /* 0x0000000a93927210 */ /* 0x000fc80007fde0ff */
[----:B------:R0:W-:Y:S01]  /*6fdf0*/  STL.64 [R1+0xb40], R28 ;  /* 0x000b401c01007387 */ /* 0x0001e20000100a00 */
[----:B------:R-:W-:Y:S01]  /*6fe00*/  IMAD.X R147, R251, 0x1, R8, P6 ;  /* 0x00000001fb937824 */ /* 0x000fe200030e0608 */
[----:B------:R-:W-:Y:S01]  /*6fe10*/  SHF.R.S32.HI R251, RZ, 0x1f, R172 ;  /* 0x0000001ffffb7819 */ /* 0x000fe200000114ac */
[----:B------:R-:W-:Y:S02]  /*6fe20*/  IMAD.MOV.U32 R168, RZ, RZ, R169 ;  /* 0x000000ffffa87224 */ /* 0x000fe400078e00a9 */
[----:B------:R-:W-:Y:S02]  /*6fe30*/  IMAD.MOV.U32 R169, RZ, RZ, R166 ;  /* 0x000000ffffa97224 */ /* 0x000fe400078e00a6 */
[----:B------:R-:W-:Y:S01]  /*6fe40*/  IMAD.MOV.U32 R166, RZ, RZ, R167 ;  /* 0x000000ffffa67224 */ /* 0x000fe200078e00a7 */
[----:B0-----:R-:W-:Y:S01]  /*6fe50*/  IADD3 R28, P6, R172, R15, RZ ;  /* 0x0000000fac1c7210 */ /* 0x001fe20007fde0ff */
[----:B------:R-:W-:Y:S02]  /*6fe60*/  IMAD.MOV.U32 R167, RZ, RZ, R164 ;  /* 0x000000ffffa77224 */ /* 0x000fe400078e00a4 */
[----:B------:R-:W-:-:S02]  /*6fe70*/  IMAD.MOV.U32 R164, RZ, RZ, R160 ;  /* 0x000000ffffa47224 */ /* 0x000fc400078e00a0 */
[----:B------:R-:W-:Y:S02]  /*6fe80*/  IMAD.X R29, R251, 0x1, R14, P6 ;  /* 0x00000001fb1d7824 */ /* 0x000fe400030e060e */
        /* <DEDUP_REMOVED lines=43> */
[----:B------:R-:W2:Y:S04]  /*70140*/  LDL.LU R155, [R1+0x3bc] ;  /* 0x0003bc00019b7983 */ /* 0x000ea80000300800 */
        /* <DEDUP_REMOVED lines=20> */
[----:B------:R-:W-:Y:S01]  /*70290*/  SHF.R.S32.HI R251, RZ, 0x1f, R173 ;  /* 0x0000001ffffb7819 */ /* 0x000fe200000114ad */
[----:B------:R-:W-:Y:S02]  /*702a0*/  IMAD.MOV.U32 R171, RZ, RZ, R169 ;  /* 0x000000ffffab7224 */ /* 0x000fe400078e00a9 */
[----:B------:R-:W-:Y:S01]  /*702b0*/  IMAD.MOV.U32 R169, RZ, RZ, R164 ;  /* 0x000000ffffa97224 */ /* 0x000fe200078e00a4 */
[----:B0-----:R-:W-:Y:S01]  /*702c0*/  IADD3 R28, P6, R173, R15, RZ ;  /* 0x0000000fad1c7210 */ /* 0x001fe20007fde0ff */
[----:B------:R-:W-:Y:S02]  /*702d0*/  IMAD.MOV.U32 R164, RZ, RZ, R158 ;  /* 0x000000ffffa47224 */ /* 0x000fe400078e009e */
[----:B------:R-:W-:Y:S02]  /*702e0*/  IMAD.MOV.U32 R170, RZ, RZ, R168 ;  /* 0x000000ffffaa7224 */ /* 0x000fe400078e00a8 */
[----:B------:R-:W-:-:S02]  /*702f0*/  IMAD.X R29, R251, 0x1, R14, P6 ;  /* 0x00000001fb1d7824 */ /* 0x000fc400030e060e */
[----:B------:R-:W-:Y:S02]  /*70300*/  IMAD.MOV.U32 R168, RZ, RZ, R166 ;  /* 0x000000ffffa87224 */ /* 0x000fe400078e00a6 */
[----:B------:R-:W-:Y:S02]  /*70310*/  IMAD.MOV.U32 R166, RZ, RZ, R165 ;  /* 0x000000ffffa67224 */ /* 0x000fe400078e00a5 */
[----:B------:R-:W-:Y:S01]  /*70320*/  IMAD.MOV.U32 R165, RZ, RZ, R159 ;  /* 0x000000ffffa57224 */ /* 0x000fe200078e009f */
[----:B------:R0:W-:Y:S01]  /*70330*/  STL.64 [R1+0xad0], R28 ;  /* 0x000ad01c01007387 */ /* 0x0001e20000100a00 */
[----:B------:R-:W-:Y:S02]  /*70340*/  IMAD.MOV.U32 R159, RZ, RZ, R149 ;  /* 0x000000ffff9f7224 */ /* 0x000fe400078e0095 */
[----:B------:R-:W-:Y:S02]  /*70350*/  IMAD.MOV.U32 R177, RZ, RZ, R170 ;  /* 0x000000ffffb17224 */ /* 0x000fe400078e00aa */
[----:B------:R-:W-:-:S02]  /*70360*/  IMAD.MOV.U32 R170, RZ, RZ, R169 ;  /* 0x000000ffffaa7224 */ /* 0x000fc400078e00a9 */
[----:B------:R-:W-:Y:S02]  /*70370*/  IMAD.MOV.U32 R172, RZ, RZ, R171 ;  /* 0x000000ffffac7224 */ /* 0x000fe400078e00ab */
[----:B------:R-:W-:Y:S02]  /*70380*/  IMAD.MOV.U32 R171, RZ, RZ, R164 ;  /* 0x000000ffffab7224 */ /* 0x000fe400078e00a4 */
[----:B------:R-:W-:Y:S02]  /*70390*/  IMAD.MOV.U32 R164, RZ, RZ, R159 ;  /* 0x000000ffffa47224 */ /* 0x000fe400078e009f */
[----:B------:R-:W-:Y:S02]  /*703a0*/  IMAD.MOV.U32 R181, RZ, RZ, R172 ;  /* 0x000000ffffb57224 */ /* 0x000fe400078e00ac */
[----:B---3--:R-:W-:Y:S01]  /*703b0*/  IMAD.MOV.U32 R158, RZ, RZ, R148 ;  /* 0x000000ffff9e7224 */ /* 0x008fe200078e0094 */
[----:B------:R-:W-:-:S05]  /*703c0*/  IADD3 R148, P6, R173, R13, RZ ;  /* 0x0000000dad947210 */ /* 0x000fca0007fde0ff */
[----:B------:R-:W-:Y:S01]  /*703d0*/  IMAD.X R149, R251, 0x1, R12, P6 ;  /* 0x00000001fb957824 */ /* 0x000fe200030e060c */
        /* <DEDUP_REMOVED lines=8> */
[----:B------:R-:W-:Y:S02]  /*70460*/  SHF.R.S32.HI R251, RZ, 0x1f, R176 ;  /* 0x0000001ffffb7819 */ /* 0x000fe400000114b0 */
[C---:B------:R-:W-:Y:S01]  /*70470*/  IADD3 R152, P6, R176.reuse, R15, RZ ;  /* 0x0000000fb0987210 */ /* 0x040fe20007fde0ff */
[----:B------:R-:W-:Y:S01]  /*70480*/  IMAD.MOV.U32 R168, RZ, RZ, R166 ;  /* 0x000000ffffa87224 */ /* 0x000fe200078e00a6 */
[----:B------:R0:W-:Y:S01]  /*70490*/  STL.64 [R1+0xab8], R28 ;  /* 0x000ab81c01007387 */ /* 0x0001e20000100a00 */
[----:B------:R-:W-:Y:S02]  /*704a0*/  IMAD.MOV.U32 R166, RZ, RZ, R153 ;  /* 0x000000ffffa67224 */ /* 0x000fe400078e0099 */
        /* <DEDUP_REMOVED lines=53> */
[----:B------:R-:W-:Y:S02]  /*70800*/  IMAD.X R29, R251, 0x1, R8, P6 ;  /* 0x00000001fb1d7824 */ /* 0x000fe400030e0608 */
[----:B------:R-:W-:Y:S01]  /*70810*/  IMAD.MOV.U32 R171, RZ, RZ, R166 ;  /* 0x000000ffffab7224 */ /* 0x000fe200078e00a6 */
[----:B------:R-:W-:Y:S01]  /*70820*/  SHF.R.S32.HI R251, RZ, 0x1f, R177 ;  /* 0x0000001ffffb7819 */ /* 0x000fe200000114b1 */
[----:B----4-:R-:W-:Y:S01]  /*70830*/  IMAD.MOV.U32 R166, RZ, RZ, R161 ;  /* 0x000000ffffa67224 */ /* 0x010fe200078e00a1 */
[----:B------:R0:W-:Y:S01]  /*70840*/  STL.64 [R1+0xa58], R28 ;  /* 0x000a581c01007387 */ /* 0x0001e20000100a00 */
[----:B------:R-:W-:Y:S02]  /*70850*/  IMAD.MOV.U32 R161, RZ, RZ, R5 ;  /* 0x000000ffffa17224 */ /* 0x000fe400078e0005 */
[----:B------:R-:W-:Y:S01]  /*70860*/  IMAD.MOV.U32 R174, RZ, RZ, R172 ;  /* 0x000000ffffae7224 */ /* 0x000fe200078e00ac */
[----:B------:R-:W4:Y:S01]  /*70870*/  LDL.LU R5, [R1+0x14c4] ;  /* 0x0014c40001057983 */ /* 0x000f220000300800 */
[----:B------:R-:W-:-:S02]  /*70880*/  IMAD.MOV.U32 R172, RZ, RZ, R170 ;  /* 0x000000ffffac7224 */ /* 0x000fc400078e00aa */
        /* <DEDUP_REMOVED lines=15> */
[----:B0-----:R-:W-:-:S05]  /*70980*/  IADD3 R28, P6, R177, R10, RZ ;  /* 0x0000000ab11c7210 */ /* 0x001fca0007fde0ff */
[----:B------:R-:W-:Y:S02]  /*70990*/  IMAD.X R29, R251, 0x1, R8, P6 ;  /* 0x00000001fb1d7824 */ /* 0x000fe400030e0608 */
[----:B------:R-:W-:-:S03]  /*709a0*/  IMAD.MOV.U32 R170, RZ, RZ, R168 ;  /* 0x000000ffffaa7224 */ /* 0x000fc600078e00a8 */
[----:B------:R0:W-:Y:S04]  /*709b0*/  STL.64 [R1+0xa38], R28 ;  /* 0x000a381c01007387 */ /* 0x0001e80000100a00 */
[----:B------:R-:W3:Y:S01]  /*709c0*/  LDL.LU R168, [R1+0x3d4] ;  /* 0x0003d40001a87983 */ /* 0x000ee20000300800 */
[----:B------:R-:W-:Y:S02]  /*709d0*/  IMAD.MOV.U32 R183, RZ, RZ, R174 ;  /* 0x000000ffffb77224 */ /* 0x000fe400078e00ae */
[----:B------:R-:W-:Y:S01]  /*709e0*/  IMAD.MOV.U32 R174, RZ, RZ, R173 ;  /* 0x000000ffffae7224 */ /* 0x000fe200078e00ad */
[----:B------:R-:W-:Y:S01]  /*709f0*/  SHF.R.S32.HI R251, RZ, 0x1f, R181 ;  /* 0x0000001ffffb7819 */ /* 0x000fe200000114b5 */
[----:B------:R-:W-:Y:S01]  /*70a00*/  IMAD.MOV.U32 R173, RZ, RZ, R154 ;  /* 0x000000ffffad7224 */ /* 0x000fe200078e009a */
[----:B------:R-:W-:Y:S01]  /*70a10*/  IADD3 R154, P6, R181, R15, RZ ;  /* 0x0000000fb59a7210 */ /* 0x000fe20007fde0ff */
[----:B------:R-:W-:-:S02]  /*70a20*/  IMAD.MOV.U32 R177, RZ, RZ, R172 ;  /* 0x000000ffffb17224 */ /* 0x000fc400078e00ac */
[----:B------:R-:W-:Y:S02]  /*70a30*/  IMAD.MOV.U32 R172, RZ, RZ, R171 ;  /* 0x000000ffffac7224 */ /* 0x000fe400078e00ab */
[----:B--2---:R-:W-:Y:S02]  /*70a40*/  IMAD.MOV.U32 R171, RZ, RZ, R155 ;  /* 0x000000ffffab7224 */ /* 0x004fe400078e009b */
        /* <DEDUP_REMOVED lines=13> */
[----:B------:R-:W-:Y:S02]  /*70b20*/  IMAD.MOV.U32 R172, RZ, RZ, R173 ;  /* 0x000000ffffac7224 */ /* 0x000fe400078e00ad */
[----:B------:R-:W-:-:S02]  /*70b30*/  IMAD.MOV.U32 R173, RZ, RZ, R171 ;  /* 0x000000ffffad7224 */ /* 0x000fc400078e00ab */
[----:B------:R-:W-:-:S05]  /*70b40*/  IMAD.X R29, R251, 0x1, R8, P6 ;  /* 0x00000001fb1d7824 */ /* 0x000fca00030e0608 */
[----:B------:R0:W-:Y:S01]  /*70b50*/  STL.64 [R1+0xa18], R28 ;  /* 0x000a181c01007387 */ /* 0x0001e20000100a00 */
[----:B---3--:R-:W-:Y:S02]  /*70b60*/  IMAD.MOV.U32 R171, RZ, RZ, R168 ;  /* 0x000000ffffab7224 */ /* 0x008fe400078e00a8 */
[----:B------:R-:W-:Y:S02]  /*70b70*/  IMAD.MOV.U32 R168, RZ, RZ, R169 ;  /* 0x000000ffffa87224 */ /* 0x000fe400078e00a9 */
[----:B------:R-:W-:Y:S02]  /*70b80*/  IMAD.MOV.U32 R169, RZ, RZ, R165 ;  /* 0x000000ffffa97224 */ /* 0x000fe400078e00a5 */
[----:B------:R-:W2:Y:S01]  /*70b90*/  LDL.LU R165, [R1+0x3ec] ;  /* 0x0003ec0001a57983 */ /* 0x000ea20000300800 */
[----:B------:R-:W-:Y:S02]  /*70ba0*/  SHF.R.S32.HI R251, RZ, 0x1f, R178 ;  /* 0x0000001ffffb7819 */ /* 0x000fe400000114b2 */
        /* <DEDUP_REMOVED lines=20> */
[----:B--2---:R-:W-:Y:S02]  /*70cf0*/  IMAD.MOV.U32 R169, RZ, RZ, R165 ;  /* 0x000000ffffa97224 */ /* 0x004fe400078e00a5 */
        /* <DEDUP_REMOVED lines=27> */
[----:B------:R-:W-:Y:S02]  /*70eb0*/  IMAD.MOV.U32 R157, RZ, RZ, R248 ;  /* 0x000000ffff9d7224 */ /* 0x000fe400078e00f8 */
[----:B------:R-:W2:Y:S01]  /*70ec0*/  LDL.LU R248, [R1+0x45c] ;  /* 0x00045c0001f87983 */ /* 0x000ea20000300800 */
[----:B------:R-:W-:-:S02]  /*70ed0*/  SHF.R.S32.HI R251, RZ, 0x1f, R183 ;  /* 0x0000001ffffb7819 */ /* 0x000fc400000114b7 */
[----:B0-----:R-:W-:Y:S01]  /*70ee0*/  IADD3 R28, P6, R183, R15, RZ ;  /* 0x0000000fb71c7210 */ /* 0x001fe20007fde0ff */
[----:B------:R-:W-:Y:S02]  /*70ef0*/  IMAD.MOV.U32 R181, RZ, RZ, R175 ;  /* 0x000000ffffb57224 */ /* 0x000fe400078e00af */
        /* <DEDUP_REMOVED lines=8> */
[----:B------:R-:W-:Y:S02]  /*70f80*/  IMAD.MOV.U32 R178, RZ, RZ, R173 ;  /* 0x000000ffffb27224 */ /* 0x000fe400078e00ad */
[----:B------:R-:W-:Y:S01]  /*70f90*/  IMAD.MOV.U32 R173, RZ, RZ, R156 ;  /* 0x000000ffffad7224 */ /* 0x000fe200078e009c */
[----:B------:R0:W-:Y:S01]  /*70fa0*/  STL.64 [R1+0x9d0], R28 ;  /* 0x0009d01c01007387 */ /* 0x0001e20000100a00 */
[----:B------:R-:W-:Y:S02]  /*70fb0*/  IMAD.MOV.U32 R179, RZ, RZ, R157 ;  /* 0x000000ffffb37224 */ /* 0x000fe400078e009d */
[----:B------:R-:W-:-:S02]  /*70fc0*/  IMAD.MOV.U32 R186, RZ, RZ, R180 ;  /* 0x000000ffffba7224 */ /* 0x000fc400078e00b4 */
[----:B------:R-:W-:Y:S02]  /*70fd0*/  IMAD.MOV.U32 R180, RZ, RZ, R181 ;  /* 0x000000ffffb47224 */ /* 0x000fe400078e00b5 */
[----:B------:R-:W-:Y:S02]  /*70fe0*/  IMAD.MOV.U32 R181, RZ, RZ, R178 ;  /* 0x000000ffffb57224 */ /* 0x000fe400078e00b2 */
[----:B------:R-:W-:Y:S02]  /*70ff0*/  IMAD.MOV.U32 R178, RZ, RZ, R179 ;  /* 0x000000ffffb27224 */ /* 0x000fe400078e00b3 */
[----:B------:R-:W-:Y:S02]  /*71000*/  IMAD.MOV.U32 R179, RZ, RZ, R167 ;  /* 0x000000ffffb37224 */ /* 0x000fe400078e00a7 */
[----:B------:R-:W-:Y:S02]  /*71010*/  IMAD.MOV.U32 R167, RZ, RZ, R160 ;  /* 0x000000ffffa77224 */ /* 0x000fe400078e00a0 */
[----:B--2---:R-:W-:-:S02]  /*71020*/  IMAD.MOV.U32 R163, RZ, RZ, R248 ;  /* 0x000000ffffa37224 */ /* 0x004fc400078e00f8 */
[----:B------:R-:W-:Y:S02]  /*71030*/  IMAD.MOV.U32 R248, RZ, RZ, R245 ;  /* 0x000000fffff87224 */ /* 0x000fe400078e00f5 */
[----:B------:R-:W-:Y:S01]  /*71040*/  IMAD.X R245, R251, 0x1, R12, P6 ;  /* 0x00000001fbf57824 */ /* 0x000fe200030e060c */
[----:B------:R-:W-:-:S05]  /*71050*/  IADD3 R156, P6, R183, R11, RZ ;  /* 0x0000000bb79c7210 */ /* 0x000fca0007fde0ff */
[----:B------:R-:W-:Y:S01]  /*71060*/  IMAD.X R157, R251, 0x1, R9, P6 ;  /* 0x00000001fb9d7824 */ /* 0x000fe200030e0609 */
[----:B0-----:R-:W-:-:S05]  /*71070*/  IADD3 R28, P6, R183, R10, RZ ;  /* 0x0000000ab71c7210 */ /* 0x001fca0007fde0ff */
[----:B------:R-:W-:-:S05]  /*71080*/  IMAD.X R29, R251, 0x1, R8, P6 ;  /* 0x00000001fb1d7824 */ /* 0x000fca00030e0608 */
[----:B------:R0:W-:Y:S04]  /*71090*/  STL.64 [R1+0x9b8], R28 ;  /* 0x0009b81c01007387 */ /* 0x0001e80000100a00 */
[----:B------:R-:W2:Y:S01]  /*710a0*/  LDL.LU R160, [R1+0x3f8] ;  /* 0x0003f80001a07983 */ /* 0x000ea20000300800 */
[----:B------:R-:W-:Y:S01]  /*710b0*/  SHF.R.S32.HI R251, RZ, 0x1f, R184 ;  /* 0x0000001ffffb7819 */ /* 0x000fe200000114b8 */
        /* <DEDUP_REMOVED lines=17> */
[----:B--2---:R-:W-:Y:S01]  /*711d0*/  IMAD.MOV.U32 R167, RZ, RZ, R160 ;  /* 0x000000ffffa77224 */ /* 0x004fe200078e00a0 */
[----:B------:R-:W-:-:S05]  /*711e0*/  IADD3 R160, P6, R184, R13, RZ ;  /* 0x0000000db8a07210 */ /* 0x000fca0007fde0ff */
[----:B------:R-:W-:Y:S01]  /*711f0*/  IMAD.X R161, R251, 0x1, R12, P6 ;  /* 0x00000001fba17824 */ /* 0x000fe200030e060c */
        /* <DEDUP_REMOVED lines=25> */
[----:B------:R-:W-:-:S03]  /*71390*/  IMAD.MOV.U32 R179, RZ, RZ, R176 ;  /* 0x000000ffffb37224 */ /* 0x000fc600078e00b0 */
[----:B------:R0:W-:Y:S01]  /*713a0*/  STL.64 [R1+0x978], R28 ;  /* 0x0009781c01007387 */ /* 0x0001e20000100a00 */
[----:B--2---:R-:W-:Y:S02]  /*713b0*/  IMAD.MOV.U32 R176, RZ, RZ, R174 ;  /* 0x000000ffffb07224 */ /* 0x004fe400078e00ae */
[----:B------:R-:W-:Y:S02]  /*713c0*/  IMAD.MOV.U32 R174, RZ, RZ, R175 ;  /* 0x000000ffffae7224 */ /* 0x000fe400078e00af */
        /* <DEDUP_REMOVED lines=16> */
[----:B------:R-:W-:Y:S02]  /*714d0*/  IMAD.MOV.U32 R174, RZ, RZ, R159 ;  /* 0x000000ffffae7224 */ /* 0x000fe400078e009f */
[----:B--2---:R-:W-:Y:S02]  /*714e0*/  IMAD.MOV.U32 R176, RZ, RZ, R175 ;  /* 0x000000ffffb07224 */ /* 0x004fe400078e00af */
[----:B------:R-:W-:Y:S01]  /*714f0*/  IMAD.MOV.U32 R175, RZ, RZ, R158 ;  /* 0x000000ffffaf7224 */ /* 0x000fe200078e009e */
[----:B------:R-:W-:-:S05]  /*71500*/  IADD3 R158, P6, R187, R11, RZ ;  /* 0x0000000bbb9e7210 */ /* 0x000fca0007fde0ff */
[----:B------:R-:W-:Y:S01]  /*71510*/  IMAD.X R159, R251, 0x1, R9, P6 ;  /* 0x00000001fb9f7824 */ /* 0x000fe200030e0609 */
[----:B0-----:R-:W-:-:S05]  /*71520*/  IADD3 R28, P6, R187, R10, RZ ;  /* 0x0000000abb1c7210 */ /* 0x001fca0007fde0ff */
[----:B------:R-:W-:Y:S01]  /*71530*/  IMAD.X R29, R251, 0x1, R8, P6 ;  /* 0x00000001fb1d7824 */ /* 0x000fe200030e0608 */
[----:B------:R-:W-:Y:S01]  /*71540*/  SHF.R.S32.HI R251, RZ, 0x1f, R186 ;  /* 0x0000001ffffb7819 */ /* 0x000fe200000114ba */
        /* <DEDUP_REMOVED lines=10> */
[----:B------:R-:W-:Y:S02]  /*715f0*/  IMAD.X R29, R251, 0x1, R14, P6 ;  /* 0x00000001fb1d7824 */ /* 0x000fe400030e060e */
[----:B------:R-:W-:Y:S02]  /*71600*/  IMAD.MOV.U32 R179, RZ, RZ, R176 ;  /* 0x000000ffffb37224 */ /* 0x000fe400078e00b0 */
[----:B------:R-:W-:-:S02]  /*71610*/  IMAD.MOV.U32 R176, RZ, RZ, R246 ;  /* 0x000000ffffb07224 */ /* 0x000fc400078e00f6 */
[----:B------:R-:W2:Y:S04]  /*71620*/  LDL.LU R246, [R1+0x1180] ;  /* 0x0011800001f67983 */ /* 0x000ea80000300800 */
        /* <DEDUP_REMOVED lines=31> */
[----:B------:R-:W-:Y:S01]  /*71820*/  IADD3 R162, P6, R193, R13, RZ ;  /* 0x0000000dc1a27210 */ /* 0x000fe20007fde0ff */
[----:B------:R-:W-:Y:S02]  /*71830*/  IMAD.MOV.U32 R187, RZ, RZ, R183 ;  /* 0x000000ffffbb7224 */ /* 0x000fe400078e00b7 */
[----:B------:R-:W-:Y:S02]  /*71840*/  IMAD.MOV.U32 R183, RZ, RZ, R179 ;  /* 0x000000ffffb77224 */ /* 0x000fe400078e00b3 */
[----:B------:R-:W-:Y:S01]  /*71850*/  IMAD.MOV.U32 R179, RZ, RZ, R177 ;  /* 0x000000ffffb37224 */ /* 0x000fe200078e00b1 */
[----:B------:R0:W-:Y:S01]  /*71860*/  STL.64 [R1+0x930], R28 ;  /* 0x0009301c01007387 */ /* 0x0001e20000100a00 */
        /* <DEDUP_REMOVED lines=9> */
[----:B---3--:R-:W-:Y:S02]  /*71900*/  IMAD.MOV.U32 R177, RZ, RZ, R173 ;  /* 0x000000ffffb17224 */ /* 0x008fe400078e00ad */
[----:B------:R-:W-:Y:S02]  /*71910*/  IMAD.MOV.U32 R173, RZ, RZ, R163 ;  /* 0x000000ffffad7224 */ /* 0x000fe400078e00a3 */
[----:B------:R-:W-:Y:S01]  /*71920*/  IMAD.X R163, R251, 0x1, R12, P6 ;  /* 0x00000001fba37824 */ /* 0x000fe200030e060c */
        /* <DEDUP_REMOVED lines=33> */
[----:B------:R-:W-:Y:S01]  /*71b40*/  IMAD.MOV.U32 R187, RZ, RZ, R184 ;  /* 0x000000ffffbb7224 */ /* 0x000fe200078e00b8 */
[----:B0-----:R-:W-:-:S05]  /*71b50*/  IADD3 R28, P6, R165, R11, RZ ;  /* 0x0000000ba51c7210 */ /* 0x001fca0007fde0ff */
[----:B------:R-:W-:Y:S02]  /*71b60*/  IMAD.X R29, R251, 0x1, R9, P6 ;  /* 0x00000001fb1d7824 */ /* 0x000fe400030e0609 */
[----:B------:R-:W-:-:S03]  /*71b70*/  IMAD.MOV.U32 R199, RZ, RZ, R188 ;  /* 0x000000ffffc77224 */ /* 0x000fc600078e00bc */
[----:B------:R0:W-:Y:S01]  /*71b80*/  STL.64 [R1+0x8e0], R28 ;  /* 0x0008e01c01007387 */ /* 0x0001e20000100a00 */
[----:B------:R-:W-:Y:S02]  /*71b90*/  IMAD.MOV.U32 R188, RZ, RZ, R189 ;  /* 0x000000ffffbc7224 */ /* 0x000fe400078e00bd */
[----:B------:R-:W-:-:S04]  /*71ba0*/  IMAD.MOV.U32 R189, RZ, RZ, R186 ;  /* 0x000000ffffbd7224 */ /* 0x000fc800078e00ba */
[----:B------:R-:W-:Y:S02]  /*71bb0*/  IMAD.MOV.U32 R193, RZ, RZ, R189 ;  /* 0x000000ffffc17224 */ /* 0x000fe400078e00bd */
[----:B------:R-:W-:Y:S02]  /*71bc0*/  IMAD.MOV.U32 R192, RZ, RZ, R188 ;  /* 0x000000ffffc07224 */ /* 0x000fe400078e00bc */
[----:B----4-:R-:W-:Y:S02]  /*71bd0*/  IMAD.MOV.U32 R184, RZ, RZ, R185 ;  /* 0x000000ffffb87224 */ /* 0x010fe400078e00b9 */
[----:B------:R-:W-:Y:S02]  /*71be0*/  IMAD.MOV.U32 R185, RZ, RZ, R180 ;  /* 0x000000ffffb97224 */ /* 0x000fe400078e00b4 */
[----:B------:R-:W-:Y:S02]  /*71bf0*/  IMAD.MOV.U32 R180, RZ, RZ, R181 ;  /* 0x000000ffffb47224 */ /* 0x000fe400078e00b5 */
[----:B------:R-:W-:Y:S01]  /*71c00*/  IMAD.MOV.U32 R181, RZ, RZ, R164 ;  /* 0x000000ffffb57224 */ /* 0x000fe200078e00a4 */
[----:B------:R-:W-:-:S05]  /*71c10*/  IADD3 R164, P6, R165, R10, RZ ;  /* 0x0000000aa5a47210 */ /* 0x000fca0007fde0ff */
[----:B------:R-:W-:Y:S01]  /*71c20*/  IMAD.X R165, R251, 0x1, R8, P6 ;  /* 0x00000001fba57824 */ /* 0x000fe200030e0608 */
[----:B------:R-:W-:Y:S02]  /*71c30*/  SHF.R.S32.HI R251, RZ, 0x1f, R195 ;  /* 0x0000001ffffb7819 */ /* 0x000fe400000114c3 */
[----:B0-----:R-:W-:Y:S01]  /*71c40*/  IADD3 R28, P6, R195, R15, RZ ;  /* 0x0000000fc31c7210 */ /* 0x001fe20007fde0ff */
[----:B------:R-:W-:Y:S02]  /*71c50*/  IMAD.MOV.U32 R186, RZ, RZ, R184 ;  /* 0x000000ffffba7224 */ /* 0x000fe400078e00b8 */
[----:B------:R-:W-:Y:S02]  /*71c60*/  IMAD.MOV.U32 R184, RZ, RZ, R185 ;  /* 0x000000ffffb87224 */ /* 0x000fe400078e00b9 */
[----:B------:R-:W-:Y:S02]  /*71c70*/  IMAD.X R29, R251, 0x1, R14, P6 ;  /* 0x00000001fb1d7824 */ /* 0x000fe400030e060e */
[----:B------:R-:W-:-:S02]  /*71c80*/  IMAD.MOV.U32 R185, RZ, RZ, R180 ;  /* 0x000000ffffb97224 */ /* 0x000fc400078e00b4 */
[----:B------:R-:W-:Y:S02]  /*71c90*/  IMAD.MOV.U32 R180, RZ, RZ, R181 ;  /* 0x000000ffffb47224 */ /* 0x000fe400078e00b5 */
[----:B------:R-:W4:Y:S04]  /*71ca0*/  LDL.LU R181, [R1+0xf5c] ;  /* 0x000f5c0001b57983 */ /* 0x000f280000300800 */
        /* <DEDUP_REMOVED lines=80> */
[----:B------:R0:W-:Y:S04]  /*721b0*/  STL.64 [R1+0x858], R28 ;  /* 0x0008581c01007387 */ /* 0x0001e80000100a00 */
[----:B------:R-:W2:Y:S01]  /*721c0*/  LDL.LU R193, [R1+0x42c] ;  /* 0x00042c0001c17983 */ /* 0x000ea20000300800 */
[----:B------:R-:W-:Y:S02]  /*721d0*/  IMAD.MOV.U32 R198, RZ, RZ, R195 ;  /* 0x000000ffffc67224 */ /* 0x000fe400078e00c3 */
[----:B------:R-:W-:Y:S01]  /*721e0*/  IMAD.MOV.U32 R195, RZ, RZ, R176 ;  /* 0x000000ffffc37224 */ /* 0x000fe200078e00b0 */
[----:B------:R-:W-:Y:S01]  /*721f0*/  SHF.R.S32.HI R251, RZ, 0x1f, R171 ;  /* 0x0000001ffffb7819 */ /* 0x000fe200000114ab */
        /* <DEDUP_REMOVED lines=19> */
[----:B------:R-:W-:-:S03]  /*72330*/  IMAD.MOV.U32 R194, RZ, RZ, R195 ;  /* 0x000000ffffc27224 */ /* 0x000fc600078e00c3 */
[----:B------:R0:W-:Y:S01]  /*72340*/  STL.64 [R1+0x840], R28 ;  /* 0x0008401c01007387 */ /* 0x0001e20000100a00 */
[----:B--2---:R-:W-:Y:S02]  /*72350*/  IMAD.MOV.U32 R192, RZ, RZ, R193 ;  /* 0x000000ffffc07224 */ /* 0x004fe400078e00c1 */
        /* <DEDUP_REMOVED lines=8> */
[----:B------:R-:W-:-:S05]  /*723e0*/  IADD3 R170, P6, R171, R10, RZ ;  /* 0x0000000aabaa7210 */ /* 0x000fca0007fde0ff */
[----:B------:R-:W-:Y:S01]  /*723f0*/  IMAD.X R171, R251, 0x1, R8, P6 ;  /* 0x00000001fbab7824 */ /* 0x000fe200030e0608 */
        /* <DEDUP_REMOVED lines=19> */
[----:B------:R-:W-:-:S03]  /*72530*/  IMAD.MOV.U32 R193, RZ, RZ, R188 ;  /* 0x000000ffffc17224 */ /* 0x000fc600078e00bc */
[----:B------:R0:W-:Y:S01]  /*72540*/  STL.64 [R1+0x818], R28 ;  /* 0x0008181c01007387 */ /* 0x0001e20000100a00 */
[----:B--2---:R-:W-:Y:S02]  /*72550*/  IMAD.MOV.U32 R188, RZ, RZ, R189 ;  /* 0x000000ffffbc7224 */ /* 0x004fe400078e00bd */
[----:B------:R-:W-:Y:S02]  /*72560*/  IMAD.MOV.U32 R189, RZ, RZ, R184 ;  /* 0x000000ffffbd7224 */ /* 0x000fe400078e00b8 */
[----:B------:R-:W2:Y:S01]  /*72570*/  LDL.LU R184, [R1+0xfc8] ;  /* 0x000fc80001b87983 */ /* 0x000ea20000300800 */
[----:B------:R-:W-:Y:S02]  /*72580*/  SHF.R.S32.HI R251, RZ, 0x1f, R247 ;  /* 0x0000001ffffb7819 */ /* 0x000fe400000114f7 */
        /* <DEDUP_REMOVED lines=20> */
[----:B------:R-:W-:Y:S02]  /*726d0*/  IMAD.X R29, R251, 0x1, R9, P6 ;  /* 0x00000001fb1d7824 */ /* 0x000fe400030e0609 */
[----:B------:R-:W-:-:S02]  /*726e0*/  IMAD.MOV.U32 R195, RZ, RZ, R192 ;  /* 0x000000ffffc37224 */ /* 0x000fc400078e00c0 */
[----:B------:R-:W-:Y:S02]  /*726f0*/  IMAD.MOV.U32 R192, RZ, RZ, R193 ;  /* 0x000000ffffc07224 */ /* 0x000fe400078e00c1 */
[----:B------:R-:W-:Y:S01]  /*72700*/  IMAD.MOV.U32 R193, RZ, RZ, R188 ;  /* 0x000000ffffc17224 */ /* 0x000fe200078e00bc */
[----:B------:R0:W-:Y:S01]  /*72710*/  STL.64 [R1+0x800], R28 ;  /* 0x0008001c01007387 */ /* 0x0001e20000100a00 */
        /* <DEDUP_REMOVED lines=11> */
[----:B------:R-:W-:Y:S02]  /*727d0*/  IMAD.MOV.U32 R185, RZ, RZ, R174 ;  /* 0x000000ffffb97224 */ /* 0x000fe400078e00ae */
[----:B------:R-:W-:Y:S02]  /*727e0*/  IMAD.MOV.U32 R174, RZ, RZ, R175 ;  /* 0x000000ffffae7224 */ /* 0x000fe400078e00af */
[----:B------:R-:W-:Y:S02]  /*727f0*/  IMAD.MOV.U32 R188, RZ, RZ, R189 ;  /* 0x000000ffffbc7224 */ /* 0x000fe400078e00bd */
[----:B------:R-:W-:Y:S02]  /*72800*/  IMAD.MOV.U32 R189, RZ, RZ, R174 ;  /* 0x000000ffffbd7224 */ /* 0x000fe400078e00ae */
[----:B------:R-:W2:Y:S01]  /*72810*/  LDL.LU R174, [R1+0x1394] ;  /* 0x0013940001ae7983 */ /* 0x000ea20000300800 */
[----:B------:R-:W-:Y:S01]  /*72820*/  IMAD.MOV.U32 R175, RZ, RZ, R246 ;  /* 0x000000ffffaf7224 */ /* 0x000fe200078e00f6 */
        /* <DEDUP_REMOVED lines=19> */
[----:B------:R-:W-:Y:S01]  /*72960*/  SHF.R.S32.HI R251, RZ, 0x1f, R205 ;  /* 0x0000001ffffb7819 */ /* 0x000fe200000114cd */
[----:B------:R-:W-:Y:S02]  /*72970*/  IMAD.MOV.U32 R203, RZ, RZ, R199 ;  /* 0x000000ffffcb7224 */ /* 0x000fe400078e00c7 */
[----:B------:R-:W-:Y:S01]  /*72980*/  IMAD.MOV.U32 R199, RZ, RZ, R193 ;  /* 0x000000ffffc77224 */ /* 0x000fe200078e00c1 */
[----:B0-----:R-:W-:Y:S01]  /*72990*/  IADD3 R28, P6, R205, R15, RZ ;  /* 0x0000000fcd1c7210 */ /* 0x001fe20007fde0ff */
[----:B------:R-:W-:-:S02]  /*729a0*/  IMAD.MOV.U32 R193, RZ, RZ, R182 ;  /* 0x000000ffffc17224 */ /* 0x000fc400078e00b6 */
[----:B----4-:R-:W-:Y:S02]  /*729b0*/  IMAD.MOV.U32 R182, RZ, RZ, R172 ;  /* 0x000000ffffb67224 */ /* 0x010fe400078e00ac */
        /* <DEDUP_REMOVED lines=14> */
[----:B------:R-:W-:Y:S01]  /*72aa0*/  IMAD.X R29, R251, 0x1, R8, P6 ;  /* 0x00000001fb1d7824 */ /* 0x000fe200030e0608 */
[----:B------:R-:W-:-:S02]  /*72ab0*/  SHF.R.S32.HI R251, RZ, 0x1f, R208 ;  /* 0x0000001ffffb7819 */ /* 0x000fc400000114d0 */
[C---:B------:R-:W-:Y:S01]  /*72ac0*/  IADD3 R176, P6, R208.reuse, R15, RZ ;  /* 0x0000000fd0b07210 */ /* 0x040fe20007fde0ff */
[----:B------:R-:W-:Y:S01]  /*72ad0*/  IMAD.MOV.U32 R192, RZ, RZ, R189 ;  /* 0x000000ffffc07224 */ /* 0x000fe200078e00bd */
[----:B------:R0:W-:Y:S01]  /*72ae0*/  STL.64 [R1+0x7b8], R28 ;  /* 0x0007b81c01007387 */ /* 0x0001e20000100a00 */
[----:B------:R-:W-:Y:S02]  /*72af0*/  IMAD.MOV.U32 R189, RZ, RZ, R177 ;  /* 0x000000ffffbd7224 */ /* 0x000fe400078e00b1 */
[C---:B------:R-:W-:Y:S02]  /*72b00*/  IMAD.X R177, R251.reuse, 0x1, R14, P6 ;  /* 0x00000001fbb17824 */ /* 0x040fe400030e060e */
[----:B------:R-:W-:Y:S01]  /*72b10*/  IMAD.MOV.U32 R204, RZ, RZ, R203 ;  /* 0x000000ffffcc7224 */ /* 0x000fe200078e00cb */
[----:B0-----:R-:W-:Y:S01]  /*72b20*/  IADD3 R28, P6, R208, R13, RZ ;  /* 0x0000000dd01c7210 */ /* 0x001fe20007fde0ff */
[----:B------:R-:W-:Y:S02]  /*72b30*/  IMAD.MOV.U32 R203, RZ, RZ, R193 ;  /* 0x000000ffffcb7224 */ /* 0x000fe400078e00c1 */
[----:B------:R-:W4:Y:S02]  /*72b40*/  LDL.LU R193, [R1+0x11d4] ;  /* 0x0011d40001c17983 */ /* 0x000f240000300800 */
[----:B------:R-:W-:-:S05]  /*72b50*/  IMAD.X R29, R251, 0x1, R12, P6 ;  /* 0x00000001fb1d7824 */ /* 0x000fca00030e060c */
[----:B------:R0:W-:Y:S02]  /*72b60*/  STL.64 [R1+0x7a8], R28 ;  /* 0x0007a81c01007387 */ /* 0x0001e40000100a00 */
[----:B0-----:R-:W-:-:S05]  /*72b70*/  IADD3 R28, P6, R208, R11, RZ ;  /* 0x0000000bd01c7210 */ /* 0x001fca0007fde0ff */
[----:B------:R-:W-:-:S05]  /*72b80*/  IMAD.X R29, R251, 0x1, R9, P6 ;  /* 0x00000001fb1d7824 */ /* 0x000fca00030e0609 */
[----:B------:R0:W-:Y:S01]  /*72b90*/  STL.64 [R1+0x7a0], R28 ;  /* 0x0007a01c01007387 */ /* 0x0001e20000100a00 */
[----:B------:R-:W-:Y:S01]  /*72ba0*/  IMAD.MOV.U32 R225, RZ, RZ, R204 ;  /* 0x000000ffffe17224 */ /* 0x000fe200078e00cc */
        /* <DEDUP_REMOVED lines=54> */
[----:B------:R-:W-:Y:S01]  /*72f10*/  IMAD.MOV.U32 R194, RZ, RZ, R188 ;  /* 0x000000ffffc27224 */ /* 0x000fe200078e00bc */
[----:B------:R-:W-:Y:S01]  /*72f20*/  SHF.R.S32.HI R251, RZ, 0x1f, R209 ;  /* 0x0000001ffffb7819 */ /* 0x000fe200000114d1 */
[----:B------:R-:W-:Y:S02]  /*72f30*/  IMAD.MOV.U32 R188, RZ, RZ, R184 ;  /* 0x000000ffffbc7224 */ /* 0x000fe400078e00b8 */
[----:B------:R-:W-:Y:S01]  /*72f40*/  IMAD.MOV.U32 R206, RZ, RZ, R204 ;  /* 0x000000ffffce7224 */ /* 0x000fe200078e00cc */
[----:B------:R-:W4:Y:S01]  /*72f50*/  LDL.LU R184, [R1+0x1134] ;  /* 0x0011340001b87983 */ /* 0x000f220000300800 */
[----:B------:R-:W-:Y:S01]  /*72f60*/  IMAD.MOV.U32 R204, RZ, RZ, R203 ;  /* 0x000000ffffcc7224 */ /* 0x000fe200078e00cb */
[----:B0-----:R-:W-:Y:S01]  /*72f70*/  IADD3 R28, P6, R209, R15, RZ ;  /* 0x0000000fd11c7210 */ /* 0x001fe20007fde0ff */
[----:B------:R-:W-:-:S02]  /*72f80*/  IMAD.MOV.U32 R203, RZ, RZ, R188 ;  /* 0x000000ffffcb7224 */ /* 0x000fc400078e00bc */
[----:B--2---:R-:W-:Y:S02]  /*72f90*/  IMAD.MOV.U32 R188, RZ, RZ, R174 ;  /* 0x000000ffffbc7224 */ /* 0x004fe400078e00ae */
        /* <DEDUP_REMOVED lines=18> */
[----:B------:R-:W-:Y:S01]  /*730c0*/  IADD3 R178, P6, R225, R15, RZ ;  /* 0x0000000fe1b27210 */ /* 0x000fe20007fde0ff */
[----:B------:R-:W-:Y:S02]  /*730d0*/  IMAD.MOV.U32 R202, RZ, RZ, R201 ;  /* 0x000000ffffca7224 */ /* 0x000fe400078e00c9 */
[----:B------:R-:W-:Y:S01]  /*730e0*/  IMAD.MOV.U32 R201, RZ, RZ, R199 ;  /* 0x000000ffffc97224 */ /* 0x000fe200078e00c7 */
[----:B------:R0:W-:Y:S01]  /*730f0*/  STL.64 [R1+0x738], R28 ;  /* 0x0007381c01007387 */ /* 0x0001e20000100a00 */
[----:B---3--:R-:W-:Y:S02]  /*73100*/  IMAD.MOV.U32 R199, RZ, RZ, R179 ;  /* 0x000000ffffc77224 */ /* 0x008fe400078e00b3 */
[----:B------:R-:W-:Y:S02]  /*73110*/  IMAD.X R179, R251, 0x1, R14, P6 ;  /* 0x00000001fbb37824 */ /* 0x000fe400030e060e */
[----:B------:R-:W-:Y:S01]  /*73120*/  IMAD.MOV.U32 R208, RZ, RZ, R207 ;  /* 0x000000ffffd07224 */ /* 0x000fe200078e00cf */
[----:B0-----:R-:W-:Y:S01]  /*73130*/  IADD3 R28, P6, R225, R13, RZ ;  /* 0x0000000de11c7210 */ /* 0x001fe20007fde0ff */
[----:B------:R-:W-:-:S02]  /*73140*/  IMAD.MOV.U32 R207, RZ, RZ, R203 ;  /* 0x000000ffffcf7224 */ /* 0x000fc400078e00cb */
[----:B------:R-:W2:Y:S02]  /*73150*/  LDL.LU R203, [R1+0x438] ;  /* 0x0004380001cb7983 */ /* 0x000ea40000300800 */
        /* <DEDUP_REMOVED lines=34> */
[----:B------:R0:W-:Y:S04]  /*73380*/  STL.64 [R1+0x6f8], R28 ;  /* 0x0006f81c01007387 */ /* 0x0001e80000100a00 */
[----:B------:R-:W4:Y:S01]  /*73390*/  LDL.LU R205, [R1+0x444] ;  /* 0x0004440001cd7983 */ /* 0x000f220000300800 */
[----:B------:R-:W-:-:S02]  /*733a0*/  SHF.R.S32.HI R251, RZ, 0x1f, R210 ;  /* 0x0000001ffffb7819 */ /* 0x000fc400000114d2 */
        /* <DEDUP_REMOVED lines=15> */
[----:B------:R-:W-:-:S03]  /*734a0*/  IMAD.MOV.U32 R207, RZ, RZ, R204 ;  /* 0x000000ffffcf7224 */ /* 0x000fc600078e00cc */
[----:B------:R0:W-:Y:S01]  /*734b0*/  STL.64 [R1+0x6d8], R28 ;  /* 0x0006d81c01007387 */ /* 0x0001e20000100a00 */
[----:B----4-:R-:W-:Y:S02]  /*734c0*/  IMAD.MOV.U32 R204, RZ, RZ, R205 ;  /* 0x000000ffffcc7224 */ /* 0x010fe400078e00cd */
[----:B------:R-:W-:Y:S02]  /*734d0*/  IMAD.MOV.U32 R205, RZ, RZ, R198 ;  /* 0x000000ffffcd7224 */ /* 0x000fe400078e00c6 */
[----:B------:R-:W4:Y:S01]  /*734e0*/  LDL.LU R198, [R1+0x1528] ;  /* 0x0015280001c67983 */ /* 0x000f220000300800 */
[----:B------:R-:W-:Y:S02]  /*734f0*/  SHF.R.S32.HI R251, RZ, 0x1f, R212 ;  /* 0x0000001ffffb7819 */ /* 0x000fe400000114d4 */
[----:B0-----:R-:W-:Y:S01]  /*73500*/  IADD3 R28, P6, R212, R15, RZ ;  /* 0x0000000fd41c7210 */ /* 0x001fe20007fde0ff */
[----:B------:R-:W-:Y:S02]  /*73510*/  IMAD.MOV.U32 R210, RZ, RZ, R209 ;  /* 0x000000ffffd27224 */ /* 0x000fe400078e00d1 */
[----:B------:R-:W-:-:S02]  /*73520*/  IMAD.MOV.U32 R209, RZ, RZ, R207 ;  /* 0x000000ffffd17224 */ /* 0x000fc400078e00cf */
[----:B------:R-:W-:Y:S02]  /*73530*/  IMAD.X R29, R251, 0x1, R14, P6 ;  /* 0x00000001fb1d7824 */ /* 0x000fe400030e060e */
        /* <DEDUP_REMOVED lines=12> */
[----:B----4-:R-:W-:-:S02]  /*73600*/  IMAD.MOV.U32 R205, RZ, RZ, R198 ;  /* 0x000000ffffcd7224 */ /* 0x010fc400078e00c6 */
[----:B------:R-:W-:Y:S02]  /*73610*/  IMAD.MOV.U32 R198, RZ, RZ, R181 ;  /* 0x000000ffffc67224 */ /* 0x000fe400078e00b5 */
[----:B------:R-:W-:Y:S01]  /*73620*/  IMAD.X R181, R251, 0x1, R12, P6 ;  /* 0x00000001fbb57824 */ /* 0x000fe200030e060c */
[----:B0-----:R-:W-:-:S05]  /*73630*/  IADD3 R28, P6, R212, R11, RZ ;  /* 0x0000000bd41c7210 */ /* 0x001fca0007fde0ff */
[----:B------:R-:W-:-:S05]  /*73640*/  IMAD.X R29, R251, 0x1, R9, P6 ;  /* 0x00000001fb1d7824 */ /* 0x000fca00030e0609 */
[----:B------:R0:W-:Y:S01]  /*73650*/  STL.64 [R1+0x6c0], R28 ;  /* 0x0006c01c01007387 */ /* 0x0001e20000100a00 */
[----:B------:R-:W-:Y:S01]  /*73660*/  IMAD.MOV.U32 R207, RZ, RZ, R198 ;  /* 0x000000ffffcf7224 */ /* 0x000fe200078e00c6 */
[----:B0-----:R-:W-:-:S05]  /*73670*/  IADD3 R28, P6, R212, R10, RZ ;  /* 0x0000000ad41c7210 */ /* 0x001fca0007fde0ff */
[----:B------:R-:W-:-:S05]  /*73680*/  IMAD.X R29, R251, 0x1, R8, P6 ;  /* 0x00000001fb1d7824 */ /* 0x000fca00030e0608 */
[----:B------:R0:W-:Y:S04]  /*73690*/  STL.64 [R1+0x6b8], R28 ;  /* 0x0006b81c01007387 */ /* 0x0001e80000100a00 */
[----:B------:R-:W4:Y:S01]  /*736a0*/  LDL.LU R198, [R1+0x58] ;  /* 0x0000580001c67983 */ /* 0x000f220000300800 */
        /* <DEDUP_REMOVED lines=10> */
[----:B----4-:R-:W-:Y:S02]  /*73750*/  IMAD.MOV.U32 R207, RZ, RZ, R198 ;  /* 0x000000ffffcf7224 */ /* 0x010fe400078e00c6 */
[----:B------:R-:W-:Y:S01]  /*73760*/  IMAD.MOV.U32 R198, RZ, RZ, R184 ;  /* 0x000000ffffc67224 */ /* 0x000fe200078e00b8 */
[----:B------:R-:W-:-:S05]  /*73770*/  IADD3 R184, P6, R228, R13, RZ ;  /* 0x0000000de4b87210 */ /* 0x000fca0007fde0ff */
[----:B------:R-:W-:Y:S01]  /*73780*/  IMAD.X R185, R251, 0x1, R12, P6 ;  /* 0x00000001fbb97824 */ /* 0x000fe200030e060c */
[----:B0-----:R-:W-:-:S05]  /*73790*/  IADD3 R28, P6, R228, R11, RZ ;  /* 0x0000000be41c7210 */ /* 0x001fca0007fde0ff */
[----:B------:R-:W-:-:S05]  /*737a0*/  IMAD.X R29, R251, 0x1, R9, P6 ;  /* 0x00000001fb1d7824 */ /* 0x000fca00030e0609 */
[----:B------:R0:W-:Y:S02]  /*737b0*/  STL.64 [R1+0x6a0], R28 ;  /* 0x0006a01c01007387 */ /* 0x0001e40000100a00 */
[----:B0-----:R-:W-:-:S05]  /*737c0*/  IADD3 R28, P6, R228, R10, RZ ;  /* 0x0000000ae41c7210 */ /* 0x001fca0007fde0ff */
[----:B------:R-:W-:Y:S01]  /*737d0*/  IMAD.X R29, R251, 0x1, R8, P6 ;  /* 0x00000001fb1d7824 */ /* 0x000fe200030e0608 */
[----:B------:R-:W-:Y:S02]  /*737e0*/  SHF.R.S32.HI R251, RZ, 0x1f, R229 ;  /* 0x0000001ffffb7819 */ /* 0x000fe400000114e5 */
[----:B------:R-:W-:Y:S02]  /*737f0*/  IADD3 R30, P6, R229, R15, RZ ;  /* 0x0000000fe51e7210 */ /* 0x000fe40007fde0ff */
[----:B------:R0:W-:Y:S03]  /*73800*/  STL.64 [R1+0x698], R28 ;  /* 0x0006981c01007387 */ /* 0x0001e60000100a00 */
[----:B------:R-:W-:Y:S02]  /*73810*/  IMAD.X R31, R251, 0x1, R14, P6 ;  /* 0x00000001fb1f7824 */ /* 0x000fe400030e060e */
[----:B0-----:R-:W-:-:S02]  /*73820*/  IMAD.MOV.U32 R29, RZ, RZ, R252 ;  /* 0x000000ffff1d7224 */ /* 0x001fc400078e00fc */
[----:B------:R-:W-:Y:S02]  /*73830*/  IMAD.MOV.U32 R252, RZ, RZ, R212 ;  /* 0x000000fffffc7224 */ /* 0x000fe400078e00d4 */
[----:B------:R-:W-:Y:S02]  /*73840*/  IMAD.MOV.U32 R212, RZ, RZ, R213 ;  /* 0x000000ffffd47224 */ /* 0x000fe400078e00d5 */
[----:B------:R-:W-:Y:S02]  /*73850*/  IMAD.MOV.U32 R213, RZ, RZ, R210 ;  /* 0x000000ffffd57224 */ /* 0x000fe400078e00d2 */
[----:B------:R-:W-:Y:S02]  /*73860*/  IMAD.MOV.U32 R210, RZ, RZ, R206 ;  /* 0x000000ffffd27224 */ /* 0x000fe400078e00ce */
[----:B------:R-:W-:Y:S02]  /*73870*/  IMAD.MOV.U32 R206, RZ, RZ, R202 ;  /* 0x000000ffffce7224 */ /* 0x000fe400078e00ca */
[----:B------:R-:W-:-:S02]  /*73880*/  IMAD.MOV.U32 R202, RZ, RZ, R188 ;  /* 0x000000ffffca7224 */ /* 0x000fc400078e00bc */
        /* <DEDUP_REMOVED lines=11> */
[----:B------:R0:W-:Y:S02]  /*73940*/  STL.64 [R1+0x678], R30 ;  /* 0x0006781e01007387 */ /* 0x0001e40000100a00 */
[----:B0-----:R-:W-:-:S05]  /*73950*/  IADD3 R30, P6, R225, R15, RZ ;  /* 0x0000000fe11e7210 */ /* 0x001fca0007fde0ff */
[----:B------:R-:W-:Y:S02]  /*73960*/  IMAD.X R31, R251, 0x1, R14, P6 ;  /* 0x00000001fb1f7824 */ /* 0x000fe400030e060e */
[----:B------:R-:W-:-:S03]  /*73970*/  IMAD.MOV.U32 R228, RZ, RZ, R214 ;  /* 0x000000ffffe47224 */ /* 0x000fc600078e00d6 */
[----:B------:R0:W-:Y:S01]  /*73980*/  STL.64 [R1+0x670], R30 ;  /* 0x0006701e01007387 */ /* 0x0001e20000100a00 */
[----:B------:R-:W-:Y:S02]  /*73990*/  IMAD.MOV.U32 R214, RZ, RZ, R212 ;  /* 0x000000ffffd67224 */ /* 0x000fe400078e00d4 */
[----:B--2---:R-:W-:Y:S02]  /*739a0*/  IMAD.MOV.U32 R212, RZ, RZ, R203 ;  /* 0x000000ffffd47224 */ /* 0x004fe400078e00cb */
        /* <DEDUP_REMOVED lines=20> */
[----:B------:R-:W-:-:S04]  /*73af0*/  IMAD.MOV.U32 R212, RZ, RZ, R192 ;  /* 0x000000ffffd47224 */ /* 0x000fc800078e00c0 */
[----:B------:R-:W-:Y:S02]  /*73b00*/  IMAD.X R31, R251, 0x1, R14, P6 ;  /* 0x00000001fb1f7824 */ /* 0x000fe400030e060e */
[----:B---3--:R-:W-:Y:S02]  /*73b10*/  IMAD.MOV.U32 R192, RZ, RZ, R248 ;  /* 0x000000ffffc07224 */ /* 0x008fe400078e00f8 */
        /* <DEDUP_REMOVED lines=11> */
[----:B------:R-:W-:Y:S01]  /*73bd0*/  SHF.R.S32.HI R251, RZ, 0x1f, R29 ;  /* 0x0000001ffffb7819 */ /* 0x000fe2000001141d */
[----:B------:R-:W-:Y:S01]  /*73be0*/  IMAD.MOV.U32 R28, RZ, RZ, R252 ;  /* 0x000000ffff1c7224 */ /* 0x000fe200078e00fc */
[----:B------:R-:W-:Y:S01]  /*73bf0*/  IADD3 R32, P6, R29, R15, RZ ;  /* 0x0000000f1d207210 */ /* 0x000fe20007fde0ff */
[----:B0-----:R-:W-:Y:S02]  /*73c00*/  IMAD.MOV.U32 R31, RZ, RZ, R225 ;  /* 0x000000ffff1f7224 */ /* 0x001fe400078e00e1 */
        /* <DEDUP_REMOVED lines=13> */
[----:B------:R-:W-:Y:S01]  /*73ce0*/  IMAD.MOV.U32 R214, RZ, RZ, R208 ;  /* 0x000000ffffd67224 */ /* 0x000fe200078e00d0 */
[----:B------:R-:W3:Y:S01]  /*73cf0*/  LDL.LU R200, [R1+0x14c0] ;  /* 0x0014c00001c87983 */ /* 0x000ee20000300800 */
[----:B------:R-:W-:Y:S02]  /*73d00*/  IMAD.MOV.U32 R208, RZ, RZ, R187 ;  /* 0x000000ffffd07224 */ /* 0x000fe400078e00bb */
[----:B------:R-:W-:Y:S01]  /*73d10*/  IMAD.X R187, R251, 0x1, R12, P6 ;  /* 0x00000001fbbb7824 */ /* 0x000fe200030e060c */
        /* <DEDUP_REMOVED lines=50> */
[----:B----4-:R-:W-:Y:S02]  /*74040*/  IMAD.MOV.U32 R213, RZ, RZ, R209 ;  /* 0x000000ffffd57224 */ /* 0x010fe400078e00d1 */
[----:B------:R-:W-:Y:S02]  /*74050*/  IMAD.MOV.U32 R209, RZ, RZ, R207 ;  /* 0x000000ffffd17224 */ /* 0x000fe400078e00cf */
[----:B------:R-:W-:Y:S02]  /*74060*/  IMAD.MOV.U32 R207, RZ, RZ, R198 ;  /* 0x000000ffffcf7224 */ /* 0x000fe400078e00c6 */
[----:B------:R-:W4:Y:S04]  /*74070*/  LDL.LU R198, [R1+0x1184] ;  /* 0x0011840001c67983 */ /* 0x000f280000300800 */
        /* <DEDUP_REMOVED lines=13> */
[----:B------:R-:W-:Y:S01]  /*74150*/  SHF.R.S32.HI R251, RZ, 0x1f, R31 ;  /* 0x0000001ffffb7819 */ /* 0x000fe2000001141f */
[----:B------:R-:W-:Y:S02]  /*74160*/  IMAD.MOV.U32 R224, RZ, RZ, R212 ;  /* 0x000000ffffe07224 */ /* 0x000fe400078e00d4 */
[----:B------:R-:W-:Y:S01]  /*74170*/  IMAD.MOV.U32 R212, RZ, RZ, R213 ;  /* 0x000000ffffd47224 */ /* 0x000fe200078e00d5 */
[----:B0-----:R-:W-:Y:S01]  /*74180*/  IADD3 R34, P6, R31, R15, RZ ;  /* 0x0000000f1f227210 */ /* 0x001fe20007fde0ff */
        /* <DEDUP_REMOVED lines=8> */
[----:B------:R-:W-:Y:S01]  /*74210*/  IMAD.X R35, R251, 0x1, R9, P6 ;  /* 0x00000001fb237824 */ /* 0x000fe200030e0609 */
[----:B------:R-:W-:-:S05]  /*74220*/  IADD3 R30, P6, R31, R10, RZ ;  /* 0x0000000a1f1e7210 */ /* 0x000fca0007fde0ff */
[----:B------:R-:W-:Y:S01]  /*74230*/  IMAD.X R31, R251, 0x1, R8, P6 ;  /* 0x00000001fb1f7824 */ /* 0x000fe200030e0608 */
[----:B------:R-:W-:Y:S01]  /*74240*/  STL.64 [R1+0x5c0], R34 ;  /* 0x0005c02201007387 */ /* 0x000fe20000100a00 */
[----:B------:R-:W-:-:S03]  /*74250*/  SHF.R.S32.HI R251, RZ, 0x1f, R249 ;  /* 0x0000001ffffb7819 */ /* 0x000fc600000114f9 */
[----:B------:R0:W-:Y:S01]  /*74260*/  STL.64 [R1+0x5b8], R30 ;  /* 0x0005b81e01007387 */ /* 0x0001e20000100a00 */
[----:B------:R-:W-:Y:S02]  /*74270*/  IMAD.MOV.U32 R252, RZ, RZ, R224 ;  /* 0x000000fffffc7224 */ /* 0x000fe400078e00e0 */
        /* <DEDUP_REMOVED lines=8> */
[----:B------:R-:W-:Y:S02]  /*74300*/  IMAD.X R31, R251, 0x1, R12, P6 ;  /* 0x00000001fb1f7824 */ /* 0x000fe400030e060c */
[----:B------:R-:W-:-:S03]  /*74310*/  IMAD.MOV.U32 R228, RZ, RZ, R224 ;  /* 0x000000ffffe47224 */ /* 0x000fc600078e00e0 */
[----:B------:R0:W-:Y:S01]  /*74320*/  STL.64 [R1+0x5a8], R30 ;  /* 0x0005a81e01007387 */ /* 0x0001e20000100a00 */
[----:B--2---:R-:W-:Y:S02]  /*74330*/  IMAD.MOV.U32 R224, RZ, RZ, R248 ;  /* 0x000000ffffe07224 */ /* 0x004fe400078e00f8 */
[----:B------:R-:W-:Y:S02]  /*74340*/  IMAD.MOV.U32 R34, RZ, RZ, R230 ;  /* 0x000000ffff227224 */ /* 0x000fe400078e00e6 */
        /* <DEDUP_REMOVED lines=10> */
[----:B------:R-:W-:Y:S01]  /*743f0*/  IADD3 R192, P6, R249, R11, RZ ;  /* 0x0000000bf9c07210 */ /* 0x000fe20007fde0ff */
[----:B------:R-:W-:-:S04]  /*74400*/  IMAD.MOV.U32 R252, RZ, RZ, R193 ;  /* 0x000000fffffc7224 */ /* 0x000fc800078e00c1 */
[----:B------:R-:W-:Y:S01]  /*74410*/  IMAD.X R193, R251, 0x1, R9, P6 ;  /* 0x00000001fbc17824 */ /* 0x000fe200030e0609 */
[----:B------:R-:W-:-:S05]  /*74420*/  IADD3 R248, P6, R249, R10, RZ ;  /* 0x0000000af9f87210 */ /* 0x000fca0007fde0ff */
[----:B------:R-:W-:Y:S01]  /*74430*/  IMAD.X R249, R251, 0x1, R8, P6 ;  /* 0x00000001fbf97824 */ /* 0x000fe200030e0608 */
[----:B------:R-:W-:Y:S02]  /*74440*/  SHF.R.S32.HI R251, RZ, 0x1f, R33 ;  /* 0x0000001ffffb7819 */ /* 0x000fe40000011421 */
[----:B------:R-:W-:-:S05]  /*74450*/  IADD3 R38, P6, R33, R15, RZ ;  /* 0x0000000f21267210 */ /* 0x000fca0007fde0ff */
        /* <DEDUP_REMOVED lines=22> */
[----:B------:R-:W-:-:S04]  /*745c0*/  IMAD.MOV.U32 R231, RZ, RZ, R228 ;  /* 0x000000ffffe77224 */ /* 0x000fc800078e00e4 */
[----:B------:R-:W-:Y:S02]  /*745d0*/  IMAD.X R33, R251, 0x1, R8, P6 ;  /* 0x00000001fb217824 */ /* 0x000fe400030e0608 */
[----:B------:R-:W-:-:S03]  /*745e0*/  IMAD.MOV.U32 R228, RZ, RZ, R229 ;  /* 0x000000ffffe47224 */ /* 0x000fc600078e00e5 */
[----:B------:R0:W-:Y:S01]  /*745f0*/  STL.64 [R1+0x558], R32 ;  /* 0x0005582001007387 */ /* 0x0001e20000100a00 */
[----:B--2---:R-:W-:Y:S02]  /*74600*/  IMAD.MOV.U32 R229, RZ, RZ, R224 ;  /* 0x000000ffffe57224 */ /* 0x004fe400078e00e0 */
[----:B------:R-:W-:Y:S02]  /*74610*/  IMAD.MOV.U32 R224, RZ, RZ, R225 ;  /* 0x000000ffffe07224 */ /* 0x000fe400078e00e1 */
[----:B------:R-:W2:Y:S01]  /*74620*/  LDL.LU R225, [R1+0x10cc] ;  /* 0x0010cc0001e17983 */ /* 0x000ea20000300800 */
[----:B------:R-:W-:Y:S01]  /*74630*/  IMAD.MOV.U32 R36, RZ, RZ, R30 ;  /* 0x000000ffff247224 */ /* 0x000fe200078e001e */
[----:B------:R-:W-:Y:S01]  /*74640*/  SHF.R.S32.HI R251, RZ, 0x1f, R37 ;  /* 0x0000001ffffb7819 */ /* 0x000fe20000011425 */
        /* <DEDUP_REMOVED lines=9> */
[----:B0-----:R-:W-:Y:S02]  /*746e0*/  IMAD.MOV.U32 R32, RZ, RZ, R230 ;  /* 0x000000ffff207224 */ /* 0x001fe400078e00e6 */
[----:B------:R-:W-:Y:S02]  /*746f0*/  IMAD.MOV.U32 R230, RZ, RZ, R229 ;  /* 0x000000ffffe67224 */ /* 0x000fe400078e00e5 */
[----:B------:R-:W-:Y:S01]  /*74700*/  IMAD.MOV.U32 R229, RZ, RZ, R194 ;  /* 0x000000ffffe57224 */ /* 0x000fe200078e00c2 */
[----:B------:R-:W-:Y:S01]  /*74710*/  IADD3 R194, P6, R37, R11, RZ ;  /* 0x0000000b25c27210 */ /* 0x000fe20007fde0ff */
[----:B------:R-:W-:Y:S02]  /*74720*/  IMAD.MOV.U32 R33, RZ, RZ, R231 ;  /* 0x000000ffff217224 */ /* 0x000fe400078e00e7 */
[----:B------:R-:W-:-:S02]  /*74730*/  IMAD.MOV.U32 R231, RZ, RZ, R224 ;  /* 0x000000ffffe77224 */ /* 0x000fc400078e00e0 */
[----:B--2---:R-:W-:Y:S02]  /*74740*/  IMAD.MOV.U32 R224, RZ, RZ, R225 ;  /* 0x000000ffffe07224 */ /* 0x004fe400078e00e1 */
[----:B------:R-:W-:Y:S02]  /*74750*/  IMAD.MOV.U32 R225, RZ, RZ, R195 ;  /* 0x000000ffffe17224 */ /* 0x000fe400078e00c3 */
[----:B------:R-:W-:Y:S01]  /*74760*/  IMAD.X R195, R251, 0x1, R9, P6 ;  /* 0x00000001fbc37824 */ /* 0x000fe200030e0609 */
[----:B------:R-:W-:-:S05]  /*74770*/  IADD3 R38, P6, R37, R10, RZ ;  /* 0x0000000a25267210 */ /* 0x000fca0007fde0ff */
        /* <DEDUP_REMOVED lines=11> */
[----:B----4-:R-:W-:Y:S02]  /*74830*/  IMAD.MOV.U32 R212, RZ, RZ, R198 ;  /* 0x000000ffffd47224 */ /* 0x010fe400078e00c6 */
        /* <DEDUP_REMOVED lines=67> */
[----:B0-----:R-:W-:Y:S02]  /*74c70*/  IMAD.MOV.U32 R35, RZ, RZ, R36 ;  /* 0x000000ffff237224 */ /* 0x001fe400078e0024 */
[----:B------:R-:W-:Y:S02]  /*74c80*/  IMAD.MOV.U32 R36, RZ, RZ, R37 ;  /* 0x000000ffff247224 */ /* 0x000fe400078e0025 */
[----:B------:R-:W-:Y:S02]  /*74c90*/  IMAD.MOV.U32 R37, RZ, RZ, R32 ;  /* 0x000000ffff257224 */ /* 0x000fe400078e0020 */
[----:B------:R-:W-:Y:S02]  /*74ca0*/  IMAD.MOV.U32 R32, RZ, RZ, R33 ;  /* 0x000000ffff207224 */ /* 0x000fe400078e0021 */
[----:B------:R-:W-:-:S02]  /*74cb0*/  IMAD.MOV.U32 R33, RZ, RZ, R228 ;  /* 0x000000ffff217224 */ /* 0x000fc400078e00e4 */
[----:B------:R-:W-:Y:S02]  /*74cc0*/  IMAD.MOV.U32 R228, RZ, RZ, R208 ;  /* 0x000000ffffe47224 */ /* 0x000fe400078e00d0 */
[----:B---3--:R-:W-:Y:S01]  /*74cd0*/  IMAD.MOV.U32 R208, RZ, RZ, R200 ;  /* 0x000000ffffd07224 */ /* 0x008fe200078e00c8 */
[----:B------:R-:W-:-:S05]  /*74ce0*/  IADD3 R200, P6, R201, R10, RZ ;  /* 0x0000000ac9c87210 */ /* 0x000fca0007fde0ff */
[----:B------:R-:W-:Y:S01]  /*74cf0*/  IMAD.X R201, R251, 0x1, R8, P6 ;  /* 0x00000001fbc97824 */ /* 0x000fe200030e0608 */
[----:B------:R-:W-:Y:S02]  /*74d00*/  SHF.R.S32.HI R251, RZ, 0x1f, R52 ;  /* 0x0000001ffffb7819 */ /* 0x000fe40000011434 */
[----:B------:R-:W-:Y:S01]  /*74d10*/  IADD3 R54, P6, R52, R15, RZ ;  /* 0x0000000f34367210 */ /* 0x000fe20007fde0ff */
[----:B------:R-:W-:Y:S02]  /*74d20*/  IMAD.MOV.U32 R38, RZ, RZ, R35 ;  /* 0x000000ffff267224 */ /* 0x000fe400078e0023 */
[----:B------:R-:W-:Y:S02]  /*74d30*/  IMAD.MOV.U32 R34, RZ, RZ, R36 ;  /* 0x000000ffff227224 */ /* 0x000fe400078e0024 */
[----:B------:R-:W-:Y:S02]  /*74d40*/  IMAD.X R55, R251, 0x1, R14, P6 ;  /* 0x00000001fb377824 */ /* 0x000fe400030e060e */
[----:B------:R-:W-:-:S02]  /*74d50*/  IMAD.MOV.U32 R35, RZ, RZ, R37 ;  /* 0x000000ffff237224 */ /* 0x000fc400078e0025 */
[----:B------:R-:W-:Y:S02]  /*74d60*/  IMAD.MOV.U32 R36, RZ, RZ, R32 ;  /* 0x000000ffff247224 */ /* 0x000fe400078e0020 */
[----:B------:R-:W-:Y:S02]  /*74d70*/  IMAD.MOV.U32 R37, RZ, RZ, R33 ;  /* 0x000000ffff257224 */ /* 0x000fe400078e0021 */
[----:B------:R-:W-:Y:S02]  /*74d80*/  IMAD.MOV.U32 R32, RZ, RZ, R230 ;  /* 0x000000ffff207224 */ /* 0x000fe400078e00e6 */
[----:B------:R-:W-:Y:S02]  /*74d90*/  IMAD.MOV.U32 R33, RZ, RZ, R231 ;  /* 0x000000ffff217224 */ /* 0x000fe400078e00e7 */
[----:B------:R-:W3:Y:S04]  /*74da0*/  LDL.LU.64 R230, [R1+0x20b0] ;  /* 0x0020b00001e67983 */ /* 0x000ee80000300a00 */
        /* <DEDUP_REMOVED lines=19> */
[----:B------:R-:W3:Y:S04]  /*74ee0*/  LDL.LU R224, [R1+0x13f0] ;  /* 0x0013f00001e07983 */ /* 0x000ee80000300800 */
[----:B------:R0:W-:Y:S02]  /*74ef0*/  STL.64 [R1+0x490], R56 ;  /* 0x0004903801007387 */ /* 0x0001e40000100a00 */
[----:B0-----:R-:W-:-:S05]  /*74f00*/  IADD3 R56, P6, R53, R13, RZ ;  /* 0x0000000d35387210 */ /* 0x001fca0007fde0ff */
[----:B------:R-:W-:-:S05]  /*74f10*/  IMAD.X R57, R251, 0x1, R12, P6 ;  /* 0x00000001fb397824 */ /* 0x000fca00030e060c */
[----:B------:R0:W-:Y:S02]  /*74f20*/  STL.64 [R1+0x488], R56 ;  /* 0x0004883801007387 */ /* 0x0001e40000100a00 */
[----:B0-----:R-:W-:-:S05]  /*74f30*/  IADD3 R56, P6, R53, R11, RZ ;  /* 0x0000000b35387210 */ /* 0x001fca0007fde0ff */
[----:B------:R-:W-:Y:S01]  /*74f40*/  IMAD.X R57, R251, 0x1, R9, P6 ;  /* 0x00000001fb397824 */ /* 0x000fe200030e0609 */
[----:B------:R-:W-:-:S04]  /*74f50*/  IADD3 R52, P6, R53, R10, RZ ;  /* 0x0000000a35347210 */ /* 0x000fc80007fde0ff */
[----:B------:R0:W-:Y:S01]  /*74f60*/  STL.64 [R1+0x480], R56 ;  /* 0x0004803801007387 */ /* 0x0001e20000100a00 */
[----:B------:R-:W-:-:S05]  /*74f70*/  IMAD.X R53, R251, 0x1, R8, P6 ;  /* 0x00000001fb357824 */ /* 0x000fca00030e0608 */
[----:B------:R1:W-:Y:S01]  /*74f80*/  STL.64 [R1+0x478], R52 ;  /* 0x0004783401007387 */ /* 0x0003e20000100a00 */
[----:B0-----:R-:W-:Y:S02]  /*74f90*/  IMAD.MOV.U32 R57, RZ, RZ, R34 ;  /* 0x000000ffff397224 */ /* 0x001fe400078e0022 */
[----:B------:R-:W-:Y:S02]  /*74fa0*/  IMAD.MOV.U32 R34, RZ, RZ, R35 ;  /* 0x000000ffff227224 */ /* 0x000fe400078e0023 */
[----:B------:R-:W-:Y:S02]  /*74fb0*/  IMAD.MOV.U32 R35, RZ, RZ, R36 ;  /* 0x000000ffff237224 */ /* 0x000fe400078e0024 */
[----:B------:R-:W-:Y:S02]  /*74fc0*/  IMAD.MOV.U32 R36, RZ, RZ, R37 ;  /* 0x000000ffff247224 */ /* 0x000fe400078e0025 */
[----:B------:R-:W-:Y:S02]  /*74fd0*/  IMAD.MOV.U32 R37, RZ, RZ, R228 ;  /* 0x000000ffff257224 */ /* 0x000fe400078e00e4 */
[----:B------:R-:W-:-:S02]  /*74fe0*/  IMAD.MOV.U32 R228, RZ, RZ, R229 ;  /* 0x000000ffffe47224 */ /* 0x000fc400078e00e5 */
[----:B------:R-:W-:Y:S02]  /*74ff0*/  IMAD.MOV.U32 R229, RZ, RZ, R212 ;  /* 0x000000ffffe57224 */ /* 0x000fe400078e00d4 */
[----:B------:R-:W2:Y:S01]  /*75000*/  LDL.LU R212, [R1+0x1130] ;  /* 0x0011300001d47983 */ /* 0x000ea20000300800 */
[----:B------:R-:W-:Y:S02]  /*75010*/  SHF.R.S32.HI R251, RZ, 0x1f, R39 ;  /* 0x0000001ffffb7819 */ /* 0x000fe40000011427 */
[----:B-1----:R-:W-:-:S05]  /*75020*/  IADD3 R52, P6, R39, R15, RZ ;  /* 0x0000000f27347210 */ /* 0x002fca0007fde0ff */
        /* <DEDUP_REMOVED lines=12> */
[----:B------:R0:W-:Y:S01]  /*750f0*/  STL.64 [R1+0x458], R52 ;  /* 0x0004583401007387 */ /* 0x0001e20000100a00 */
[----:B------:R-:W-:Y:S02]  /*75100*/  IMAD.MOV.U32 R39, RZ, RZ, R35 ;  /* 0x000000ffff277224 */ /* 0x000fe400078e0023 */
[----:B------:R-:W-:Y:S02]  /*75110*/  IMAD.X R59, R251, 0x1, R14, P6 ;  /* 0x00000001fb3b7824 */ /* 0x000fe400030e060e */
[----:B------:R-:W-:-:S02]  /*75120*/  IMAD.MOV.U32 R35, RZ, RZ, R37 ;  /* 0x000000ffff237224 */ /* 0x000fc400078e0025 */
[----:B0-----:R-:W-:Y:S02]  /*75130*/  IMAD.MOV.U32 R53, RZ, RZ, R34 ;  /* 0x000000ffff357224 */ /* 0x001fe400078e0022 */
[----:B------:R-:W-:Y:S02]  /*75140*/  IMAD.MOV.U32 R34, RZ, RZ, R36 ;  /* 0x000000ffff227224 */ /* 0x000fe400078e0024 */
[----:B------:R-:W-:Y:S02]  /*75150*/  IMAD.MOV.U32 R36, RZ, RZ, R228 ;  /* 0x000000ffff247224 */ /* 0x000fe400078e00e4 */
[----:B------:R-:W-:Y:S02]  /*75160*/  IMAD.MOV.U32 R228, RZ, RZ, R218 ;  /* 0x000000ffffe47224 */ /* 0x000fe400078e00da */
[----:B------:R-:W-:Y:S02]  /*75170*/  IMAD.MOV.U32 R37, RZ, RZ, R229 ;  /* 0x000000ffff257224 */ /* 0x000fe400078e00e5 */
[----:B------:R-:W-:-:S02]  /*75180*/  IMAD.MOV.U32 R229, RZ, RZ, R219 ;  /* 0x000000ffffe57224 */ /* 0x000fc400078e00db */
[----:B----4-:R-:W-:Y:S01]  /*75190*/  IMAD.MOV.U32 R219, RZ, RZ, R213 ;  /* 0x000000ffffdb7224 */ /* 0x010fe200078e00d5 */
[----:B------:R0:W-:Y:S01]  /*751a0*/  STL.64 [R1+0x450], R58 ;  /* 0x0004503a01007387 */ /* 0x0001e20000100a00 */
[----:B------:R-:W-:Y:S02]  /*751b0*/  IMAD.MOV.U32 R213, RZ, RZ, R199 ;  /* 0x000000ffffd57224 */ /* 0x000fe400078e00c7 */
[----:B------:R-:W-:Y:S02]  /*751c0*/  IMAD.MOV.U32 R56, RZ, RZ, R39 ;  /* 0x000000ffff387224 */ /* 0x000fe400078e0027 */
[----:B------:R-:W-:Y:S02]  /*751d0*/  IMAD.MOV.U32 R39, RZ, RZ, R34 ;  /* 0x000000ffff277224 */ /* 0x000fe400078e0022 */
[----:B------:R-:W-:Y:S02]  /*751e0*/  IMAD.MOV.U32 R34, RZ, RZ, R35 ;  /* 0x000000ffff227224 */ /* 0x000fe400078e0023 */
[----:B------:R-:W-:-:S02]  /*751f0*/  IMAD.MOV.U32 R35, RZ, RZ, R36 ;  /* 0x000000ffff237224 */ /* 0x000fc400078e0024 */
[----:B------:R-:W-:Y:S02]  /*75200*/  IMAD.MOV.U32 R36, RZ, RZ, R37 ;  /* 0x000000ffff247224 */ /* 0x000fe400078e0025 */
[----:B--2---:R-:W-:Y:S02]  /*75210*/  IMAD.MOV.U32 R218, RZ, RZ, R212 ;  /* 0x000000ffffda7224 */ /* 0x004fe400078e00d4 */
[----:B------:R-:W-:Y:S01]  /*75220*/  IMAD.MOV.U32 R212, RZ, RZ, R198 ;  /* 0x000000ffffd47224 */ /* 0x000fe200078e00c6 */
[----:B------:R-:W-:-:S05]  /*75230*/  IADD3 R198, P6, R38, R13, RZ ;  /* 0x0000000d26c67210 */ /* 0x000fca0007fde0ff */
[C---:B------:R-:W-:Y:S01]  /*75240*/  IMAD.X R199, R251.reuse, 0x1, R12, P6 ;  /* 0x00000001fbc77824 */ /* 0x040fe200030e060c */
[----:B0-----:R-:W-:Y:S01]  /*75250*/  IADD3 R58, P6, R38, R11, RZ ;  /* 0x0000000b263a7210 */ /* 0x001fe20007fde0ff */
[----:B------:R-:W-:Y:S02]  /*75260*/  IMAD.MOV.U32 R37, RZ, RZ, R218 ;  /* 0x000000ffff257224 */ /* 0x000fe400078e00da */
[----:B------:R-:W-:Y:S02]  /*75270*/  IMAD.MOV.U32 R218, RZ, RZ, R219 ;  /* 0x000000ffffda7224 */ /* 0x000fe400078e00db */
[----:B------:R-:W-:Y:S02]  /*75280*/  IMAD.X R59, R251, 0x1, R9, P6 ;  /* 0x00000001fb3b7824 */ /* 0x000fe400030e0609 */
[----:B------:R-:W-:Y:S02]  /*75290*/  IMAD.MOV.U32 R219, RZ, RZ, R212 ;  /* 0x000000ffffdb7224 */ /* 0x000fe400078e00d4 */
[----:B------:R-:W-:Y:S01]  /*752a0*/  IMAD.MOV.U32 R212, RZ, RZ, R213 ;  /* 0x000000ffffd47224 */ /* 0x000fe200078e00d5 */
[----:B------:R0:W-:Y:S01]  /*752b0*/  STL.64 [R1+0x440], R58 ;  /* 0x0004403a01007387 */ /* 0x0001e20000100a00 */
[----:B------:R-:W-:-:S02]  /*752c0*/  IMAD.MOV.U32 R213, RZ, RZ, R202 ;  /* 0x000000ffffd57224 */ /* 0x000fc400078e00ca */
[----:B------:R-:W-:Y:S02]  /*752d0*/  IMAD.MOV.U32 R202, RZ, RZ, R203 ;  /* 0x000000ffffca7224 */ /* 0x000fe400078e00cb */
[----:B------:R-:W2:Y:S01]  /*752e0*/  LDL.LU R203, [R1+0x1324] ;  /* 0x0013240001cb7983 */ /* 0x000ea20000300800 */
[----:B------:R-:W-:Y:S02]  /*752f0*/  IMAD.MOV.U32 R52, RZ, RZ, R39 ;  /* 0x000000ffff347224 */ /* 0x000fe400078e0027 */
[----:B------:R-:W-:Y:S02]  /*75300*/  IMAD.MOV.U32 R39, RZ, RZ, R35 ;  /* 0x000000ffff277224 */ /* 0x000fe400078e0023 */
[----:B------:R-:W-:Y:S01]  /*75310*/  IMAD.MOV.U32 R35, RZ, RZ, R29 ;  /* 0x000000ffff237224 */ /* 0x000fe200078e001d */
[----:B0-----:R-:W-:Y:S01]  /*75320*/  IADD3 R58, P6, R38, R10, RZ ;  /* 0x0000000a263a7210 */ /* 0x001fe20007fde0ff */
[----:B------:R-:W-:Y:S02]  /*75330*/  IMAD.MOV.U32 R29, RZ, RZ, R219 ;  /* 0x000000ffff1d7224 */ /* 0x000fe400078e00db */
[----:B------:R-:W-:-:S02]  /*75340*/  IMAD.MOV.U32 R219, RZ, RZ, R213 ;  /* 0x000000ffffdb7224 */ /* 0x000fc400078e00d5 */
[----:B------:R-:W-:Y:S01]  /*75350*/  IMAD.X R59, R251, 0x1, R8, P6 ;  /* 0x00000001fb3b7824 */ /* 0x000fe200030e0608 */
[----:B------:R-:W-:Y:S01]  /*75360*/  SHF.R.S32.HI R251, RZ, 0x1f, R55 ;  /* 0x0000001ffffb7819 */ /* 0x000fe20000011437 */
[----:B------:R-:W-:Y:S01]  /*75370*/  IMAD.MOV.U32 R213, RZ, RZ, R202 ;  /* 0x000000ffffd57224 */ /* 0x000fe200078e00ca */
[----:B------:R-:W-:Y:S01]  /*75380*/  IADD3 R202, P6, R55, R15, RZ ;  /* 0x0000000f37ca7210 */ /* 0x000fe20007fde0ff */
[----:B------:R-:W-:Y:S02]  /*75390*/  IMAD.MOV.U32 R38, RZ, RZ, R34 ;  /* 0x000000ffff267224 */ /* 0x000fe400078e0022 */
[----:B------:R-:W-:Y:S02]  /*753a0*/  IMAD.MOV.U32 R34, RZ, RZ, R28 ;  /* 0x000000ffff227224 */ /* 0x000fe400078e001c */
[----:B------:R-:W-:Y:S02]  /*753b0*/  IMAD.MOV.U32 R28, RZ, RZ, R218 ;  /* 0x000000ffff1c7224 */ /* 0x000fe400078e00da */
[----:B------:R-:W-:Y:S01]  /*753c0*/  IMAD.MOV.U32 R218, RZ, RZ, R212 ;  /* 0x000000ffffda7224 */ /* 0x000fe200078e00d4 */
[----:B------:R0:W-:Y:S01]  /*753d0*/  STL.64 [R1+0x438], R58 ;  /* 0x0004383a01007387 */ /* 0x0001e20000100a00 */
[----:B--2---:R-:W-:-:S02]  /*753e0*/  IMAD.MOV.U32 R212, RZ, RZ, R203 ;  /* 0x000000ffffd47224 */ /* 0x004fc400078e00cb */
[----:B------:R-:W-:Y:S01]  /*753f0*/  IMAD.X R203, R251, 0x1, R14, P6 ;  /* 0x00000001fbcb7824 */ /* 0x000fe200030e060e */
        /* <DEDUP_REMOVED lines=15> */
[----:B------:R-:W-:Y:S01]  /*754f0*/  IMAD.X R59, R251, 0x1, R8, P6 ;  /* 0x00000001fb3b7824 */ /* 0x000fe200030e0608 */
[----:B------:R-:W-:-:S04]  /*75500*/  SHF.R.S32.HI R251, RZ, 0x1f, R57 ;  /* 0x0000001ffffb7819 */ /* 0x000fc80000011439 */
        /* <DEDUP_REMOVED lines=42> */
[----:B------:R-:W-:Y:S01]  /*757b0*/  IMAD.MOV.U32 R252, RZ, RZ, R204 ;  /* 0x000000fffffc7224 */ /* 0x000fe200078e00cc */
[----:B------:R-:W-:-:S05]  /*757c0*/  IADD3 R204, P6, R56, R13, RZ ;  /* 0x0000000d38cc7210 */ /* 0x000fca0007fde0ff */
[----:B------:R-:W-:Y:S01]  /*757d0*/  IMAD.X R205, R251, 0x1, R12, P6 ;  /* 0x00000001fbcd7824 */ /* 0x000fe200030e060c */
[----:B------:R-:W-:-:S05]  /*757e0*/  IADD3 R58, P6, R56, R11, RZ ;  /* 0x0000000b383a7210 */ /* 0x000fca0007fde0ff */
        /* <DEDUP_REMOVED lines=61> */
[----:B---3--:R-:W-:Y:S02]  /*75bc0*/  IMAD.MOV.U32 R37, RZ, RZ, R224 ;  /* 0x000000ffff257224 */ /* 0x008fe400078e00e0 */
[----:B------:R-:W-:Y:S01]  /*75bd0*/  IMAD.MOV.U32 R224, RZ, RZ, R210 ;  /* 0x000000ffffe07224 */ /* 0x000fe200078e00d2 */
[----:B0-----:R-:W-:Y:S01]  /*75be0*/  IADD3 R56, P6, R207, R11, RZ ;  /* 0x0000000bcf387210 */ /* 0x001fe20007fde0ff */
[----:B------:R-:W-:-:S04]  /*75bf0*/  IMAD.MOV.U32 R210, RZ, RZ, R206 ;  /* 0x000000ffffd27224 */ /* 0x000fc800078e00ce */
[----:B------:R-:W-:Y:S01]  /*75c00*/  IMAD.X R57, R251, 0x1, R9, P6 ;  /* 0x00000001fb397824 */ /* 0x000fe200030e0609 */
[----:B------:R-:W-:-:S04]  /*75c10*/  IADD3 R206, P6, R207, R10, RZ ;  /* 0x0000000acfce7210 */ /* 0x000fc80007fde0ff */
[----:B------:R0:W-:Y:S01]  /*75c20*/  STL.64 [R1+0x340], R56 ;  /* 0x0003403801007387 */ /* 0x0001e20000100a00 */
[----:B------:R-:W-:Y:S01]  /*75c30*/  IMAD.X R207, R251, 0x1, R8, P6 ;  /* 0x00000001fbcf7824 */ /* 0x000fe200030e0608 */
[----:B------:R-:W-:Y:S02]  /*75c40*/  SHF.R.S32.HI R251, RZ, 0x1f, R54 ;  /* 0x0000001ffffb7819 */ /* 0x000fe40000011436 */
[----:B0-----:R-:W-:-:S05]  /*75c50*/  IADD3 R56, P6, R54, R15, RZ ;  /* 0x0000000f36387210 */ /* 0x001fca0007fde0ff */
[----:B------:R-:W-:-:S05]  /*75c60*/  IMAD.X R57, R251, 0x1, R14, P6 ;  /* 0x00000001fb397824 */ /* 0x000fca00030e060e */
[----:B------:R0:W-:Y:S02]  /*75c70*/  STL.64 [R1+0x330], R56 ;  /* 0x0003303801007387 */ /* 0x0001e40000100a00 */
[----:B0-----:R-:W-:Y:S02]  /*75c80*/  IMAD.MOV.U32 R57, RZ, RZ, R38 ;  /* 0x000000ffff397224 */ /* 0x001fe400078e0026 */
[----:B------:R-:W-:Y:S01]  /*75c90*/  IMAD.MOV.U32 R38, RZ, RZ, R210 ;  /* 0x000000ffff267224 */ /* 0x000fe200078e00d2 */
[----:B------:R-:W-:Y:S01]  /*75ca0*/  IADD3 R210, P6, R54, R13, RZ ;  /* 0x0000000d36d27210 */ /* 0x000fe20007fde0ff */
[----:B------:R-:W-:Y:S02]  /*75cb0*/  IMAD.MOV.U32 R56, RZ, RZ, R52 ;  /* 0x000000ffff387224 */ /* 0x000fe400078e0034 */
[----:B------:R-:W-:Y:S02]  /*75cc0*/  IMAD.MOV.U32 R52, RZ, RZ, R53 ;  /* 0x000000ffff347224 */ /* 0x000fe400078e0035 */
[----:B------:R-:W-:-:S02]  /*75cd0*/  IMAD.MOV.U32 R53, RZ, RZ, R224 ;  /* 0x000000ffff357224 */ /* 0x000fc400078e00e0 */
[----:B------:R-:W-:Y:S02]  /*75ce0*/  IMAD.MOV.U32 R224, RZ, RZ, R211 ;  /* 0x000000ffffe07224 */ /* 0x000fe400078e00d3 */
[----:B------:R-:W-:Y:S01]  /*75cf0*/  IMAD.X R211, R251, 0x1, R12, P6 ;  /* 0x00000001fbd37824 */ /* 0x000fe200030e060c */
[----:B------:R-:W-:-:S05]  /*75d00*/  IADD3 R58, P6, R54, R11, RZ ;  /* 0x0000000b363a7210 */ /* 0x000fca0007fde0ff */
        /* <DEDUP_REMOVED lines=20> */
[----:B------:R-:W-:Y:S01]  /*75e50*/  IMAD.X R55, R251, 0x1, R14, P6 ;  /* 0x00000001fb377824 */ /* 0x000fe200030e060e */
[----:B------:R-:W-:-:S05]  /*75e60*/  IADD3 R58, P6, R213, R13, RZ ;  /* 0x0000000dd53a7210 */ /* 0x000fca0007fde0ff */
[----:B------:R-:W-:Y:S01]  /*75e70*/  IMAD.X R59, R251, 0x1, R12, P6 ;  /* 0x00000001fb3b7824 */ /* 0x000fe200030e060c */
[----:B------:R0:W-:Y:S04]  /*75e80*/  STL.64 [R1+0x2f0], R54 ;  /* 0x0002f03601007387 */ /* 0x0001e80000100a00 */
[----:B------:R1:W-:Y:S01]  /*75e90*/  STL.64 [R1+0x2e8], R58 ;  /* 0x0002e83a01007387 */ /* 0x0003e20000100a00 */
[----:B0-----:R-:W-:Y:S01]  /*75ea0*/  IMAD.MOV.U32 R54, RZ, RZ, R56 ;  /* 0x000000ffff367224 */ /* 0x001fe200078e0038 */
[----:B-1----:R-:W-:Y:S01]  /*75eb0*/  IADD3 R58, P6, R213, R11, RZ ;  /* 0x0000000bd53a7210 */ /* 0x002fe20007fde0ff */
[----:B------:R-:W-:Y:S02]  /*75ec0*/  IMAD.MOV.U32 R56, RZ, RZ, R215 ;  /* 0x000000ffff387224 */ /* 0x000fe400078e00d7 */
[----:B------:R-:W-:-:S02]  /*75ed0*/  IMAD.MOV.U32 R215, RZ, RZ, R212 ;  /* 0x000000ffffd77224 */ /* 0x000fc400078e00d4 */
        /* <DEDUP_REMOVED lines=33> */
[----:B------:R-:W-:Y:S01]  /*760f0*/  IMAD.X R217, R251, 0x1, R9, P6 ;  /* 0x00000001fbd97824 */ /* 0x000fe200030e0609 */
        /* <DEDUP_REMOVED lines=27> */
[----:B0-----:R-:W-:Y:S01]  /*762b0*/  IMAD.MOV.U32 R54, RZ, RZ, R56 ;  /* 0x000000ffff367224 */ /* 0x001fe200078e0038 */
[----:B------:R-:W-:-:S05]  /*762c0*/  IADD3 R56, P6, R57, R10, RZ ;  /* 0x0000000a39387210 */ /* 0x000fca0007fde0ff */
[----:B------:R-:W-:Y:S01]  /*762d0*/  IMAD.X R57, R251, 0x1, R8, P6 ;  /* 0x00000001fb397824 */ /* 0x000fe200030e0608 */
[----:B------:R-:W-:Y:S02]  /*762e0*/  SHF.R.S32.HI R251, RZ, 0x1f, R218 ;  /* 0x0000001ffffb7819 */ /* 0x000fe400000114da */
[C---:B------:R-:W-:Y:S01]  /*762f0*/  IADD3 R214, P6, R218.reuse, R15, RZ ;  /* 0x0000000fdad67210 */ /* 0x040fe20007fde0ff */
[----:B------:R-:W-:Y:S01]  /*76300*/  IMAD.MOV.U32 R221, RZ, RZ, R215 ;  /* 0x000000ffffdd7224 */ /* 0x000fe200078e00d7 */
[----:B------:R0:W-:Y:S03]  /*76310*/  STL.64 [R1+0x258], R56 ;  /* 0x0002583801007387 */ /* 0x0001e60000100a00 */
[----:B------:R-:W-:Y:S01]  /*76320*/  IMAD.X R215, R251, 0x1, R14, P6 ;  /* 0x00000001fbd77824 */ /* 0x000fe200030e060e */
[----:B0-----:R-:W-:-:S05]  /*76330*/  IADD3 R56, P6, R218, R13, RZ ;  /* 0x0000000dda387210 */ /* 0x001fca0007fde0ff */
[----:B------:R-:W-:-:S05]  /*76340*/  IMAD.X R57, R251, 0x1, R12, P6 ;  /* 0x00000001fb397824 */ /* 0x000fca00030e060c */
[----:B------:R0:W-:Y:S01]  /*76350*/  STL.64 [R1+0x248], R56 ;  /* 0x0002483801007387 */ /* 0x0001e20000100a00 */
[----:B------:R-:W-:Y:S02]  /*76360*/  IMAD.MOV.U32 R55, RZ, RZ, R52 ;  /* 0x000000ffff377224 */ /* 0x000fe400078e0034 */
[----:B------:R-:W-:Y:S02]  /*76370*/  IMAD.MOV.U32 R52, RZ, RZ, R39 ;  /* 0x000000ffff347224 */ /* 0x000fe400078e0027 */
[----:B------:R-:W-:Y:S02]  /*76380*/  IMAD.MOV.U32 R39, RZ, RZ, R31 ;  /* 0x000000ffff277224 */ /* 0x000fe400078e001f */
[----:B0-----:R-:W-:Y:S02]  /*76390*/  IMAD.MOV.U32 R57, RZ, RZ, R38 ;  /* 0x000000ffff397224 */ /* 0x001fe400078e0026 */
[----:B------:R-:W-:Y:S01]  /*763a0*/  IMAD.MOV.U32 R38, RZ, RZ, R30 ;  /* 0x000000ffff267224 */ /* 0x000fe200078e001e */
[----:B------:R-:W-:-:S05]  /*763b0*/  IADD3 R30, P6, R218, R11, RZ ;  /* 0x0000000bda1e7210 */ /* 0x000fca0007fde0ff */
        /* <DEDUP_REMOVED lines=8> */
[----:B0-----:R-:W-:Y:S02]  /*76440*/  IMAD.MOV.U32 R30, RZ, RZ, R28 ;  /* 0x000000ffff1e7224 */ /* 0x001fe400078e001c */
[----:B------:R-:W-:-:S02]  /*76450*/  IMAD.MOV.U32 R28, RZ, RZ, R219 ;  /* 0x000000ffff1c7224 */ /* 0x000fc400078e00db */
[C---:B------:R-:W-:Y:S01]  /*76460*/  IMAD.X R219, R251.reuse, 0x1, R14, P6 ;  /* 0x00000001fbdb7824 */ /* 0x040fe200030e060e */
[C---:B------:R-:W-:Y:S01]  /*76470*/  IADD3 R60, P6, R54.reuse, R13, RZ ;  /* 0x0000000d363c7210 */ /* 0x040fe20007fde0ff */
        /* <DEDUP_REMOVED lines=9> */
[----:B------:R-:W-:Y:S02]  /*76510*/  IMAD.X R5, R251, 0x1, R9, P6 ;  /* 0x00000001fb057824 */ /* 0x000fe400030e0609 */
[----:B------:R-:W-:Y:S02]  /*76520*/  IMAD.MOV.U32 R59, RZ, RZ, R56 ;  /* 0x000000ffff3b7224 */ /* 0x000fe400078e0038 */
[----:B------:R-:W-:Y:S01]  /*76530*/  IMAD.MOV.U32 R56, RZ, RZ, R52 ;  /* 0x000000ffff387224 */ /* 0x000fe200078e0034 */
[----:B0-----:R-:W-:Y:S01]  /*76540*/  IADD3 R60, P6, R54, R10, RZ ;  /* 0x0000000a363c7210 */ /* 0x001fe20007fde0ff */
[----:B------:R-:W-:-:S02]  /*76550*/  IMAD.MOV.U32 R52, RZ, RZ, R38 ;  /* 0x000000ffff347224 */ /* 0x000fc400078e0026 */
[----:B------:R-:W-:Y:S02]  /*76560*/  IMAD.MOV.U32 R38, RZ, RZ, R2 ;  /* 0x000000ffff267224 */ /* 0x000fe400078e0002 */
[----:B------:R-:W-:Y:S01]  /*76570*/  IMAD.X R61, R251, 0x1, R8, P6 ;  /* 0x00000001fb3d7824 */ /* 0x000fe200030e0608 */
[----:B------:R-:W-:Y:S01]  /*76580*/  SHF.R.S32.HI R251, RZ, 0x1f, R221 ;  /* 0x0000001ffffb7819 */ /* 0x000fe200000114dd */
[----:B------:R-:W-:Y:S01]  /*76590*/  IMAD.MOV.U32 R54, RZ, RZ, R55 ;  /* 0x000000ffff367224 */ /* 0x000fe200078e0037 */
        /* <DEDUP_REMOVED lines=30> */
[----:B------:R0:W-:Y:S02]  /*76780*/  STL.64 [R1+0x1d8], R60 ;  /* 0x0001d83c01007387 */ /* 0x0001e40000100a00 */
[----:B0-----:R-:W-:Y:S02]  /*76790*/  IMAD.MOV.U32 R61, RZ, RZ, R59 ;  /* 0x000000ffff3d7224 */ /* 0x001fe400078e003b */
        /* <DEDUP_REMOVED lines=15> */
[----:B------:R-:W-:Y:S02]  /*76890*/  IMAD.MOV.U32 R220, RZ, RZ, R55 ;  /* 0x000000ffffdc7224 */ /* 0x000fe400078e0037 */
[----:B------:R-:W-:Y:S02]  /*768a0*/  IMAD.MOV.U32 R55, RZ, RZ, R57 ;  /* 0x000000ffff377224 */ /* 0x000fe400078e0039 */
[----:B------:R-:W-:Y:S02]  /*768b0*/  IMAD.MOV.U32 R57, RZ, RZ, R53 ;  /* 0x000000ffff397224 */ /* 0x000fe400078e0035 */
[----:B0-----:R-:W-:Y:S02]  /*768c0*/  IMAD.MOV.U32 R58, RZ, RZ, R56 ;  /* 0x000000ffff3a7224 */ /* 0x001fe400078e0038 */
[----:B------:R-:W-:Y:S02]  /*768d0*/  IMAD.MOV.U32 R56, RZ, RZ, R52 ;  /* 0x000000ffff387224 */ /* 0x000fe400078e0034 */
[----:B------:R-:W-:-:S02]  /*768e0*/  IMAD.MOV.U32 R52, RZ, RZ, R38 ;  /* 0x000000ffff347224 */ /* 0x000fc400078e0026 */
[----:B------:R-:W-:Y:S02]  /*768f0*/  IMAD.MOV.U32 R38, RZ, RZ, R34 ;  /* 0x000000ffff267224 */ /* 0x000fe400078e0022 */
[----:B------:R-:W-:Y:S01]  /*76900*/  IMAD.MOV.U32 R34, RZ, RZ, R222 ;  /* 0x000000ffff227224 */ /* 0x000fe200078e00de */
[----:B------:R-:W-:Y:S01]  /*76910*/  IADD3 R222, P6, R37, R13, RZ ;  /* 0x0000000d25de7210 */ /* 0x000fe20007fde0ff */
[----:B------:R-:W-:Y:S02]  /*76920*/  IMAD.MOV.U32 R53, RZ, RZ, R39 ;  /* 0x000000ffff357224 */ /* 0x000fe400078e0027 */
[----:B------:R-:W-:Y:S02]  /*76930*/  IMAD.MOV.U32 R39, RZ, RZ, R35 ;  /* 0x000000ffff277224 */ /* 0x000fe400078e0023 */
[----:B------:R-:W-:Y:S02]  /*76940*/  IMAD.MOV.U32 R35, RZ, RZ, R223 ;  /* 0x000000ffff237224 */ /* 0x000fe400078e00df */
[----:B------:R-:W-:-:S05]  /*76950*/  IMAD.X R223, R251, 0x1, R12, P6 ;  /* 0x00000001fbdf7824 */ /* 0x000fca00030e060c */
[----:B------:R0:W-:Y:S02]  /*76960*/  STL.64 [R1+0x1a8], R222 ;  /* 0x0001a8de01007387 */ /* 0x0001e40000100a00 */
[----:B0-----:R-:W-:-:S05]  /*76970*/  IADD3 R222, P6, R37, R11, RZ ;  /* 0x0000000b25de7210 */ /* 0x001fca0007fde0ff */
[----:B------:R-:W-:-:S05]  /*76980*/  IMAD.X R223, R251, 0x1, R9, P6 ;  /* 0x00000001fbdf7824 */ /* 0x000fca00030e0609 */
[----:B------:R0:W-:Y:S04]  /*76990*/  STL.64 [R1+0x1a0], R222 ;  /* 0x0001a0de01007387 */ /* 0x0001e80000100a00 */
[----:B0-----:R-:W2:Y:S01]  /*769a0*/  LDL.LU.64 R222, [R1+0x24e8] ;  /* 0x0024e80001de7983 */ /* 0x001ea20000300a00 */
[----:B------:R-:W-:Y:S01]  /*769b0*/  IMAD.MOV.U32 R54, RZ, RZ, R36 ;  /* 0x000000ffff367224 */ /* 0x000fe200078e0024 */
[----:B------:R-:W-:Y:S01]  /*769c0*/  IADD3 R36, P6, R37, R10, RZ ;  /* 0x0000000a25247210 */ /* 0x000fe20007fde0ff */
[----:B------:R-:W-:-:S04]  /*769d0*/  IMAD.MOV.U32 R221, RZ, RZ, R28 ;  /* 0x000000ffffdd7224 */ /* 0x000fc800078e001c */
[----:B------:R-:W-:Y:S01]  /*769e0*/  IMAD.X R37, R251, 0x1, R8, P6 ;  /* 0x00000001fb257824 */ /* 0x000fe200030e0608 */
[----:B------:R-:W-:Y:S02]  /*769f0*/  SHF.R.S32.HI R251, RZ, 0x1f, R61 ;  /* 0x0000001ffffb7819 */ /* 0x000fe4000001143d */
[----:B------:R-:W-:Y:S02]  /*76a00*/  IADD3 R28, P6, R61, R15, RZ ;  /* 0x0000000f3d1c7210 */ /* 0x000fe40007fde0ff */
[----:B------:R0:W-:Y:S02]  /*76a10*/  STL.64 [R1+0x198], R36 ;  /* 0x0001982401007387 */ /* 0x0001e40000100a00 */
[----:B0-----:R-:W-:Y:S02]  /*76a20*/  IMAD.MOV.U32 R37, RZ, RZ, R29 ;  /* 0x000000ffff257224 */ /* 0x001fe400078e001d */
[----:B------:R-:W-:-:S05]  /*76a30*/  IMAD.X R29, R251, 0x1, R14, P6 ;  /* 0x00000001fb1d7824 */ /* 0x000fca00030e060e */
[----:B------:R2:W-:Y:S01]  /*76a40*/  STL.64 [R1+0x190], R28 ;  /* 0x0001901c01007387 */ /* 0x0005e20000100a00 */
[----:B------:R-:W-:Y:S02]  /*76a50*/  IMAD.MOV.U32 R59, RZ, RZ, R224 ;  /* 0x000000ffff3b7224 */ /* 0x000fe400078e00e0 */
[----:B------:R-:W-:Y:S02]  /*76a60*/  IMAD.MOV.U32 R36, RZ, RZ, R225 ;  /* 0x000000ffff247224 */ /* 0x000fe400078e00e1 */
[----:B--2---:R-:W-:Y:S01]  /*76a70*/  IMAD.MOV.U32 R28, RZ, RZ, R222 ;  /* 0x000000ffff1c7224 */ /* 0x004fe200078e00de */
[----:B------:R-:W-:Y:S01]  /*76a80*/  IADD3 R222, P6, R61, R13, RZ ;  /* 0x0000000d3dde7210 */ /* 0x000fe20007fde0ff */
[----:B------:R-:W-:-:S04]  /*76a90*/  IMAD.MOV.U32 R29, RZ, RZ, R223 ;  /* 0x000000ffff1d7224 */ /* 0x000fc800078e00df */
[----:B------:R-:W-:Y:S01]  /*76aa0*/  IMAD.X R223, R251, 0x1, R12, P6 ;  /* 0x00000001fbdf7824 */ /* 0x000fe200030e060c */
[----:B------:R-:W-:-:S05]  /*76ab0*/  IADD3 R224, P6, R61, R11, RZ ;  /* 0x0000000b3de07210 */ /* 0x000fca0007fde0ff */
[----:B------:R-:W-:Y:S01]  /*76ac0*/  IMAD.X R225, R251, 0x1, R9, P6 ;  /* 0x00000001fbe17824 */ /* 0x000fe200030e0609 */
[----:B------:R0:W-:Y:S04]  /*76ad0*/  STL.64 [R1+0x188], R222 ;  /* 0x000188de01007387 */ /* 0x0001e80000100a00 */
[----:B0-----:R-:W2:Y:S04]  /*76ae0*/  LDL.LU.64 R222, [R1+0x24e0] ;  /* 0x0024e00001de7983 */ /* 0x001ea80000300a00 */
[----:B------:R0:W-:Y:S04]  /*76af0*/  STL.64 [R1+0x180], R224 ;  /* 0x000180e001007387 */ /* 0x0001e80000100a00 */
[----:B0-----:R-:W3:Y:S01]  /*76b00*/  LDL.LU.64 R224, [R1+0x24d8] ;  /* 0x0024d80001e07983 */ /* 0x001ee20000300a00 */
[----:B------:R-:W-:-:S05]  /*76b10*/  IADD3 R60, P6, R61, R10, RZ ;  /* 0x0000000a3d3c7210 */ /* 0x000fca0007fde0ff */
        /* <DEDUP_REMOVED lines=80> */
[----:B------:R-:W-:-:S04]  /*77020*/  PRMT R251, R252, 0x7773, RZ ;  /* 0x00007773fcfb7816 */ /* 0x000fc800000000ff */
[----:B------:R-:W-:Y:S04]  /*77030*/  STL.64 [R1+0x50], R54 ;  /* 0x0000503601007387 */ /* 0x000fe80000100a00 */
[----:B------:R-:W4:Y:S01]  /*77040*/  LDL.LU R37, [R1+0x5c] ;  /* 0x00005c0001257983 */ /* 0x000f220000300800 */
[----:B------:R-:W-:Y:S02]  /*77050*/  IMAD.MOV.U32 R58, RZ, RZ, R52 ;  /* 0x000000ffff3a7224 */ /* 0x000fe400078e0034 */
[----:B------:R-:W-:Y:S02]  /*77060*/  IMAD.MOV.U32 R59, RZ, RZ, R53 ;  /* 0x000000ffff3b7224 */ /* 0x000fe400078e0035 */
[----:B------:R-:W4:Y:S04]  /*77070*/  LDL.LU.64 R52, [R1+0x2068] ;  /* 0x0020680001347983 */ /* 0x000f280000300a00 */
[----:B------:R0:W-:Y:S01]  /*77080*/  @P2 STG.E.U8 desc[UR56][R38.64], R251 ;  /* 0x000000fb26002986 */ /* 0x0001e2000c101138 */
[----:B------:R-:W-:-:S02]  /*77090*/  IMAD.MOV.U32 R220, RZ, RZ, R56 ;  /* 0x000000ffffdc7224 */ /* 0x000fc400078e0038 */
[----:B------:R-:W-:Y:S01]  /*770a0*/  IMAD.MOV.U32 R221, RZ, RZ, R57 ;  /* 0x000000ffffdd7224 */ /* 0x000fe200078e0039 */
[C---:B0-----:R-:W-:Y:S01]  /*770b0*/  PRMT R251, R61.reuse, 0x7770, RZ ;  /* 0x000077703dfb7816 */ /* 0x041fe200000000ff */
[----:B------:R-:W4:Y:S04]  /*770c0*/  LDL.LU.64 R38, [R1+0x2060] ;  /* 0x0020600001267983 */ /* 0x000f280000300a00 */
[----:B------:R0:W-:Y:S01]  /*770d0*/  @P5 STG.E.U8 desc[UR56][R230.64], R251 ;  /* 0x000000fbe6005986 */ /* 0x0001e2000c101138 */
[----:B------:R-:W-:Y:S02]  /*770e0*/  IMAD.MOV.U32 R56, RZ, RZ, R34 ;  /* 0x000000ffff387224 */ /* 0x000fe400078e0022 */
[----:B------:R-:W-:Y:S01]  /*770f0*/  IMAD.MOV.U32 R57, RZ, RZ, R35 ;  /* 0x000000ffff397224 */ /* 0x000fe200078e0023 */
[----:B------:R-:W4:Y:S04]  /*77100*/  LDL.LU R252, [R1+0x4c] ;  /* 0x00004c0001fc7983 */ /* 0x000f280000300800 */
[----:B------:R-:W4:Y:S01]  /*77110*/  LDL.LU.64 R34, [R1+0x2058] ;  /* 0x0020580001227983 */ /* 0x000f220000300a00 */
[----:B0-----:R-:W-:Y:S01]  /*77120*/  PRMT R251, R61, 0x7771, RZ ;  /* 0x000077713dfb7816 */ /* 0x001fe200000000ff */
[----:B------:R-:W-:-:S04]  /*77130*/  IMAD.MOV.U32 R54, RZ, RZ, R32 ;  /* 0x000000ffff367224 */ /* 0x000fc800078e0020 */
[----:B------:R0:W-:Y:S01]  /*77140*/  @P1 STG.E.U8 desc[UR56][R30.64], R251 ;  /* 0x000000fb1e001986 */ /* 0x0001e2000c101138 */
[----:B---3--:R-:W-:Y:S01]  /*77150*/  LOP3.LUT P1, RZ, R224, 0x8000000, RZ, 0xc0, !PT ;  /* 0x08000000e0ff7812 */ /* 0x008fe2000782c0ff */
[----:B------:R-:W-:Y:S02]  /*77160*/  IMAD.MOV.U32 R55, RZ, RZ, R33 ;  /* 0x000000ffff377224 */ /* 0x000fe400078e0021 */
[----:B------:R-:W3:Y:S04]  /*77170*/  LDL.LU.64 R32, [R1+0x2050] ;  /* 0x0020500001207983 */ /* 0x000ee80000300a00 */
[----:B------:R-:W3:Y:S01]  /*77180*/  LDL.LU.64 R230, [R1+0x2048] ;  /* 0x0020480001e67983 */ /* 0x000ee20000300a00 */
[----:B0-----:R-:W-:-:S03]  /*77190*/  PRMT R251, R61, 0x7772, RZ ;  /* 0x000077723dfb7816 */ /* 0x001fc600000000ff */
[----:B------:R-:W3:Y:S04]  /*771a0*/  LDL.LU.64 R30, [R1+0x2040] ;  /* 0x00204000011e7983 */ /* 0x000ee80000300a00 */
[----:B------:R0:W-:Y:S01]  /*771b0*/  @P1 STG.E.U8 desc[UR56][R28.64], R251 ;  /* 0x000000fb1c001986 */ /* 0x0001e2000c101138 */
[----:B------:R-:W-:-:S03]  /*771c0*/  LOP3.LUT P1, RZ, R224, 0x4000000, RZ, 0xc0, !PT ;  /* 0x04000000e0ff7812 */ /* 0x000fc6000782c0ff */
[----:B0-----:R-:W3:Y:S01]  /*771d0*/  LDL.LU.64 R28, [R1+0x2038] ;  /* 0x00203800011c7983 */ /* 0x001ee20000300a00 */
[----:B------:R-:W-:-:S09]  /*771e0*/  PRMT R251, R61, 0x7773, RZ ;  /* 0x000077733dfb7816 */ /* 0x000fd200000000ff */
[----:B------:R0:W-:Y:S04]  /*771f0*/  @P1 STG.E.U8 desc[UR56][R228.64], R251 ;  /* 0x000000fbe4001986 */ /* 0x0001e8000c101138 */
[----:B0-----:R-:W3:Y:S01]  /*77200*/  LDL.LU.64 R228, [R1+0x2030] ;  /* 0x0020300001e47983 */ /* 0x001ee20000300a00 */
[----:B------:R-:W-:Y:S02]  /*77210*/  LOP3.LUT P1, RZ, R224, 0x2000000, RZ, 0xc0, !PT ;  /* 0x02000000e0ff7812 */ /* 0x000fe4000782c0ff */
[----:B------:R-:W-:-:S11]  /*77220*/  PRMT R251, R36, 0x7770, RZ ;  /* 0x0000777024fb7816 */ /* 0x000fd600000000ff */
[----:B------:R0:W-:Y:S01]  /*77230*/  @P1 STG.E.U8 desc[UR56][R220.64], R251 ;  /* 0x000000fbdc001986 */ /* 0x0001e2000c101138 */
[----:B------:R-:W-:Y:S02]  /*77240*/  LOP3.LUT P1, RZ, R224, 0x1000000, RZ, 0xc0, !PT ;  /* 0x01000000e0ff7812 */ /* 0x000fe4000782c0ff */
[----:B0-----:R-:W-:-:S11]  /*77250*/  PRMT R251, R36, 0x7771, RZ ;  /* 0x0000777124fb7816 */ /* 0x001fd600000000ff */
        /* <DEDUP_REMOVED lines=8> */
[C---:B--2---:R-:W-:Y:S02]  /*772e0*/  LOP3.LUT P6, RZ, R223.reuse, 0x400000, RZ, 0xc0, !PT ;  /* 0x00400000dfff7812 */ /* 0x044fe400078cc0ff */
[C---:B------:R-:W-:Y:S02]  /*772f0*/  LOP3.LUT P2, RZ, R223.reuse, 0x8000000, RZ, 0xc0, !PT ;  /* 0x08000000dfff7812 */ /* 0x040fe4000784c0ff */
[----:B------:R-:W-:Y:S02]  /*77300*/  LOP3.LUT P5, RZ, R223, 0x10000000, RZ, 0xc0, !PT ;  /* 0x10000000dfff7812 */ /* 0x000fe400078ac0ff */
[----:B----4-:R-:W-:-:S05]  /*77310*/  PRMT R251, R37, 0x7770, RZ ;  /* 0x0000777025fb7816 */ /* 0x010fca00000000ff */
[----:B------:R0:W-:Y:S01]  /*77320*/  @P1 STG.E.U8 desc[UR56][R52.64], R251 ;  /* 0x000000fb34001986 */ /* 0x0001e2000c101138 */
[----:B------:R-:W-:Y:S02]  /*77330*/  LOP3.LUT P1, RZ, R224, 0x100000, RZ, 0xc0, !PT ;  /* 0x00100000e0ff7812 */ /* 0x000fe4000782c0ff */
[----:B0-----:R-:W-:-:S05]  /*77340*/  PRMT R251, R37, 0x7771, RZ ;  /* 0x0000777125fb7816 */ /* 0x001fca00000000ff */
[----:B------:R0:W-:Y:S02]  /*77350*/  @P6 STG.E.U8 desc[UR56][R38.64], R251 ;  /* 0x000000fb26006986 */ /* 0x0001e4000c101138 */
[----:B0-----:R-:W-:-:S05]  /*77360*/  PRMT R251, R37, 0x7772, RZ ;  /* 0x0000777225fb7816 */ /* 0x001fca00000000ff */
[----:B------:R0:W-:Y:S02]  /*77370*/  @P1 STG.E.U8 desc[UR56][R34.64], R251 ;  /* 0x000000fb22001986 */ /* 0x0001e4000c101138 */
[----:B0-----:R-:W-:-:S05]  /*77380*/  PRMT R251, R37, 0x7773, RZ ;  /* 0x0000777325fb7816 */ /* 0x001fca00000000ff */
[----:B---3--:R0:W-:Y:S02]  /*77390*/  @P4 STG.E.U8 desc[UR56][R32.64], R251 ;  /* 0x000000fb20004986 */ /* 0x0081e4000c101138 */
[----:B0-----:R-:W-:-:S05]  /*773a0*/  PRMT R251, R252, 0x7770, RZ ;  /* 0x00007770fcfb7816 */ /* 0x001fca00000000ff */
[----:B------:R0:W-:Y:S02]  /*773b0*/  @P3 STG.E.U8 desc[UR56][R230.64], R251 ;  /* 0x000000fbe6003986 */ /* 0x0001e4000c101138 */
[----:B0-----:R-:W-:-:S05]  /*773c0*/  PRMT R251, R252, 0x7771, RZ ;  /* 0x00007771fcfb7816 */ /* 0x001fca00000000ff */
[----:B------:R0:W-:Y:S02]  /*773d0*/  @P0 STG.E.U8 desc[UR56][R30.64], R251 ;  /* 0x000000fb1e000986 */ /* 0x0001e4000c101138 */
[----:B0-----:R-:W-:-:S05]  /*773e0*/  PRMT R251, R252, 0x7772, RZ ;  /* 0x00007772fcfb7816 */ /* 0x001fca00000000ff */
[----:B------:R0:W-:Y:S02]  /*773f0*/  @P2 STG.E.U8 desc[UR56][R28.64], R251 ;  /* 0x000000fb1c002986 */ /* 0x0001e4000c101138 */
[----:B0-----:R-:W-:-:S05]  /*77400*/  PRMT R251, R252, 0x7773, RZ ;  /* 0x00007773fcfb7816 */ /* 0x001fca00000000ff */
[----:B------:R0:W-:Y:S04]  /*77410*/  @P5 STG.E.U8 desc[UR56][R228.64], R251 ;  /* 0x000000fbe4005986 */ /* 0x0001e8000c101138 */
[----:B0-----:R-:W2:Y:S04]  /*77420*/  LDL.LU.64 R228, [R1+0x2028] ;  /* 0x0020280001e47983 */ /* 0x001ea80000300a00 */
[----:B------:R-:W3:Y:S04]  /*77430*/  LDL.LU.64 R32, [R1+0x2020] ;  /* 0x0020200001207983 */ /* 0x000ee80000300a00 */
[----:B------:R-:W4:Y:S04]  /*77440*/  LDL.LU.64 R36, [R1+0x2018] ;  /* 0x0020180001247983 */ /* 0x000f280000300a00 */
[----:B------:R-:W2:Y:S04]  /*77450*/  LDL.LU R252, [R1+0x30] ;  /* 0x0000300001fc7983 */ /* 0x000ea80000300800 */
[----:B------:R-:W4:Y:S04]  /*77460*/  LDL.LU.64 R230, [R1+0x2010] ;  /* 0x0020100001e67983 */ /* 0x000f280000300a00 */
[----:B------:R-:W4:Y:S04]  /*77470*/  LDL.LU.64 R30, [R1+0x2008] ;  /* 0x00200800011e7983 */ /* 0x000f280000300a00 */
[----:B------:R-:W4:Y:S04]  /*77480*/  LDL.LU.64 R28, [R1+0x2000] ;  /* 0x00200000011c7983 */ /* 0x000f280000300a00 */
[----:B------:R-:W4:Y:S01]  /*77490*/  LDL.LU R61, [R1+0x20] ;  /* 0x00002000013d7983 */ /* 0x000f220000300800 */
[----:B------:R-:W-:-:S02]  /*774a0*/  LOP3.LUT P3, RZ, R223, 0x20000000, RZ, 0xc0, !PT ;  /* 0x20000000dfff7812 */ /* 0x000fc4000786c0ff */
        /* <DEDUP_REMOVED lines=11> */
[----:B------:R-:W-:-:S11]  /*77560*/  LOP3.LUT R224, R224, 0xffff7fff, RZ, 0xc0, !PT ;  /* 0xffff7fffe0e07812 */ /* 0x000fd600078ec0ff */
[----:B------:R-:W-:Y:S02]  /*77570*/  @P6 LOP3.LUT R224, R224, 0x8000, RZ, 0xfc, !PT ;  /* 0x00008000e0e06812 */ /* 0x000fe400078efcff */
[----:B------:R-:W-:Y:S02]  /*77580*/  LOP3.LUT P6, RZ, R225, 0x20, RZ, 0xc0, !PT ;  /* 0x00000020e1ff7812 */ /* 0x000fe400078cc0ff */
[----:B------:R-:W-:Y:S02]  /*77590*/  LOP3.LUT R224, R224, 0xfffeffff, RZ, 0xc0, !PT ;  /* 0xfffeffffe0e07812 */ /* 0x000fe400078ec0ff */
[----:B--2---:R-:W-:-:S05]  /*775a0*/  PRMT R251, R252, 0x7770, RZ ;  /* 0x00007770fcfb7816 */ /* 0x004fca00000000ff */
[----:B------:R0:W-:Y:S04]  /*775b0*/  @P3 STG.E.U8 desc[UR56][R228.64], R251 ;  /* 0x000000fbe4003986 */ /* 0x0001e8000c101138 */
[----:B0-----:R-:W2:Y:S01]  /*775c0*/  LDL.LU.64 R228, [R1+0x1ff8] ;  /* 0x001ff80001e47983 */ /* 0x001ea20000300a00 */
[----:B------:R-:W-:-:S03]  /*775d0*/  PRMT R251, R252, 0x7771, RZ ;  /* 0x00007771fcfb7816 */ /* 0x000fc600000000ff */
[----:B------:R-:W2:Y:S04]  /*775e0*/  LDL.LU.64 R220, [R1+0x1ff0] ;  /* 0x001ff00001dc7983 */ /* 0x000ea80000300a00 */
[----:B---3--:R0:W-:Y:S04]  /*775f0*/  @P0 STG.E.U8 desc[UR56][R32.64], R251 ;  /* 0x000000fb20000986 */ /* 0x0081e8000c101138 */
[----:B------:R-:W3:Y:S04]  /*77600*/  LDL.LU.64 R58, [R1+0x1fe8] ;  /* 0x001fe800013a7983 */ /* 0x000ee80000300a00 */
[----:B0-----:R-:W3:Y:S01]  /*77610*/  LDL.LU R32, [R1+0x34] ;  /* 0x0000340001207983 */ /* 0x001ee20000300800 */
[----:B------:R-:W-:-:S02]  /*77620*/  @P6 LOP3.LUT R224, R224, 0x10000, RZ, 0xfc, !PT ;  /* 0x00010000e0e06812 */ /* 0x000fc400078efcff */
[----:B------:R-:W-:Y:S01]  /*77630*/  LOP3.LUT P6, RZ, R225, 0x10, RZ, 0xc0, !PT ;  /* 0x00000010e1ff7812 */ /* 0x000fe200078cc0ff */
[----:B------:R-:W3:Y:S01]  /*77640*/  LDL.LU.64 R54, [R1+0x1fe0] ;  /* 0x001fe00001367983 */ /* 0x000ee20000300a00 */
[----:B------:R-:W-:-:S03]  /*77650*/  LOP3.LUT R224, R224, 0xfffdffff, RZ, 0xc0, !PT ;  /* 0xfffdffffe0e07812 */ /* 0x000fc600078ec0ff */
[----:B------:R-:W3:Y:S01]  /*77660*/  LDL.LU.64 R56, [R1+0x1fd8] ;  /* 0x001fd80001387983 */ /* 0x000ee20000300a00 */
[----:B------:R-:W-:-:S03]  /*77670*/  LOP3.LUT P2, RZ, R223, 0x80000000, RZ, 0xc0, !PT ;  /* 0x80000000dfff7812 */ /* 0x000fc6000784c0ff */
[----:B------:R-:W3:Y:S04]  /*77680*/  LDL.LU.64 R52, [R1+0x1fd0] ;  /* 0x001fd00001347983 */ /* 0x000ee80000300a00 */
[----:B------:R-:W-:Y:S01]  /*77690*/  @P6 LOP3.LUT R224, R224, 0x20000, RZ, 0xfc, !PT ;  /* 0x00020000e0e06812 */ /* 0x000fe200078efcff */
[----:B------:R-:W3:Y:S01]  /*776a0*/  LDL.LU R33, [R1+0x24] ;  /* 0x0000240001217983 */ /* 0x000ee20000300800 */
[C---:B------:R-:W-:Y:S02]  /*776b0*/  LOP3.LUT P6, RZ, R225.reuse, 0x8, RZ, 0xc0, !PT ;  /* 0x00000008e1ff7812 */ /* 0x040fe400078cc0ff */
[----:B------:R-:W-:Y:S01]  /*776c0*/  LOP3.LUT R224, R224, 0xfffbffff, RZ, 0xc0, !PT ;  /* 0xfffbffffe0e07812 */ /* 0x000fe200078ec0ff */
[----:B------:R-:W3:Y:S01]  /*776d0*/  LDL.LU.64 R38, [R1+0x1fc8] ;  /* 0x001fc80001267983 */ /* 0x000ee20000300a00 */
[----:B------:R-:W-:-:S02]  /*776e0*/  LOP3.LUT P5, RZ, R225, 0x1, RZ, 0xc0, !PT ;  /* 0x00000001e1ff7812 */ /* 0x000fc400078ac0ff */
[----:B------:R-:W-:Y:S01]  /*776f0*/  PRMT R251, R252, 0x7772, RZ ;  /* 0x00007772fcfb7816 */ /* 0x000fe200000000ff */
[----:B------:R-:W3:Y:S06]  /*77700*/  LDL.LU.64 R34, [R1+0x1fc0] ;  /* 0x001fc00001227983 */ /* 0x000eec0000300a00 */
[----:B------:R-:W-:Y:S02]  /*77710*/  @P6 LOP3.LUT R224, R224, 0x40000, RZ, 0xfc, !PT ;  /* 0x00040000e0e06812 */ /* 0x000fe400078efcff */
[----:B------:R-:W-:Y:S02]  /*77720*/  LOP3.LUT P6, RZ, R225, 0x4, RZ, 0xc0, !PT ;  /* 0x00000004e1ff7812 */ /* 0x000fe400078cc0ff */
[----:B------:R-:W-:Y:S01]  /*77730*/  LOP3.LUT R224, R224, 0xfff7ffff, RZ, 0xc0, !PT ;  /* 0xfff7ffffe0e07812 */ /* 0x000fe200078ec0ff */
[----:B----4-:R0:W-:Y:S10]  /*77740*/  @P2 STG.E.U8 desc[UR56][R36.64], R251 ;  /* 0x000000fb24002986 */ /* 0x0101f4000c101138 */
[----:B------:R-:W-:-:S02]  /*77750*/  @P6 LOP3.LUT R224, R224, 0x80000, RZ, 0xfc, !PT ;  /* 0x00080000e0e06812 */ /* 0x000fc400078efcff */
[----:B------:R-:W-:Y:S01]  /*77760*/  LOP3.LUT P6, RZ, R225, 0x2, RZ, 0xc0, !PT ;  /* 0x00000002e1ff7812 */ /* 0x000fe200078cc0ff */
[----:B0-----:R-:W4:Y:S01]  /*77770*/  LDL.LU.64 R36, [R1+0x1fb8] ;  /* 0x001fb80001247983 */ /* 0x001f220000300a00 */
[----:B------:R-:W-:-:S05]  /*77780*/  PRMT R251, R252, 0x7773, RZ ;  /* 0x00007773fcfb7816 */ /* 0x000fca00000000ff */
[----:B------:R0:W-:Y:S02]  /*77790*/  @P5 STG.E.U8 desc[UR56][R230.64], R251 ;  /* 0x000000fbe6005986 */ /* 0x0001e4000c101138 */
[----:B0-----:R-:W-:Y:S02]  /*777a0*/  PRMT R251, R61, 0x7770, RZ ;  /* 0x000077703dfb7816 */ /* 0x001fe400000000ff */
[----:B------:R-:W4:Y:S04]  /*777b0*/  LDL.LU.64 R230, [R1+0x1fb0] ;  /* 0x001fb00001e67983 */ /* 0x000f280000300a00 */
[----:B------:R0:W-:Y:S01]  /*777c0*/  @P6 STG.E.U8 desc[UR56][R30.64], R251 ;  /* 0x000000fb1e006986 */ /* 0x0001e2000c101138 */
[----:B------:R-:W-:-:S03]  /*777d0*/  LOP3.LUT P6, RZ, R224, 0x80000, RZ, 0xc0, !PT ;  /* 0x00080000e0ff7812 */ /* 0x000fc600078cc0ff */
[----:B------:R-:W4:Y:S01]  /*777e0*/  LDL.LU R252, [R1+0x38] ;  /* 0x0000380001fc7983 */ /* 0x000f220000300800 */
[----:B0-----:R-:W-:-:S03]  /*777f0*/  PRMT R251, R61, 0x7771, RZ ;  /* 0x000077713dfb7816 */ /* 0x001fc600000000ff */
[----:B------:R-:W4:Y:S06]  /*77800*/  LDL.LU.64 R30, [R1+0x1fa8] ;  /* 0x001fa800011e7983 */ /* 0x000f2c0000300a00 */
[----:B------:R0:W-:Y:S01]  /*77810*/  @P6 STG.E.U8 desc[UR56][R28.64], R251 ;  /* 0x000000fb1c006986 */ /* 0x0001e2000c101138 */
[----:B------:R-:W-:-:S03]  /*77820*/  LOP3.LUT P6, RZ, R224, 0x40000, RZ, 0xc0, !PT ;  /* 0x00040000e0ff7812 */ /* 0x000fc600078cc0ff */
[----:B0-----:R-:W4:Y:S01]  /*77830*/  LDL.LU.64 R28, [R1+0x1fa0] ;  /* 0x001fa000011c7983 */ /* 0x001f220000300a00 */
[----:B------:R-:W-:-:S09]  /*77840*/  PRMT R251, R61, 0x7772, RZ ;  /* 0x000077723dfb7816 */ /* 0x000fd200000000ff */
[----:B--2---:R0:W-:Y:S04]  /*77850*/  @P6 STG.E.U8 desc[UR56][R228.64], R251 ;  /* 0x000000fbe4006986 */ /* 0x0041e8000c101138 */
[----:B0-----:R-:W2:Y:S01]  /*77860*/  LDL.LU.64 R228, [R1+0x1f98] ;  /* 0x001f980001e47983 */ /* 0x001ea20000300a00 */
[----:B------:R-:W-:Y:S02]  /*77870*/  LOP3.LUT P6, RZ, R224, 0x20000, RZ, 0xc0, !PT ;  /* 0x00020000e0ff7812 */ /* 0x000fe400078cc0ff */
[----:B------:R-:W-:-:S11]  /*77880*/  PRMT R251, R61, 0x7773, RZ ;  /* 0x000077733dfb7816 */ /* 0x000fd600000000ff */
[----:B------:R3:W-:Y:S01]  /*77890*/  @P6 STG.E.U8 desc[UR56][R220.64], R251 ;  /* 0x000000fbdc006986 */ /* 0x0007e2000c101138 */
[----:B------:R-:W-:Y:S02]  /*778a0*/  LOP3.LUT P6, RZ, R224, 0x10000, RZ, 0xc0, !PT ;  /* 0x00010000e0ff7812 */ /* 0x000fe400078cc0ff */
[----:B---3--:R-:W-:-:S11]  /*778b0*/  PRMT R251, R32, 0x7770, RZ ;  /* 0x0000777020fb7816 */ /* 0x008fd600000000ff */
        /* <DEDUP_REMOVED lines=11> */
[C---:B------:R-:W-:Y:S02]  /*77970*/  LOP3.LUT P1, RZ, R225.reuse, 0x400, RZ, 0xc0, !PT ;  /* 0x00000400e1ff7812 */ /* 0x040fe4000782c0ff */
[----:B------:R-:W-:Y:S02]  /*77980*/  LOP3.LUT P4, RZ, R225, 0x800, RZ, 0xc0, !PT ;  /* 0x00000800e1ff7812 */ /* 0x000fe4000788c0ff */
[----:B0-----:R-:W-:-:S07]  /*77990*/  PRMT R251, R33, 0x7770, RZ ;  /* 0x0000777021fb7816 */ /* 0x001fce00000000ff */
[----:B------:R0:W-:Y:S01]  /*779a0*/  @P6 STG.E.U8 desc[UR56][R38.64], R251 ;  /* 0x000000fb26006986 */ /* 0x0001e2000c101138 */
[----:B------:R-:W-:Y:S02]  /*779b0*/  LOP3.LUT P3, RZ, R225, 0x1000, RZ, 0xc0, !PT ;  /* 0x00001000e1ff7812 */ /* 0x000fe4000786c0ff */
[----:B0-----:R-:W-:-:S05]  /*779c0*/  PRMT R251, R33, 0x7771, RZ ;  /* 0x0000777121fb7816 */ /* 0x001fca00000000ff */
[----:B------:R0:W-:Y:S01]  /*779d0*/  @P1 STG.E.U8 desc[UR56][R34.64], R251 ;  /* 0x000000fb22001986 */ /* 0x0001e2000c101138 */
[----:B------:R-:W-:Y:S02]  /*779e0*/  LOP3.LUT P0, RZ, R225, 0x2000, RZ, 0xc0, !PT ;  /* 0x00002000e1ff7812 */ /* 0x000fe4000780c0ff */
[----:B0-----:R-:W-:-:S05]  /*779f0*/  PRMT R251, R33, 0x7772, RZ ;  /* 0x0000777221fb7816 */ /* 0x001fca00000000ff */
[----:B----4-:R0:W-:Y:S01]  /*77a00*/  @P4 STG.E.U8 desc[UR56][R36.64], R251 ;  /* 0x000000fb24004986 */ /* 0x0101e2000c101138 */
[----:B------:R-:W-:Y:S02]  /*77a10*/  LOP3.LUT P2, RZ, R225, 0x4000, RZ, 0xc0, !PT ;  /* 0x00004000e1ff7812 */ /* 0x000fe4000784c0ff */
[----:B0-----:R-:W-:Y:S01]  /*77a20*/  PRMT R251, R33, 0x7773, RZ ;  /* 0x0000777321fb7816 */ /* 0x001fe200000000ff */
[----:B------:R-:W3:Y:S04]  /*77a30*/  LDL.LU.64 R36, [R1+0x1f88] ;  /* 0x001f880001247983 */ /* 0x000ee80000300a00 */
[----:B------:R0:W-:Y:S01]  /*77a40*/  @P3 STG.E.U8 desc[UR56][R230.64], R251 ;  /* 0x000000fbe6003986 */ /* 0x0001e2000c101138 */
[----:B------:R-:W-:-:S03]  /*77a50*/  LOP3.LUT P5, RZ, R225, 0x8000, RZ, 0xc0, !PT ;  /* 0x00008000e1ff7812 */ /* 0x000fc600078ac0ff */
[----:B------:R-:W4:Y:S01]  /*77a60*/  LDL.LU.64 R32, [R1+0x1f80] ;  /* 0x001f800001207983 */ /* 0x000f220000300a00 */
[----:B0-----:R-:W-:-:S03]  /*77a70*/  PRMT R251, R252, 0x7770, RZ ;  /* 0x00007770fcfb7816 */ /* 0x001fc600000000ff */
[----:B------:R-:W4:Y:S04]  /*77a80*/  LDL.LU.64 R230, [R1+0x1f78] ;  /* 0x001f780001e67983 */ /* 0x000f280000300a00 */
[----:B------:R0:W-:Y:S02]  /*77a90*/  @P0 STG.E.U8 desc[UR56][R30.64], R251 ;  /* 0x000000fb1e000986 */ /* 0x0001e4000c101138 */
[----:B0-----:R-:W-:-:S05]  /*77aa0*/  PRMT R251, R252, 0x7771, RZ ;  /* 0x00007771fcfb7816 */ /* 0x001fca00000000ff */
[----:B------:R0:W-:Y:S02]  /*77ab0*/  @P2 STG.E.U8 desc[UR56][R28.64], R251 ;  /* 0x000000fb1c002986 */ /* 0x0001e4000c101138 */
[----:B0-----:R-:W-:Y:S02]  /*77ac0*/  PRMT R251, R252, 0x7772, RZ ;  /* 0x00007772fcfb7816 */ /* 0x001fe400000000ff */
[----:B------:R-:W-:-:S03]  /*77ad0*/  LOP3.LUT P3, RZ, R225, 0x10000, RZ, 0xc0, !PT ;  /* 0x00010000e1ff7812 */ /* 0x000fc6000786c0ff */
[----:B--2---:R0:W-:Y:S04]  /*77ae0*/  @P5 STG.E.U8 desc[UR56][R228.64], R251 ;  /* 0x000000fbe4005986 */ /* 0x0041e8000c101138 */
[----:B0-----:R-:W2:Y:S04]  /*77af0*/  LDL.LU R229, [R1+0x28] ;  /* 0x0000280001e57983 */ /* 0x001ea80000300800 */
[----:B------:R-:W4:Y:S01]  /*77b00*/  LDL.LU.64 R30, [R1+0x1f70] ;  /* 0x001f7000011e7983 */ /* 0x000f220000300a00 */
[----:B------:R-:W-:-:S03]  /*77b10*/  PRMT R251, R252, 0x7773, RZ ;  /* 0x00007773fcfb7816 */ /* 0x000fc600000000ff */
[----:B------:R-:W4:Y:S04]  /*77b20*/  LDL.LU R59, [R1+0x3c] ;  /* 0x00003c00013b7983 */ /* 0x000f280000300800 */
[----:B------:R0:W-:Y:S04]  /*77b30*/  @P3 STG.E.U8 desc[UR56][R226.64], R251 ;  /* 0x000000fbe2003986 */ /* 0x0001e8000c101138 */
[----:B0-----:R-:W4:Y:S04]  /*77b40*/  LDL.LU.64 R226, [R1+0x24d0] ;  /* 0x0024d00001e27983 */ /* 0x001f280000300a00 */
[----:B------:R-:W4:Y:S01]  /*77b50*/  LDL.LU.64 R28, [R1+0x1f68] ;  /* 0x001f6800011c7983 */ /* 0x000f220000300a00 */
[----:B------:R-:W-:-:S02]  /*77b60*/  LOP3.LUT P6, RZ, R225, 0x10000000, RZ, 0xc0, !PT ;  /* 0x10000000e1ff7812 */ /* 0x000fc400078cc0ff */
[----:B------:R-:W-:Y:S01]  /*77b70*/  LOP3.LUT R224, R224, 0xffffffef, RZ, 0xc0, !PT ;  /* 0xffffffefe0e07812 */ /* 0x000fe200078ec0ff */
[----:B------:R-:W4:Y:S04]  /*77b80*/  LDL.LU.64 R60, [R1+0x1f60] ;  /* 0x001f6000013c7983 */ /* 0x000f280000300a00 */
[----:B------:R-:W4:Y:S04]  /*77b90*/  LDL.LU.64 R220, [R1+0x1f58] ;  /* 0x001f580001dc7983 */ /* 0x000f280000300a00 */
[----:B------:R-:W4:Y:S02]  /*77ba0*/  LDL.LU.64 R54, [R1+0x1f50] ;  /* 0x001f500001367983 */ /* 0x000f240000300a00 */
[----:B------:R-:W-:-:S02]  /*77bb0*/  @P6 LOP3.LUT R224, R224, 0x10, RZ, 0xfc, !PT ;  /* 0x00000010e0e06812 */ /* 0x000fc400078efcff */
[----:B------:R-:W-:Y:S01]  /*77bc0*/  LOP3.LUT P6, RZ, R225, 0x8000000, RZ, 0xc0, !PT ;  /* 0x08000000e1ff7812 */ /* 0x000fe200078cc0ff */
[----:B------:R-:W4:Y:S01]  /*77bd0*/  LDL.LU R228, [R1+0x2c] ;  /* 0x00002c0001e47983 */ /* 0x000f220000300800 */
[----:B------:R-:W-:-:S03]  /*77be0*/  LOP3.LUT R224, R224, 0xffffffdf, RZ, 0xc0, !PT ;  /* 0xffffffdfe0e07812 */ /* 0x000fc600078ec0ff */
[----:B------:R-:W4:Y:S04]  /*77bf0*/  LDL.LU.64 R56, [R1+0x1f48] ;  /* 0x001f480001387983 */ /* 0x000f280000300a00 */
[----:B------:R-:W4:Y:S04]  /*77c00*/  LDL.LU.64 R52, [R1+0x1f40] ;  /* 0x001f400001347983 */ /* 0x000f280000300a00 */
[----:B------:R-:W-:Y:S01]  /*77c10*/  @P6 LOP3.LUT R224, R224, 0x20, RZ, 0xfc, !PT ;  /* 0x00000020e0e06812 */ /* 0x000fe200078efcff */
[----:B------:R-:W4:Y:S01]  /*77c20*/  LDL.LU.64 R38, [R1+0x1f38] ;  /* 0x001f380001267983 */ /* 0x000f220000300a00 */
[----:B------:R-:W-:-:S02]  /*77c30*/  LOP3.LUT P6, RZ, R225, 0x4000000, RZ, 0xc0, !PT ;  /* 0x04000000e1ff7812 */ /* 0x000fc400078cc0ff */
[----:B------:R-:W-:Y:S01]  /*77c40*/  LOP3.LUT R224, R224, 0xffffffbf, RZ, 0xc0, !PT ;  /* 0xffffffbfe0e07812 */ /* 0x000fe200078ec0ff */
[----:B------:R-:W4:Y:S01]  /*77c50*/  LDL.LU.64 R34, [R1+0x1f30] ;  /* 0x001f300001227983 */ /* 0x000f220000300a00 */
[C---:B------:R-:W-:Y:S02]  /*77c60*/  LOP3.LUT P0, RZ, R225.reuse, 0x20000, RZ, 0xc0, !PT ;  /* 0x00020000e1ff7812 */ /* 0x040fe4000780c0ff */
[----:B------:R-:W-:Y:S01]  /*77c70*/  LOP3.LUT P2, RZ, R225, 0x40000, RZ, 0xc0, !PT ;  /* 0x00040000e1ff7812 */ /* 0x000fe2000784c0ff */
[----:B------:R-:W4:Y:S06]  /*77c80*/  LDL.LU R252, [R1+0xa0] ;  /* 0x0000a00001fc7983 */ /* 0x000f2c0000300800 */
        /* <DEDUP_REMOVED lines=13> */
[C---:B------:R-:W-:Y:S02]  /*77d60*/  LOP3.LUT P6, RZ, R225.reuse, 0x200000, RZ, 0xc0, !PT ;  /* 0x00200000e1ff7812 */ /* 0x040fe400078cc0ff */
[----:B------:R-:W-:Y:S02]  /*77d70*/  LOP3.LUT R224, R224, 0xfffff7ff, RZ, 0xc0, !PT ;  /* 0xfffff7ffe0e07812 */ /* 0x000fe400078ec0ff */
[C---:B------:R-:W-:Y:S02]  /*77d80*/  LOP3.LUT P5, RZ, R225.reuse, 0x80000, RZ, 0xc0, !PT ;  /* 0x00080000e1ff7812 */ /* 0x040fe400078ac0ff */
[C---:B------:R-:W-:Y:S02]  /*77d90*/  LOP3.LUT P1, RZ, R225.reuse, 0x20000000, RZ, 0xc0, !PT ;  /* 0x20000000e1ff7812 */ /* 0x040fe4000782c0ff */
[----:B------:R-:W-:-:S02]  /*77da0*/  LOP3.LUT P4, RZ, R225, 0x40000000, RZ, 0xc0, !PT ;  /* 0x40000000e1ff7812 */ /* 0x000fc4000788c0ff */
[----:B------:R-:W-:-:S03]  /*77db0*/  LOP3.LUT P3, RZ, R225, 0x80000000, RZ, 0xc0, !PT ;  /* 0x80000000e1ff7812 */ /* 0x000fc6000786c0ff */
[----:B------:R-:W-:Y:S02]  /*77dc0*/  @P6 LOP3.LUT R224, R224, 0x800, RZ, 0xfc, !PT ;  /* 0x00000800e0e06812 */ /* 0x000fe400078efcff */
[----:B------:R-:W-:Y:S02]  /*77dd0*/  LOP3.LUT P6, RZ, R225, 0x100000, RZ, 0xc0, !PT ;  /* 0x00100000e1ff7812 */ /* 0x000fe400078cc0ff */
[C---:B--2---:R-:W-:Y:S02]  /*77de0*/  PRMT R251, R229.reuse, 0x7770, RZ ;  /* 0x00007770e5fb7816 */ /* 0x044fe400000000ff */
[----:B------:R-:W-:-:S03]  /*77df0*/  PRMT R225, R229, 0x7771, RZ ;  /* 0x00007771e5e17816 */ /* 0x000fc600000000ff */
[----:B---3--:R0:W-:Y:S04]  /*77e00*/  @P0 STG.E.U8 desc[UR56][R36.64], R251 ;  /* 0x000000fb24000986 */ /* 0x0081e8000c101138 */
[----:B----4-:R1:W-:Y:S04]  /*77e10*/  @P2 STG.E.U8 desc[UR56][R32.64], R225 ;  /* 0x000000e120002986 */ /* 0x0103e8000c101138 */
[----:B0-----:R-:W2:Y:S01]  /*77e20*/  LDL.LU.64 R36, [R1+0x1f28] ;  /* 0x001f280001247983 */ /* 0x001ea20000300a00 */
[----:B-1----:R-:W-:-:S03]  /*77e30*/  PRMT R225, R229, 0x7772, RZ ;  /* 0x00007772e5e17816 */ /* 0x002fc600000000ff */
[----:B------:R-:W3:Y:S04]  /*77e40*/  LDL.LU.64 R32, [R1+0x1f20] ;  /* 0x001f200001207983 */ /* 0x000ee80000300a00 */
[----:B------:R0:W-:Y:S02]  /*77e50*/  @P5 STG.E.U8 desc[UR56][R230.64], R225 ;  /* 0x000000e1e6005986 */ /* 0x0001e4000c101138 */
[----:B0-----:R-:W-:Y:S02]  /*77e60*/  PRMT R225, R229, 0x7773, RZ ;  /* 0x00007773e5e17816 */ /* 0x001fe400000000ff */
[----:B------:R-:W4:Y:S04]  /*77e70*/  LDL.LU.64 R230, [R1+0x1f18] ;  /* 0x001f180001e67983 */ /* 0x000f280000300a00 */
[----:B------:R0:W-:Y:S01]  /*77e80*/  @P6 STG.E.U8 desc[UR56][R30.64], R225 ;  /* 0x000000e11e006986 */ /* 0x0001e2000c101138 */
[----:B------:R-:W-:-:S03]  /*77e90*/  LOP3.LUT P6, RZ, R224, 0x800, RZ, 0xc0, !PT ;  /* 0x00000800e0ff7812 */ /* 0x000fc600078cc0ff */
[----:B0-----:R-:W4:Y:S01]  /*77ea0*/  LDL.LU.64 R30, [R1+0x1f10] ;  /* 0x001f1000011e7983 */ /* 0x001f220000300a00 */
[----:B------:R-:W-:-:S03]  /*77eb0*/  PRMT R225, R59, 0x7770, RZ ;  /* 0x000077703be17816 */ /* 0x000fc600000000ff */
[----:B------:R-:W4:Y:S06]  /*77ec0*/  LDL.LU R229, [R1+0x90] ;  /* 0x0000900001e57983 */ /* 0x000f2c0000300800 */
[----:B------:R0:W-:Y:S04]  /*77ed0*/  @P6 STG.E.U8 desc[UR56][R28.64], R225 ;  /* 0x000000e11c006986 */ /* 0x0001e8000c101138 */
[----:B0-----:R-:W4:Y:S01]  /*77ee0*/  LDL.LU.64 R28, [R1+0x1f08] ;  /* 0x001f0800011c7983 */ /* 0x001f220000300a00 */
[----:B------:R-:W-:-:S02]  /*77ef0*/  LOP3.LUT P6, RZ, R224, 0x400, RZ, 0xc0, !PT ;  /* 0x00000400e0ff7812 */ /* 0x000fc400078cc0ff */
        /* <DEDUP_REMOVED lines=21> */
[----:B0-----:R-:W-:Y:S02]  /*78050*/  PRMT R225, R252, 0x7770, RZ ;  /* 0x00007770fce17816 */ /* 0x001fe400000000ff */
[C---:B------:R-:W-:Y:S02]  /*78060*/  LOP3.LUT P2, RZ, R226.reuse, 0x2, RZ, 0xc0, !PT ;  /* 0x00000002e2ff7812 */ /* 0x040fe4000784c0ff */
[----:B------:R-:W-:Y:S01]  /*78070*/  LOP3.LUT P5, RZ, R226, 0x4, RZ, 0xc0, !PT ;  /* 0x00000004e2ff7812 */ /* 0x000fe200078ac0ff */
[----:B--2---:R0:W-:Y:S02]  /*78080*/  @P1 STG.E.U8 desc[UR56][R36.64], R225 ;  /* 0x000000e124001986 */ /* 0x0041e4000c101138 */
[----:B0-----:R-:W-:-:S05]  /*78090*/  PRMT R225, R252, 0x7771, RZ ;  /* 0x00007771fce17816 */ /* 0x001fca00000000ff */
[----:B---3--:R0:W-:Y:S02]  /*780a0*/  @P4 STG.E.U8 desc[UR56][R32.64], R225 ;  /* 0x000000e120004986 */ /* 0x0081e4000c101138 */
[----:B0-----:R-:W-:-:S05]  /*780b0*/  PRMT R225, R252, 0x7772, RZ ;  /* 0x00007772fce17816 */ /* 0x001fca00000000ff */
[----:B----4-:R0:W-:Y:S02]  /*780c0*/  @P3 STG.E.U8 desc[UR56][R230.64], R225 ;  /* 0x000000e1e6003986 */ /* 0x0101e4000c101138 */
        /* <DEDUP_REMOVED lines=9> */
[----:B------:R-:W4:Y:S04]  /*78160*/  LDL.LU.64 R30, [R1+0x1ee8] ;  /* 0x001ee800011e7983 */ /* 0x000f280000300a00 */
[----:B------:R-:W4:Y:S04]  /*78170*/  LDL.LU.64 R32, [R1+0x1ee0] ;  /* 0x001ee00001207983 */ /* 0x000f280000300a00 */
[----:B------:R-:W4:Y:S04]  /*78180*/  LDL.LU.64 R230, [R1+0x1ed8] ;  /* 0x001ed80001e67983 */ /* 0x000f280000300a00 */
[----:B------:R-:W4:Y:S01]  /*78190*/  LDL.LU R252, [R1+0xa4] ;  /* 0x0000a40001fc7983 */ /* 0x000f220000300800 */
[----:B------:R-:W-:-:S03]  /*781a0*/  LOP3.LUT P3, RZ, R226, 0x8, RZ, 0xc0, !PT ;  /* 0x00000008e2ff7812 */ /* 0x000fc6000786c0ff */
[----:B------:R-:W4:Y:S01]  /*781b0*/  LDL.LU.64 R28, [R1+0x1ed0] ;  /* 0x001ed000011c7983 */ /* 0x000f220000300a00 */
[----:B------:R-:W-:-:S03]  /*781c0*/  PRMT R225, R229, 0x7772, RZ ;  /* 0x00007772e5e17816 */ /* 0x000fc600000000ff */
[----:B------:R-:W4:Y:S01]  /*781d0*/  LDL.LU R59, [R1+0x94] ;  /* 0x00009400013b7983 */ /* 0x000f220000300800 */
[C---:B------:R-:W-:Y:S02]  /*781e0*/  LOP3.LUT P6, RZ, R226.reuse, 0x8000, RZ, 0xc0, !PT ;  /* 0x00008000e2ff7812 */ /* 0x040fe400078cc0ff */
[----:B------:R-:W-:Y:S02]  /*781f0*/  LOP3.LUT P0, RZ, R226, 0x10, RZ, 0xc0, !PT ;  /* 0x00000010e2ff7812 */ /* 0x000fe4000780c0ff */
[----:B------:R-:W-:Y:S02]  /*78200*/  LOP3.LUT R224, R224, 0xfffffffe, RZ, 0xc0, !PT ;  /* 0xfffffffee0e07812 */ /* 0x000fe400078ec0ff */
[C---:B------:R-:W-:Y:S02]  /*78210*/  LOP3.LUT P2, RZ, R226.reuse, 0x20, RZ, 0xc0, !PT ;  /* 0x00000020e2ff7812 */ /* 0x040fe4000784c0ff */
[----:B------:R-:W-:Y:S01]  /*78220*/  LOP3.LUT P5, RZ, R226, 0x40, RZ, 0xc0, !PT ;  /* 0x00000040e2ff7812 */ /* 0x000fe200078ac0ff */
[----:B---3--:R0:W-:Y:S02]  /*78230*/  @P3 STG.E.U8 desc[UR56][R34.64], R225 ;  /* 0x000000e122003986 */ /* 0x0081e4000c101138 */
[----:B0-----:R-:W-:-:S02]  /*78240*/  PRMT R225, R229, 0x7773, RZ ;  /* 0x00007773e5e17816 */ /* 0x001fc400000000ff */
[----:B------:R-:W3:Y:S01]  /*78250*/  LDL.LU.64 R228, [R1+0x1ec8] ;  /* 0x001ec80001e47983 */ /* 0x000ee20000300a00 */
[----:B--2---:R-:W-:-:S03]  /*78260*/  LOP3.LUT R7, R7, 0xefffffff, RZ, 0xc0, !PT ;  /* 0xefffffff07077812 */ /* 0x004fc600078ec0ff */
[----:B------:R-:W2:Y:S01]  /*78270*/  LDL.LU.64 R60, [R1+0x1ec0] ;  /* 0x001ec000013c7983 */ /* 0x000ea20000300a00 */
[----:B------:R-:W-:Y:S02]  /*78280*/  @P6 LOP3.LUT R7, R7, 0x10000000, RZ, 0xfc, !PT ;  /* 0x1000000007076812 */ /* 0x000fe400078efcff */
[----:B------:R-:W-:Y:S01]  /*78290*/  LOP3.LUT P6, RZ, R226, 0x4000, RZ, 0xc0, !PT ;  /* 0x00004000e2ff7812 */ /* 0x000fe200078cc0ff */
[----:B------:R-:W2:Y:S01]  /*782a0*/  LDL.LU.64 R220, [R1+0x1eb8] ;  /* 0x001eb80001dc7983 */ /* 0x000ea20000300a00 */
[----:B------:R-:W-:-:S03]  /*782b0*/  LOP3.LUT R7, R7, 0xdfffffff, RZ, 0xc0, !PT ;  /* 0xdfffffff07077812 */ /* 0x000fc600078ec0ff */
[----:B------:R-:W2:Y:S08]  /*782c0*/  LDL.LU.64 R54, [R1+0x1eb0] ;  /* 0x001eb00001367983 */ /* 0x000eb00000300a00 */
[----:B------:R-:W-:Y:S02]  /*782d0*/  @P6 LOP3.LUT R7, R7, 0x20000000, RZ, 0xfc, !PT ;  /* 0x2000000007076812 */ /* 0x000fe400078efcff */
[----:B------:R-:W-:-:S02]  /*782e0*/  LOP3.LUT P6, RZ, R226, 0x2000, RZ, 0xc0, !PT ;  /* 0x00002000e2ff7812 */ /* 0x000fc400078cc0ff */
[----:B------:R-:W-:-:S11]  /*782f0*/  LOP3.LUT R7, R7, 0xbfffffff, RZ, 0xc0, !PT ;  /* 0xbfffffff07077812 */ /* 0x000fd600078ec0ff */
[----:B------:R-:W-:Y:S02]  /*78300*/  @P6 LOP3.LUT R7, R7, 0x40000000, RZ, 0xfc, !PT ;  /* 0x4000000007076812 */ /* 0x000fe400078efcff */
[----:B------:R-:W-:Y:S02]  /*78310*/  LOP3.LUT P6, RZ, R226, 0x1000, RZ, 0xc0, !PT ;  /* 0x00001000e2ff7812 */ /* 0x000fe400078cc0ff */
[----:B------:R-:W-:-:S11]  /*78320*/  LOP3.LUT R7, R7, 0x7fffffff, RZ, 0xc0, !PT ;  /* 0x7fffffff07077812 */ /* 0x000fd600078ec0ff */
[----:B------:R-:W-:Y:S02]  /*78330*/  @P6 LOP3.LUT R7, R7, 0x80000000, RZ, 0xfc, !PT ;  /* 0x8000000007076812 */ /* 0x000fe400078efcff */
[----:B------:R-:W-:Y:S01]  /*78340*/  LOP3.LUT P6, RZ, R226, 0x800, RZ, 0xc0, !PT ;  /* 0x00000800e2ff7812 */ /* 0x000fe200078cc0ff */
[----:B----4-:R0:W-:-:S12]  /*78350*/  @P0 STG.E.U8 desc[UR56][R36.64], R225 ;  /* 0x000000e124000986 */ /* 0x0101d8000c101138 */
[----:B------:R-:W-:Y:S02]  /*78360*/  @P6 LOP3.LUT R224, R224, 0x1, RZ, 0xfc, !PT ;  /* 0x00000001e0e06812 */ /* 0x000fe400078efcff */
[----:B------:R-:W-:Y:S02]  /*78370*/  LOP3.LUT P6, RZ, R226, 0x400, RZ, 0xc0, !PT ;  /* 0x00000400e2ff7812 */ /* 0x000fe400078cc0ff */
[----:B------:R-:W-:Y:S02]  /*78380*/  LOP3.LUT R224, R224, 0xfffffffd, RZ, 0xc0, !PT ;  /* 0xfffffffde0e07812 */ /* 0x000fe400078ec0ff */
[----:B0-----:R-:W-:-:S05]  /*78390*/  PRMT R225, R252, 0x7770, RZ ;  /* 0x00007770fce17816 */ /* 0x001fca00000000ff */
[----:B------:R0:W-:Y:S04]  /*783a0*/  @P2 STG.E.U8 desc[UR56][R30.64], R225 ;  /* 0x000000e11e002986 */ /* 0x0001e8000c101138 */
[----:B------:R-:W-:Y:S02]  /*783b0*/  @P6 LOP3.LUT R224, R224, 0x2, RZ, 0xfc, !PT ;  /* 0x00000002e0e06812 */ /* 0x000fe400078efcff */
[----:B------:R-:W-:Y:S01]  /*783c0*/  LOP3.LUT P6, RZ, R226, 0x200, RZ, 0xc0, !PT ;  /* 0x00000200e2ff7812 */ /* 0x000fe200078cc0ff */
[----:B0-----:R-:W4:Y:S01]  /*783d0*/  LDL.LU R30, [R1+0xa8] ;  /* 0x0000a800011e7983 */ /* 0x001f220000300800 */
[----:B------:R-:W-:-:S03]  /*783e0*/  LOP3.LUT R224, R224, 0xfffffffb, RZ, 0xc0, !PT ;  /* 0xfffffffbe0e07812 */ /* 0x000fc600078ec0ff */
[----:B------:R-:W4:Y:S08]  /*783f0*/  LDL.LU.64 R56, [R1+0x1ea8] ;  /* 0x001ea80001387983 */ /* 0x000f300000300a00 */
[----:B------:R-:W-:Y:S01]  /*78400*/  @P6 LOP3.LUT R224, R224, 0x4, RZ, 0xfc, !PT ;  /* 0x00000004e0e06812 */ /* 0x000fe200078efcff */
[----:B------:R-:W4:Y:S01]  /*78410*/  LDL.LU.64 R52, [R1+0x1ea0] ;  /* 0x001ea00001347983 */ /* 0x000f220000300a00 */
[----:B------:R-:W-:-:S02]  /*78420*/  LOP3.LUT P6, RZ, R226, 0x100, RZ, 0xc0, !PT ;  /* 0x00000100e2ff7812 */ /* 0x000fc400078cc0ff */
[----:B------:R-:W-:Y:S01]  /*78430*/  LOP3.LUT R224, R224, 0xfffffff7, RZ, 0xc0, !PT ;  /* 0xfffffff7e0e07812 */ /* 0x000fe200078ec0ff */
[----:B------:R-:W4:Y:S01]  /*78440*/  LDL.LU R31, [R1+0x98] ;  /* 0x00009800011f7983 */ /* 0x000f220000300800 */
[----:B------:R-:W-:-:S03]  /*78450*/  PRMT R225, R252, 0x7771, RZ ;  /* 0x00007771fce17816 */ /* 0x000fc600000000ff */
[----:B------:R-:W4:Y:S06]  /*78460*/  LDL.LU.64 R38, [R1+0x1e98] ;  /* 0x001e980001267983 */ /* 0x000f2c0000300a00 */
[----:B------:R-:W-:Y:S01]  /*78470*/  @P6 LOP3.LUT R224, R224, 0x8, RZ, 0xfc, !PT ;  /* 0x00000008e0e06812 */ /* 0x000fe200078efcff */
[----:B------:R0:W-:Y:S01]  /*78480*/  @P5 STG.E.U8 desc[UR56][R32.64], R225 ;  /* 0x000000e120005986 */ /* 0x0001e2000c101138 */
[----:B------:R-:W-:-:S03]  /*78490*/  LOP3.LUT P6, RZ, R226, 0x80, RZ, 0xc0, !PT ;  /* 0x00000080e2ff7812 */ /* 0x000fc600078cc0ff */
[----:B------:R-:W4:Y:S04]  /*784a0*/  LDL.LU.64 R34, [R1+0x1e90] ;  /* 0x001e900001227983 */ /* 0x000f280000300a00 */
[----:B------:R-:W4:Y:S01]  /*784b0*/  LDL.LU.64 R36, [R1+0x1e88] ;  /* 0x001e880001247983 */ /* 0x000f220000300a00 */
[----:B0-----:R-:W-:-:S03]  /*784c0*/  PRMT R225, R252, 0x7772, RZ ;  /* 0x00007772fce17816 */ /* 0x001fc600000000ff */
[----:B------:R-:W4:Y:S04]  /*784d0*/  LDL.LU.64 R32, [R1+0x1e80] ;  /* 0x001e800001207983 */ /* 0x000f280000300a00 */
[----:B------:R0:W-:Y:S01]  /*784e0*/  @P6 STG.E.U8 desc[UR56][R230.64], R225 ;  /* 0x000000e1e6006986 */ /* 0x0001e2000c101138 */
[----:B------:R-:W-:Y:S02]  /*784f0*/  LOP3.LUT P6, RZ, R224, 0x8, RZ, 0xc0, !PT ;  /* 0x00000008e0ff7812 */ /* 0x000fe400078cc0ff */
[----:B0-----:R-:W-:Y:S01]  /*78500*/  PRMT R225, R252, 0x7773, RZ ;  /* 0x00007773fce17816 */ /* 0x001fe200000000ff */
[----:B------:R-:W4:Y:S10]  /*78510*/  LDL.LU.64 R230, [R1+0x1e78] ;  /* 0x001e780001e67983 */ /* 0x000f340000300a00 */
[----:B------:R0:W-:Y:S01]  /*78520*/  @P6 STG.E.U8 desc[UR56][R28.64], R225 ;  /* 0x000000e11c006986 */ /* 0x0001e2000c101138 */
[----:B------:R-:W-:-:S03]  /*78530*/  LOP3.LUT P6, RZ, R224, 0x4, RZ, 0xc0, !PT ;  /* 0x00000004e0ff7812 */ /* 0x000fc600078cc0ff */
[----:B0-----:R-:W4:Y:S01]  /*78540*/  LDL.LU.64 R28, [R1+0x1e70] ;  /* 0x001e7000011c7983 */ /* 0x001f220000300a00 */
[----:B------:R-:W-:-:S03]  /*78550*/  PRMT R225, R59, 0x7770, RZ ;  /* 0x000077703be17816 */ /* 0x000fc600000000ff */
[----:B------:R-:W4:Y:S06]  /*78560*/  LDL.LU R252, [R1+0xac] ;  /* 0x0000ac0001fc7983 */ /* 0x000f2c0000300800 */
[----:B---3--:R0:W-:Y:S04]  /*78570*/  @P6 STG.E.U8 desc[UR56][R228.64], R225 ;  /* 0x000000e1e4006986 */ /* 0x0081e8000c101138 */
[----:B0-----:R-:W3:Y:S01]  /*78580*/  LDL.LU.64 R228, [R1+0x1e68] ;  /* 0x001e680001e47983 */ /* 0x001ee20000300a00 */
[----:B------:R-:W-:-:S02]  /*78590*/  LOP3.LUT P6, RZ, R224, 0x2, RZ, 0xc0, !PT ;  /* 0x00000002e0ff7812 */ /* 0x000fc400078cc0ff */
[----:B------:R-:W-:-:S11]  /*785a0*/  PRMT R225, R59, 0x7771, RZ ;  /* 0x000077713be17816 */ /* 0x000fd600000000ff */
[----:B--2---:R0:W-:Y:S01]  /*785b0*/  @P6 STG.E.U8 desc[UR56][R60.64], R225 ;  /* 0x000000e13c006986 */ /* 0x0041e2000c101138 */
[----:B------:R-:W-:Y:S02]  /*785c0*/  LOP3.LUT P6, RZ, R224, 0x1, RZ, 0xc0, !PT ;  /* 0x00000001e0ff7812 */ /* 0x000fe400078cc0ff */
[----:B------:R-:W-:Y:S02]  /*785d0*/  PRMT R224, R59, 0x7772, RZ ;  /* 0x000077723be07816 */ /* 0x000fe400000000ff */
[C---:B------:R-:W-:Y:S02]  /*785e0*/  LOP3.LUT P1, RZ, R226.reuse, 0x10000, RZ, 0xc0, !PT ;  /* 0x00010000e2ff7812 */ /* 0x040fe4000782c0ff */
[C---:B------:R-:W-:Y:S02]  /*785f0*/  LOP3.LUT P4, RZ, R226.reuse, 0x20000, RZ, 0xc0, !PT ;  /* 0x00020000e2ff7812 */ /* 0x040fe4000788c0ff */
[C---:B------:R-:W-:Y:S02]  /*78600*/  LOP3.LUT P3, RZ, R226.reuse, 0x40000, RZ, 0xc0, !PT ;  /* 0x00040000e2ff7812 */ /* 0x040fe4000786c0ff */
[----:B------:R-:W-:Y:S01]  /*78610*/  LOP3.LUT P0, RZ, R226, 0x80000, RZ, 0xc0, !PT ;  /* 0x00080000e2ff7812 */ /* 0x000fe2000780c0ff */
[----:B0-----:R-:W2:Y:S04]  /*78620*/  LDL.LU.64 R60, [R1+0x24c0] ;  /* 0x0024c000013c7983 */ /* 0x001ea80000300a00 */
[----:B------:R0:W-:Y:S01]  /*78630*/  @P6 STG.E.U8 desc[UR56][R220.64], R224 ;  /* 0x000000e0dc006986 */ /* 0x0001e2000c101138 */
[----:B------:R-:W-:-:S02]  /*78640*/  LOP3.LUT P6, RZ, R7, 0x80000000, RZ, 0xc0, !PT ;  /* 0x8000000007ff7812 */ /* 0x000fc400078cc0ff */
[----:B0-----:R-:W-:-:S11]  /*78650*/  PRMT R224, R59, 0x7773, RZ ;  /* 0x000077733be07816 */ /* 0x001fd600000000ff */
[----:B------:R4:W-:Y:S01]  /*78660*/  @P6 STG.E.U8 desc[UR56][R54.64], R224 ;  /* 0x000000e036006986 */ /* 0x0009e2000c101138 */
[----:B------:R-:W-:Y:S02]  /*78670*/  LOP3.LUT P6, RZ, R7, 0x40000000, RZ, 0xc0, !PT ;  /* 0x4000000007ff7812 */ /* 0x000fe400078cc0ff */
[----:B----4-:R-:W-:-:S11]  /*78680*/  PRMT R224, R30, 0x7770, RZ ;  /* 0x000077701ee07816 */ /* 0x010fd600000000ff */
[----:B------:R0:W-:Y:S01]  /*78690*/  @P6 STG.E.U8 desc[UR56][R56.64], R224 ;  /* 0x000000e038006986 */ /* 0x0001e2000c101138 */
[----:B------:R-:W-:Y:S02]  /*786a0*/  LOP3.LUT P6, RZ, R7, 0x20000000, RZ, 0xc0, !PT ;  /* 0x2000000007ff7812 */ /* 0x000fe400078cc0ff */
[----:B0-----:R-:W-:-:S11]  /*786b0*/  PRMT R224, R30, 0x7771, RZ ;  /* 0x000077711ee07816 */ /* 0x001fd600000000ff */
[----:B------:R0:W-:Y:S01]  /*786c0*/  @P6 STG.E.U8 desc[UR56][R52.64], R224 ;  /* 0x000000e034006986 */ /* 0x0001e2000c101138 */
[----:B------:R-:W-:Y:S02]  /*786d0*/  LOP3.LUT P6, RZ, R7, 0x10000000, RZ, 0xc0, !PT ;  /* 0x1000000007ff7812 */ /* 0x000fe400078cc0ff */
[----:B0-----:R-:W-:-:S11]  /*786e0*/  PRMT R224, R30, 0x7772, RZ ;  /* 0x000077721ee07816 */ /* 0x001fd600000000ff */
[----:B------:R0:W-:Y:S02]  /*786f0*/  @P6 STG.E.U8 desc[UR56][R38.64], R224 ;  /* 0x000000e026006986 */ /* 0x0001e4000c101138 */
[----:B0-----:R-:W-:-:S05]  /*78700*/  PRMT R224, R30, 0x7773, RZ ;  /* 0x000077731ee07816 */ /* 0x001fca00000000ff */
[----:B------:R0:W-:Y:S01]  /*78710*/  @P1 STG.E.U8 desc[UR56][R34.64], R224 ;  /* 0x000000e022001986 */ /* 0x0001e2000c101138 */
[----:B------:R-:W-:Y:S02]  /*78720*/  LOP3.LUT P2, RZ, R226, 0x100000, RZ, 0xc0, !PT ;  /* 0x00100000e2ff7812 */ /* 0x000fe4000784c0ff */
[----:B0-----:R-:W-:-:S05]  /*78730*/  PRMT R224, R31, 0x7770, RZ ;  /* 0x000077701fe07816 */ /* 0x001fca00000000ff */
[----:B------:R0:W-:Y:S01]  /*78740*/  @P4 STG.E.U8 desc[UR56][R36.64], R224 ;  /* 0x000000e024004986 */ /* 0x0001e2000c101138 */
[----:B------:R-:W-:Y:S02]  /*78750*/  LOP3.LUT P5, RZ, R226, 0x200000, RZ, 0xc0, !PT ;  /* 0x00200000e2ff7812 */ /* 0x000fe400078ac0ff */
[----:B0-----:R-:W-:-:S05]  /*78760*/  PRMT R224, R31, 0x7771, RZ ;  /* 0x000077711fe07816 */ /* 0x001fca00000000ff */
[----:B------:R0:W-:Y:S02]  /*78770*/  @P3 STG.E.U8 desc[UR56][R32.64], R224 ;  /* 0x000000e020003986 */ /* 0x0001e4000c101138 */
[----:B0-----:R-:W-:-:S05]  /*78780*/  PRMT R224, R31, 0x7772, RZ ;  /* 0x000077721fe07816 */ /* 0x001fca00000000ff */
[----:B------:R0:W-:Y:S02]  /*78790*/  @P0 STG.E.U8 desc[UR56][R230.64], R224 ;  /* 0x000000e0e6000986 */ /* 0x0001e4000c101138 */
[----:B0-----:R-:W-:-:S05]  /*787a0*/  PRMT R224, R31, 0x7773, RZ ;  /* 0x000077731fe07816 */ /* 0x001fca00000000ff */
[----:B------:R0:W-:Y:S02]  /*787b0*/  @P2 STG.E.U8 desc[UR56][R28.64], R224 ;  /* 0x000000e01c002986 */ /* 0x0001e4000c101138 */
[----:B0-----:R-:W-:-:S05]  /*787c0*/  PRMT R224, R252, 0x7770, RZ ;  /* 0x00007770fce07816 */ /* 0x001fca00000000ff */
[----:B---3--:R0:W-:Y:S04]  /*787d0*/  @P5 STG.E.U8 desc[UR56][R228.64], R224 ;  /* 0x000000e0e4005986 */ /* 0x0081e8000c101138 */
[----:B0-----:R-:W3:Y:S04]  /*787e0*/  LDL.LU.64 R228, [R1+0x1e60] ;  /* 0x001e600001e47983 */ /* 0x001ee80000300a00 */
[----:B------:R-:W4:Y:S04]  /*787f0*/  LDL.LU.64 R34, [R1+0x1e58] ;  /* 0x001e580001227983 */ /* 0x000f280000300a00 */
[----:B------:R-:W2:Y:S04]  /*78800*/  LDL.LU.64 R32, [R1+0x1e50] ;  /* 0x001e500001207983 */ /* 0x000ea80000300a00 */
[----:B------:R-:W2:Y:S04]  /*78810*/  LDL.LU.64 R230, [R1+0x1e48] ;  /* 0x001e480001e67983 */ /* 0x000ea80000300a00 */
[----:B------:R-:W2:Y:S04]  /*78820*/  LDL.LU.64 R30, [R1+0x1e40] ;  /* 0x001e4000011e7983 */ /* 0x000ea80000300a00 */
[----:B------:R-:W2:Y:S04]  /*78830*/  LDL.LU.64 R28, [R1+0x1e38] ;  /* 0x001e3800011c7983 */ /* 0x000ea80000300a00 */
[----:B------:R-:W2:Y:S01]  /*78840*/  LDL.LU R251, [R1+0x9c] ;  /* 0x00009c0001fb7983 */ /* 0x000ea20000300800 */
[----:B------:R-:W-:-:S02]  /*78850*/  LOP3.LUT P3, RZ, R226, 0x400000, RZ, 0xc0, !PT ;  /* 0x00400000e2ff7812 */ /* 0x000fc4000786c0ff */
[----:B------:R-:W-:Y:S02]  /*78860*/  PRMT R224, R252, 0x7771, RZ ;  /* 0x00007771fce07816 */ /* 0x000fe400000000ff */
        /* <DEDUP_REMOVED lines=12> */
[----:B------:R-:W-:Y:S01]  /*78930*/  LOP3.LUT P6, RZ, R226, 0x40000000, RZ, 0xc0, !PT ;  /* 0x40000000e2ff7812 */ /* 0x000fe200078cc0ff */
[----:B---3--:R0:W-:Y:S04]  /*78940*/  @P3 STG.E.U8 desc[UR56][R228.64], R224 ;  /* 0x000000e0e4003986 */ /* 0x0081e8000c101138 */
[----:B0-----:R-:W3:Y:S04]  /*78950*/  LDL.LU.64 R228, [R1+0x1e30] ;  /* 0x001e300001e47983 */ /* 0x001ee80000300a00 */
[----:B------:R-:W3:Y:S04]  /*78960*/  LDL.LU R36, [R1+0x80] ;  /* 0x0000800001247983 */ /* 0x000ee80000300800 */
[----:B------:R-:W3:Y:S01]  /*78970*/  LDL.LU.64 R220, [R1+0x1e28] ;  /* 0x001e280001dc7983 */ /* 0x000ee20000300a00 */
[----:B------:R-:W-:-:S03]  /*78980*/  LOP3.LUT R7, R7, 0xfeffffff, RZ, 0xc0, !PT ;  /* 0xfeffffff07077812 */ /* 0x000fc600078ec0ff */
[----:B------:R-:W3:Y:S01]  /*78990*/  LDL.LU.64 R58, [R1+0x1e20] ;  /* 0x001e2000013a7983 */ /* 0x000ee20000300a00 */
[----:B------:R-:W-:Y:S02]  /*789a0*/  @P6 LOP3.LUT R7, R7, 0x1000000, RZ, 0xfc, !PT ;  /* 0x0100000007076812 */ /* 0x000fe400078efcff */
[----:B------:R-:W-:Y:S01]  /*789b0*/  LOP3.LUT P6, RZ, R226, 0x20000000, RZ, 0xc0, !PT ;  /* 0x20000000e2ff7812 */ /* 0x000fe200078cc0ff */
[----:B------:R-:W3:Y:S01]  /*789c0*/  LDL.LU.64 R54, [R1+0x1e18] ;  /* 0x001e180001367983 */ /* 0x000ee20000300a00 */
[----:B------:R-:W-:-:S03]  /*789d0*/  LOP3.LUT R7, R7, 0xfdffffff, RZ, 0xc0, !PT ;  /* 0xfdffffff07077812 */ /* 0x000fc600078ec0ff */
[----:B------:R-:W3:Y:S01]  /*789e0*/  LDL.LU.64 R56, [R1+0x1e10] ;  /* 0x001e100001387983 */ /* 0x000ee20000300a00 */
[C---:B------:R-:W-:Y:S02]  /*789f0*/  LOP3.LUT P0, RZ, R226.reuse, 0x800000, RZ, 0xc0, !PT ;  /* 0x00800000e2ff7812 */ /* 0x040fe4000780c0ff */
[C---:B------:R-:W-:Y:S01]  /*78a00*/  LOP3.LUT P2, RZ, R226.reuse, 0x1000000, RZ, 0xc0, !PT ;  /* 0x01000000e2ff7812 */ /* 0x040fe2000784c0ff */
[----:B------:R-:W3:Y:S04]  /*78a10*/  LDL.LU R37, [R1+0x70] ;  /* 0x0000700001257983 */ /* 0x000ee80000300800 */
[----:B------:R-:W-:Y:S01]  /*78a20*/  @P6 LOP3.LUT R7, R7, 0x2000000, RZ, 0xfc, !PT ;  /* 0x0200000007076812 */ /* 0x000fe200078efcff */
[----:B------:R-:W3:Y:S01]  /*78a30*/  LDL.LU.64 R52, [R1+0x1e08] ;  /* 0x001e080001347983 */ /* 0x000ee20000300a00 */
[----:B------:R-:W-:-:S02]  /*78a40*/  LOP3.LUT P6, RZ, R226, 0x10000000, RZ, 0xc0, !PT ;  /* 0x10000000e2ff7812 */ /* 0x000fc400078cc0ff */
[----:B------:R-:W-:Y:S01]  /*78a50*/  LOP3.LUT R7, R7, 0xfbffffff, RZ, 0xc0, !PT ;  /* 0xfbffffff07077812 */ /* 0x000fe200078ec0ff */
[----:B------:R-:W3:Y:S01]  /*78a60*/  LDL.LU.64 R38, [R1+0x1e00] ;  /* 0x001e000001267983 */ /* 0x000ee20000300a00 */
[----:B------:R-:W-:-:S09]  /*78a70*/  PRMT R224, R252, 0x7772, RZ ;  /* 0x00007772fce07816 */ /* 0x000fd200000000ff */
[----:B------:R-:W-:Y:S02]  /*78a80*/  @P6 LOP3.LUT R7, R7, 0x4000000, RZ, 0xfc, !PT ;  /* 0x0400000007076812 */ /* 0x000fe400078efcff */
[C---:B------:R-:W-:Y:S01]  /*78a90*/  LOP3.LUT P6, RZ, R226.reuse, 0x8000000, RZ, 0xc0, !PT ;  /* 0x08000000e2ff7812 */ /* 0x040fe200078cc0ff */
[----:B----4-:R0:W-:Y:S01]  /*78aa0*/  @P0 STG.E.U8 desc[UR56][R34.64], R224 ;  /* 0x000000e022000986 */ /* 0x0101e2000c101138 */
[----:B------:R-:W-:Y:S02]  /*78ab0*/  LOP3.LUT P5, RZ, R226, 0x2000000, RZ, 0xc0, !PT ;  /* 0x02000000e2ff7812 */ /* 0x000fe400078ac0ff */
[----:B------:R-:W-:Y:S02]  /*78ac0*/  LOP3.LUT R7, R7, 0xf7ffffff, RZ, 0xc0, !PT ;  /* 0xf7ffffff07077812 */ /* 0x000fe400078ec0ff */
[----:B0-----:R-:W-:-:S07]  /*78ad0*/  PRMT R224, R252, 0x7773, RZ ;  /* 0x00007773fce07816 */ /* 0x001fce00000000ff */
[----:B------:R-:W-:Y:S01]  /*78ae0*/  @P6 LOP3.LUT R7, R7, 0x8000000, RZ, 0xfc, !PT ;  /* 0x0800000007076812 */ /* 0x000fe200078efcff */
[----:B------:R-:W4:Y:S01]  /*78af0*/  LDL.LU R252, [R1+0x84] ;  /* 0x0000840001fc7983 */ /* 0x000f220000300800 */
[----:B------:R-:W-:-:S03]  /*78b00*/  LOP3.LUT P6, RZ, R226, 0x4000000, RZ, 0xc0, !PT ;  /* 0x04000000e2ff7812 */ /* 0x000fc600078cc0ff */
[----:B--2---:R0:W-:Y:S04]  /*78b10*/  @P2 STG.E.U8 desc[UR56][R32.64], R224 ;  /* 0x000000e020002986 */ /* 0x0041e8000c101138 */
[----:B------:R-:W2:Y:S01]  /*78b20*/  LDL.LU.64 R34, [R1+0x1df8] ;  /* 0x001df80001227983 */ /* 0x000ea20000300a00 */
[----:B0-----:R-:W-:-:S03]  /*78b30*/  PRMT R224, R251, 0x7770, RZ ;  /* 0x00007770fbe07816 */ /* 0x001fc600000000ff */
[----:B------:R-:W4:Y:S04]  /*78b40*/  LDL.LU.64 R32, [R1+0x1df0] ;  /* 0x001df00001207983 */ /* 0x000f280000300a00 */
[----:B------:R0:W-:Y:S02]  /*78b50*/  @P5 STG.E.U8 desc[UR56][R230.64], R224 ;  /* 0x000000e0e6005986 */ /* 0x0001e4000c101138 */
[----:B0-----:R-:W-:Y:S02]  /*78b60*/  PRMT R224, R251, 0x7771, RZ ;  /* 0x00007771fbe07816 */ /* 0x001fe400000000ff */
[----:B------:R-:W4:Y:S04]  /*78b70*/  LDL.LU.64 R230, [R1+0x1de8] ;  /* 0x001de80001e67983 */ /* 0x000f280000300a00 */
[----:B------:R0:W-:Y:S01]  /*78b80*/  @P6 STG.E.U8 desc[UR56][R30.64], R224 ;  /* 0x000000e01e006986 */ /* 0x0001e2000c101138 */
[----:B------:R-:W-:-:S02]  /*78b90*/  LOP3.LUT P6, RZ, R7, 0x8000000, RZ, 0xc0, !PT ;  /* 0x0800000007ff7812 */ /* 0x000fc400078cc0ff */
[----:B0-----:R-:W-:Y:S01]  /*78ba0*/  PRMT R224, R251, 0x7772, RZ ;  /* 0x00007772fbe07816 */ /* 0x001fe200000000ff */
[----:B------:R-:W4:Y:S10]  /*78bb0*/  LDL.LU.64 R30, [R1+0x1de0] ;  /* 0x001de000011e7983 */ /* 0x000f340000300a00 */
[----:B------:R0:W-:Y:S01]  /*78bc0*/  @P6 STG.E.U8 desc[UR56][R28.64], R224 ;  /* 0x000000e01c006986 */ /* 0x0001e2000c101138 */
[----:B------:R-:W-:-:S03]  /*78bd0*/  LOP3.LUT P6, RZ, R7, 0x4000000, RZ, 0xc0, !PT ;  /* 0x0400000007ff7812 */ /* 0x000fc600078cc0ff */
[----:B0-----:R-:W4:Y:S01]  /*78be0*/  LDL.LU.64 R28, [R1+0x1dd8] ;  /* 0x001dd800011c7983 */ /* 0x001f220000300a00 */
[----:B------:R-:W-:-:S09]  /*78bf0*/  PRMT R224, R251, 0x7773, RZ ;  /* 0x00007773fbe07816 */ /* 0x000fd200000000ff */
[----:B---3--:R0:W-:Y:S04]  /*78c00*/  @P6 STG.E.U8 desc[UR56][R228.64], R224 ;  /* 0x000000e0e4006986 */ /* 0x0081e8000c101138 */
        /* <DEDUP_REMOVED lines=23> */
[----:B--2---:R0:W-:Y:S01]  /*78d80*/  @P1 STG.E.U8 desc[UR56][R34.64], R224 ;  /* 0x000000e022001986 */ /* 0x0041e2000c101138 */
[----:B------:R-:W-:Y:S02]  /*78d90*/  LOP3.LUT P0, RZ, R227, 0x40, RZ, 0xc0, !PT ;  /* 0x00000040e3ff7812 */ /* 0x000fe4000780c0ff */
[----:B0-----:R-:W-:-:S05]  /*78da0*/  PRMT R224, R37, 0x7773, RZ ;  /* 0x0000777325e07816 */ /* 0x001fca00000000ff */
[----:B----4-:R0:W-:Y:S01]  /*78db0*/  @P4 STG.E.U8 desc[UR56][R32.64], R224 ;  /* 0x000000e020004986 */ /* 0x0101e2000c101138 */
        /* <DEDUP_REMOVED lines=9> */
[----:B---3--:R0:W-:Y:S04]  /*78e50*/  @P5 STG.E.U8 desc[UR56][R228.64], R224 ;  /* 0x000000e0e4005986 */ /* 0x0081e8000c101138 */
[----:B0-----:R-:W2:Y:S04]  /*78e60*/  LDL.LU.64 R228, [R1+0x1dc8] ;  /* 0x001dc80001e47983 */ /* 0x001ea80000300a00 */
[----:B------:R-:W3:Y:S04]  /*78e70*/  LDL.LU.64 R34, [R1+0x1dc0] ;  /* 0x001dc00001227983 */ /* 0x000ee80000300a00 */
[----:B------:R-:W4:Y:S04]  /*78e80*/  LDL.LU.64 R36, [R1+0x1db8] ;  /* 0x001db80001247983 */ /* 0x000f280000300a00 */
[----:B------:R-:W2:Y:S04]  /*78e90*/  LDL.LU R31, [R1+0x74] ;  /* 0x00007400011f7983 */ /* 0x000ea80000300800 */
[----:B------:R-:W4:Y:S04]  /*78ea0*/  LDL.LU.64 R32, [R1+0x1db0] ;  /* 0x001db00001207983 */ /* 0x000f280000300a00 */
[----:B------:R-:W4:Y:S04]  /*78eb0*/  LDL.LU.64 R230, [R1+0x1da8] ;  /* 0x001da80001e67983 */ /* 0x000f280000300a00 */
[----:B------:R-:W4:Y:S01]  /*78ec0*/  LDL.LU R251, [R1+0x88] ;  /* 0x0000880001fb7983 */ /* 0x000f220000300800 */
[----:B------:R-:W-:-:S03]  /*78ed0*/  LOP3.LUT P3, RZ, R227, 0x200, RZ, 0xc0, !PT ;  /* 0x00000200e3ff7812 */ /* 0x000fc6000786c0ff */
[----:B------:R-:W4:Y:S01]  /*78ee0*/  LDL.LU.64 R28, [R1+0x1da0] ;  /* 0x001da000011c7983 */ /* 0x000f220000300a00 */
        /* <DEDUP_REMOVED lines=16> */
[----:B0-----:R-:W2:Y:S04]  /*78ff0*/  LDL.LU.64 R228, [R1+0x1d98] ;  /* 0x001d980001e47983 */ /* 0x001ea80000300a00 */
[----:B------:R-:W2:Y:S04]  /*79000*/  LDL.LU R30, [R1+0x78] ;  /* 0x00007800011e7983 */ /* 0x000ea80000300800 */
[----:B------:R-:W2:Y:S04]  /*79010*/  LDL.LU.64 R220, [R1+0x1d90] ;  /* 0x001d900001dc7983 */ /* 0x000ea80000300a00 */
[----:B------:R-:W2:Y:S01]  /*79020*/  LDL.LU.64 R58, [R1+0x1d88] ;  /* 0x001d8800013a7983 */ /* 0x000ea20000300a00 */
[----:B------:R-:W-:-:S02]  /*79030*/  @P6 LOP3.LUT R7, R7, 0x10000, RZ, 0xfc, !PT ;  /* 0x0001000007076812 */ /* 0x000fc400078efcff */
[----:B------:R-:W-:Y:S01]  /*79040*/  LOP3.LUT P6, RZ, R227, 0x10000, RZ, 0xc0, !PT ;  /* 0x00010000e3ff7812 */ /* 0x000fe200078cc0ff */
[----:B------:R-:W2:Y:S01]  /*79050*/  LDL.LU.64 R54, [R1+0x1d80] ;  /* 0x001d800001367983 */ /* 0x000ea20000300a00 */
[----:B------:R-:W-:-:S03]  /*79060*/  LOP3.LUT R7, R7, 0xfffdffff, RZ, 0xc0, !PT ;  /* 0xfffdffff07077812 */ /* 0x000fc600078ec0ff */
[----:B------:R-:W2:Y:S01]  /*79070*/  LDL.LU.64 R56, [R1+0x1d78] ;  /* 0x001d780001387983 */ /* 0x000ea20000300a00 */
[C---:B------:R-:W-:Y:S02]  /*79080*/  LOP3.LUT P0, RZ, R227.reuse, 0x400, RZ, 0xc0, !PT ;  /* 0x00000400e3ff7812 */ /* 0x040fe4000780c0ff */
[----:B------:R-:W-:Y:S01]  /*79090*/  LOP3.LUT P2, RZ, R227, 0x800, RZ, 0xc0, !PT ;  /* 0x00000800e3ff7812 */ /* 0x000fe2000784c0ff */
[----:B------:R-:W2:Y:S04]  /*790a0*/  LDL.LU R252, [R1+0x8c] ;  /* 0x00008c0001fc7983 */ /* 0x000ea80000300800 */
[----:B------:R-:W-:Y:S01]  /*790b0*/  @P6 LOP3.LUT R7, R7, 0x20000, RZ, 0xfc, !PT ;  /* 0x0002000007076812 */ /* 0x000fe200078efcff */
[----:B------:R-:W2:Y:S01]  /*790c0*/  LDL.LU.64 R52, [R1+0x1d70] ;  /* 0x001d700001347983 */ /* 0x000ea20000300a00 */
[----:B------:R-:W-:-:S02]  /*790d0*/  LOP3.LUT P6, RZ, R227, 0x8000, RZ, 0xc0, !PT ;  /* 0x00008000e3ff7812 */ /* 0x000fc400078cc0ff */
[----:B------:R-:W-:Y:S01]  /*790e0*/  LOP3.LUT R7, R7, 0xfffbffff, RZ, 0xc0, !PT ;  /* 0xfffbffff07077812 */ /* 0x000fe200078ec0ff */
[----:B------:R-:W2:Y:S01]  /*790f0*/  LDL.LU.64 R38, [R1+0x1d68] ;  /* 0x001d680001267983 */ /* 0x000ea20000300a00 */
[----:B------:R-:W-:-:S09]  /*79100*/  PRMT R224, R31, 0x7771, RZ ;  /* 0x000077711fe07816 */ /* 0x000fd200000000ff */
[----:B------:R-:W-:Y:S02]  /*79110*/  @P6 LOP3.LUT R7, R7, 0x40000, RZ, 0xfc, !PT ;  /* 0x0004000007076812 */ /* 0x000fe400078efcff */
[C---:B------:R-:W-:Y:S01]  /*79120*/  LOP3.LUT P6, RZ, R227.reuse, 0x4000, RZ, 0xc0, !PT ;  /* 0x00004000e3ff7812 */ /* 0x040fe200078cc0ff */
[----:B---3--:R0:W-:Y:S01]  /*79130*/  @P0 STG.E.U8 desc[UR56][R34.64], R224 ;  /* 0x000000e022000986 */ /* 0x0081e2000c101138 */
[----:B------:R-:W-:Y:S02]  /*79140*/  LOP3.LUT P5, RZ, R227, 0x1000, RZ, 0xc0, !PT ;  /* 0x00001000e3ff7812 */ /* 0x000fe400078ac0ff */
[----:B------:R-:W-:Y:S02]  /*79150*/  LOP3.LUT R7, R7, 0xfff7ffff, RZ, 0xc0, !PT ;  /* 0xfff7ffff07077812 */ /* 0x000fe400078ec0ff */
[----:B0-----:R-:W-:Y:S01]  /*79160*/  PRMT R224, R31, 0x7772, RZ ;  /* 0x000077721fe07816 */ /* 0x001fe200000000ff */
[----:B------:R-:W3:Y:S06]  /*79170*/  LDL.LU.64 R34, [R1+0x1d60] ;  /* 0x001d600001227983 */ /* 0x000eec0000300a00 */
[----:B------:R-:W-:-:S02]  /*79180*/  @P6 LOP3.LUT R7, R7, 0x80000, RZ, 0xfc, !PT ;  /* 0x0008000007076812 */ /* 0x000fc400078efcff */
[----:B------:R-:W-:Y:S01]  /*79190*/  LOP3.LUT P6, RZ, R227, 0x2000, RZ, 0xc0, !PT ;  /* 0x00002000e3ff7812 */ /* 0x000fe200078cc0ff */
[----:B----4-:R0:W-:Y:S02]  /*791a0*/  @P2 STG.E.U8 desc[UR56][R36.64], R224 ;  /* 0x000000e024002986 */ /* 0x0101e4000c101138 */
[----:B0-----:R-:W-:Y:S02]  /*791b0*/  PRMT R224, R31, 0x7773, RZ ;  /* 0x000077731fe07816 */ /* 0x001fe400000000ff */
[----:B------:R-:W4:Y:S04]  /*791c0*/  LDL.LU.64 R36, [R1+0x1d58] ;  /* 0x001d580001247983 */ /* 0x000f280000300a00 */
[----:B------:R0:W-:Y:S02]  /*791d0*/  @P5 STG.E.U8 desc[UR56][R32.64], R224 ;  /* 0x000000e020005986 */ /* 0x0001e4000c101138 */
[----:B0-----:R-:W-:-:S02]  /*791e0*/  PRMT R224, R251, 0x7770, RZ ;  /* 0x00007770fbe07816 */ /* 0x001fc400000000ff */
[----:B------:R-:W4:Y:S04]  /*791f0*/  LDL.LU.64 R32, [R1+0x1d50] ;  /* 0x001d500001207983 */ /* 0x000f280000300a00 */
[----:B------:R0:W-:Y:S01]  /*79200*/  @P6 STG.E.U8 desc[UR56][R230.64], R224 ;  /* 0x000000e0e6006986 */ /* 0x0001e2000c101138 */
[----:B------:R-:W-:Y:S02]  /*79210*/  LOP3.LUT P6, RZ, R7, 0x80000, RZ, 0xc0, !PT ;  /* 0x0008000007ff7812 */ /* 0x000fe400078cc0ff */
[----:B0-----:R-:W-:Y:S01]  /*79220*/  PRMT R224, R251, 0x7771, RZ ;  /* 0x00007771fbe07816 */ /* 0x001fe200000000ff */
[----:B------:R-:W4:Y:S04]  /*79230*/  LDL.LU.64 R230, [R1+0x1d48] ;  /* 0x001d480001e67983 */ /* 0x000f280000300a00 */
[----:B------:R-:W4:Y:S06]  /*79240*/  LDL.LU R31, [R1+0x7c] ;  /* 0x00007c00011f7983 */ /* 0x000f2c0000300800 */
        /* <DEDUP_REMOVED lines=28> */
[----:B---3--:R0:W-:Y:S01]  /*79410*/  @P1 STG.E.U8 desc[UR56][R34.64], R224 ;  /* 0x000000e022001986 */ /* 0x0081e2000c101138 */
        /* <DEDUP_REMOVED lines=12> */
[----:B--2---:R0:W-:Y:S04]  /*794e0*/  @P5 STG.E.U8 desc[UR56][R228.64], R224 ;  /* 0x000000e0e4005986 */ /* 0x0041e8000c101138 */
[----:B0-----:R-:W2:Y:S04]  /*794f0*/  LDL.LU.64 R228, [R1+0x24b0] ;  /* 0x0024b00001e47983 */ /* 0x001ea80000300a00 */
[----:B------:R-:W3:Y:S04]  /*79500*/  LDL.LU.64 R28, [R1+0x1d30] ;  /* 0x001d3000011c7983 */ /* 0x000ee80000300a00 */
[----:B------:R-:W4:Y:S04]  /*79510*/  LDL.LU.64 R32, [R1+0x1d28] ;  /* 0x001d280001207983 */ /* 0x000f280000300a00 */
[----:B------:R-:W4:Y:S04]  /*79520*/  LDL.LU.64 R34, [R1+0x1d20] ;  /* 0x001d200001227983 */ /* 0x000f280000300a00 */
[----:B------:R-:W4:Y:S04]  /*79530*/  LDL.LU.64 R36, [R1+0x1d18] ;  /* 0x001d180001247983 */ /* 0x000f280000300a00 */
[----:B------:R-:W4:Y:S04]  /*79540*/  LDL.LU R252, [R1+0x60] ;  /* 0x0000600001fc7983 */ /* 0x000f280000300800 */
[----:B------:R-:W4:Y:S04]  /*79550*/  LDL.LU.64 R230, [R1+0x1d10] ;  /* 0x001d100001e67983 */ /* 0x000f280000300a00 */
[----:B------:R-:W4:Y:S01]  /*79560*/  LDL.LU R251, [R1+0x10] ;  /* 0x0000100001fb7983 */ /* 0x000f220000300800 */
[----:B------:R-:W-:-:S02]  /*79570*/  PRMT R224, R31, 0x7773, RZ ;  /* 0x000077731fe07816 */ /* 0x000fc400000000ff */
[----:B------:R-:W-:Y:S01]  /*79580*/  LOP3.LUT P3, RZ, R227, 0x10000000, RZ, 0xc0, !PT ;  /* 0x10000000e3ff7812 */ /* 0x000fe2000786c0ff */
[----:B------:R-:W4:Y:S01]  /*79590*/  LDL.LU.64 R30, [R1+0x1d08] ;  /* 0x001d0800011e7983 */ /* 0x000f220000300a00 */
[----:B------:R-:W-:Y:S02]  /*795a0*/  LOP3.LUT R7, R7, 0xffffffef, RZ, 0xc0, !PT ;  /* 0xffffffef07077812 */ /* 0x000fe400078ec0ff */
[C---:B------:R-:W-:Y:S02]  /*795b0*/  LOP3.LUT P0, RZ, R227.reuse, 0x20000000, RZ, 0xc0, !PT ;  /* 0x20000000e3ff7812 */ /* 0x040fe4000780c0ff */
[C---:B------:R-:W-:Y:S02]  /*795c0*/  LOP3.LUT P2, RZ, R227.reuse, 0x40000000, RZ, 0xc0, !PT ;  /* 0x40000000e3ff7812 */ /* 0x040fe4000784c0ff */
[----:B------:R-:W-:-:S05]  /*795d0*/  LOP3.LUT P5, RZ, R227, 0x80000000, RZ, 0xc0, !PT ;  /* 0x80000000e3ff7812 */ /* 0x000fca00078ac0ff */
[----:B---3--:R0:W-:Y:S04]  /*795e0*/  @P3 STG.E.U8 desc[UR56][R28.64], R224 ;  /* 0x000000e01c003986 */ /* 0x0081e8000c101138 */
[----:B0-----:R-:W3:Y:S01]  /*795f0*/  LDL.LU.64 R28, [R1+0x1d00] ;  /* 0x001d0000011c7983 */ /* 0x001ee20000300a00 */
[----:B--2---:R-:W-:-:S03]  /*79600*/  LOP3.LUT P6, RZ, R228, 0x100, RZ, 0xc0, !PT ;  /* 0x00000100e4ff7812 */ /* 0x004fc600078cc0ff */
[----:B------:R-:W2:Y:S01]  /*79610*/  LDL.LU.64 R220, [R1+0x1cf8] ;  /* 0x001cf80001dc7983 */ /* 0x000ea20000300a00 */
[----:B----4-:R-:W-:-:S03]  /*79620*/  PRMT R224, R252, 0x7770, RZ ;  /* 0x00007770fce07816 */ /* 0x010fc600000000ff */
[----:B------:R-:W4:Y:S06]  /*79630*/  LDL.LU.64 R56, [R1+0x1cf0] ;  /* 0x001cf00001387983 */ /* 0x000f2c0000300a00 */
        /* <DEDUP_REMOVED lines=11> */
[----:B------:R-:W-:Y:S01]  /*796f0*/  LOP3.LUT R7, R7, 0xfffffeff, RZ, 0xc0, !PT ;  /* 0xfffffeff07077812 */ /* 0x000fe200078ec0ff */
[----:B------:R0:W-:Y:S10]  /*79700*/  @P0 STG.E.U8 desc[UR56][R32.64], R224 ;  /* 0x000000e020000986 */ /* 0x0001f4000c101138 */
[----:B------:R-:W-:-:S02]  /*79710*/  @P6 LOP3.LUT R7, R7, 0x100, RZ, 0xfc, !PT ;  /* 0x0000010007076812 */ /* 0x000fc400078efcff */
[----:B------:R-:W-:Y:S01]  /*79720*/  LOP3.LUT P6, RZ, R228, 0x8, RZ, 0xc0, !PT ;  /* 0x00000008e4ff7812 */ /* 0x000fe200078cc0ff */
[----:B0-----:R-:W4:Y:S01]  /*79730*/  LDL.LU R32, [R1+0x64] ;  /* 0x0000640001207983 */ /* 0x001f220000300800 */
[----:B------:R-:W-:-:S03]  /*79740*/  LOP3.LUT R7, R7, 0xfffffdff, RZ, 0xc0, !PT ;  /* 0xfffffdff07077812 */ /* 0x000fc600078ec0ff */
[----:B------:R-:W4:Y:S04]  /*79750*/  LDL.LU.64 R226, [R1+0x1ce8] ;  /* 0x001ce80001e27983 */ /* 0x000f280000300a00 */
[----:B------:R-:W4:Y:S04]  /*79760*/  LDL.LU.64 R58, [R1+0x1ce0] ;  /* 0x001ce000013a7983 */ /* 0x000f280000300a00 */
        /* <DEDUP_REMOVED lines=9> */
[----:B------:R-:W-:Y:S02]  /*79800*/  LOP3.LUT P6, RZ, R228, 0x2, RZ, 0xc0, !PT ;  /* 0x00000002e4ff7812 */ /* 0x000fe400078cc0ff */
[----:B------:R-:W-:Y:S01]  /*79810*/  LOP3.LUT R7, R7, 0xfffff7ff, RZ, 0xc0, !PT ;  /* 0xfffff7ff07077812 */ /* 0x000fe200078ec0ff */
[----:B------:R-:W4:Y:S01]  /*79820*/  LDL.LU.64 R38, [R1+0x1cc8] ;  /* 0x001cc80001267983 */ /* 0x000f220000300a00 */
[----:B0-----:R-:W-:-:S03]  /*79830*/  PRMT R224, R252, 0x7772, RZ ;  /* 0x00007772fce07816 */ /* 0x001fc600000000ff */
[----:B------:R-:W4:Y:S06]  /*79840*/  LDL.LU.64 R34, [R1+0x1cc0] ;  /* 0x001cc00001227983 */ /* 0x000f2c0000300a00 */
[----:B------:R-:W-:Y:S02]  /*79850*/  @P6 LOP3.LUT R7, R7, 0x800, RZ, 0xfc, !PT ;  /* 0x0000080007076812 */ /* 0x000fe400078efcff */
[----:B------:R-:W-:Y:S01]  /*79860*/  LOP3.LUT P6, RZ, R228, 0x1, RZ, 0xc0, !PT ;  /* 0x00000001e4ff7812 */ /* 0x000fe200078cc0ff */
[----:B------:R0:W-:Y:S02]  /*79870*/  @P5 STG.E.U8 desc[UR56][R36.64], R224 ;  /* 0x000000e024005986 */ /* 0x0001e4000c101138 */
[----:B0-----:R-:W-:-:S02]  /*79880*/  PRMT R224, R252, 0x7773, RZ ;  /* 0x00007773fce07816 */ /* 0x001fc400000000ff */
[----:B------:R-:W4:Y:S08]  /*79890*/  LDL.LU.64 R36, [R1+0x1cb8] ;  /* 0x001cb80001247983 */ /* 0x000f300000300a00 */
        /* <DEDUP_REMOVED lines=13> */
[----:B--2---:R0:W-:Y:S01]  /*79970*/  @P6 STG.E.U8 desc[UR56][R220.64], R224 ;  /* 0x000000e0dc006986 */ /* 0x0041e2000c101138 */
[----:B------:R-:W-:Y:S02]  /*79980*/  LOP3.LUT P6, RZ, R7, 0x100, RZ, 0xc0, !PT ;  /* 0x0000010007ff7812 */ /* 0x000fe400078cc0ff */
[----:B0-----:R-:W-:Y:S01]  /*79990*/  PRMT R224, R251, 0x7773, RZ ;  /* 0x00007773fbe07816 */ /* 0x001fe200000000ff */
[----:B------:R-:W2:Y:S10]  /*799a0*/  LDL.LU.64 R220, [R1+0x24a8] ;  /* 0x0024a80001dc7983 */ /* 0x000eb40000300a00 */
[----:B----4-:R0:W-:Y:S01]  /*799b0*/  @P6 STG.E.U8 desc[UR56][R56.64], R224 ;  /* 0x000000e038006986 */ /* 0x0101e2000c101138 */
[----:B------:R-:W-:-:S02]  /*799c0*/  LOP3.LUT P6, RZ, R7, 0x80, RZ, 0xc0, !PT ;  /* 0x0000008007ff7812 */ /* 0x000fc400078cc0ff */
[C---:B------:R-:W-:Y:S02]  /*799d0*/  LOP3.LUT P1, RZ, R228.reuse, 0x200, RZ, 0xc0, !PT ;  /* 0x00000200e4ff7812 */ /* 0x040fe4000782c0ff */
[C---:B------:R-:W-:Y:S02]  /*799e0*/  LOP3.LUT P4, RZ, R228.reuse, 0x400, RZ, 0xc0, !PT ;  /* 0x00000400e4ff7812 */ /* 0x040fe4000788c0ff */
[C---:B------:R-:W-:Y:S02]  /*799f0*/  LOP3.LUT P3, RZ, R228.reuse, 0x800, RZ, 0xc0, !PT ;  /* 0x00000800e4ff7812 */ /* 0x040fe4000786c0ff */
[C---:B------:R-:W-:Y:S02]  /*79a00*/  LOP3.LUT P0, RZ, R228.reuse, 0x1000, RZ, 0xc0, !PT ;  /* 0x00001000e4ff7812 */ /* 0x040fe4000780c0ff */
[----:B------:R-:W-:Y:S01]  /*79a10*/  LOP3.LUT P2, RZ, R228, 0x2000, RZ, 0xc0, !PT ;  /* 0x00002000e4ff7812 */ /* 0x000fe2000784c0ff */
[----:B0-----:R-:W4:Y:S01]  /*79a20*/  LDL.LU.64 R56, [R1+0x24a0] ;  /* 0x0024a00001387983 */ /* 0x001f220000300a00 */
[----:B------:R-:W-:-:S05]  /*79a30*/  PRMT R224, R32, 0x7770, RZ ;  /* 0x0000777020e07816 */ /* 0x000fca00000000ff */
        /* <DEDUP_REMOVED lines=11> */
[----:B------:R0:W-:Y:S02]  /*79af0*/  @P1 STG.E.U8 desc[UR56][R38.64], R224 ;  /* 0x000000e026001986 */ /* 0x0001e4000c101138 */
        /* <DEDUP_REMOVED lines=12> */
[----:B------:R-:W2:Y:S04]  /*79bc0*/  LDL.LU.64 R54, [R1+0x1c90] ;  /* 0x001c900001367983 */ /* 0x000ea80000300a00 */
[----:B------:R-:W4:Y:S04]  /*79bd0*/  LDL.LU.64 R38, [R1+0x1c88] ;  /* 0x001c880001267983 */ /* 0x000f280000300a00 */
[----:B------:R-:W4:Y:S04]  /*79be0*/  LDL.LU.64 R34, [R1+0x1c80] ;  /* 0x001c800001227983 */ /* 0x000f280000300a00 */
[----:B------:R-:W4:Y:S04]  /*79bf0*/  LDL.LU.64 R36, [R1+0x1c78] ;  /* 0x001c780001247983 */ /* 0x000f280000300a00 */
[----:B------:R-:W4:Y:S04]  /*79c00*/  LDL.LU R33, [R1+0x18] ;  /* 0x0000180001217983 */ /* 0x000f280000300800 */
[----:B------:R-:W4:Y:S04]  /*79c10*/  LDL.LU.64 R230, [R1+0x1c70] ;  /* 0x001c700001e67983 */ /* 0x000f280000300a00 */
[----:B------:R-:W4:Y:S01]  /*79c20*/  LDL.LU R52, [R1+0x6c] ;  /* 0x00006c0001347983 */ /* 0x000f220000300800 */
[----:B------:R-:W-:-:S03]  /*79c30*/  LOP3.LUT P3, RZ, R228, 0x8000, RZ, 0xc0, !PT ;  /* 0x00008000e4ff7812 */ /* 0x000fc6000786c0ff */
[----:B------:R-:W4:Y:S01]  /*79c40*/  LDL.LU.64 R30, [R1+0x1c68] ;  /* 0x001c6800011e7983 */ /* 0x000f220000300a00 */
        /* <DEDUP_REMOVED lines=15> */
[----:B---3--:R0:W-:Y:S04]  /*79d40*/  @P3 STG.E.U8 desc[UR56][R28.64], R224 ;  /* 0x000000e01c003986 */ /* 0x0081e8000c101138 */
[----:B0-----:R-:W3:Y:S06]  /*79d50*/  LDL.LU.64 R28, [R1+0x1c60] ;  /* 0x001c6000011c7983 */ /* 0x001eec0000300a00 */
[----:B------:R-:W-:-:S02]  /*79d60*/  @P6 LOP3.LUT R7, R7, 0x1, RZ, 0xfc, !PT ;  /* 0x0000000107076812 */ /* 0x000fc400078efcff */
[C---:B------:R-:W-:Y:S01]  /*79d70*/  LOP3.LUT P6, RZ, R228.reuse, 0x400000, RZ, 0xc0, !PT ;  /* 0x00400000e4ff7812 */ /* 0x040fe200078cc0ff */
[----:B------:R-:W3:Y:S01]  /*79d80*/  LDL.LU.64 R226, [R1+0x1c50] ;  /* 0x001c500001e27983 */ /* 0x000ee20000300a00 */
[----:B------:R-:W-:Y:S02]  /*79d90*/  LOP3.LUT R7, R7, 0xfffffffd, RZ, 0xc0, !PT ;  /* 0xfffffffd07077812 */ /* 0x000fe400078ec0ff */
[C---:B------:R-:W-:Y:S01]  /*79da0*/  LOP3.LUT P0, RZ, R228.reuse, 0x10000, RZ, 0xc0, !PT ;  /* 0x00010000e4ff7812 */ /* 0x040fe2000780c0ff */
[----:B------:R-:W3:Y:S01]  /*79db0*/  LDL.LU R53, [R1+0x1c] ;  /* 0x00001c0001357983 */ /* 0x000ee20000300800 */
[----:B------:R-:W-:Y:S02]  /*79dc0*/  LOP3.LUT P2, RZ, R228, 0x20000, RZ, 0xc0, !PT ;  /* 0x00020000e4ff7812 */ /* 0x000fe4000784c0ff */
[----:B------:R-:W-:Y:S01]  /*79dd0*/  PRMT R224, R252, 0x7773, RZ ;  /* 0x00007773fce07816 */ /* 0x000fe200000000ff */
[----:B------:R-:W3:Y:S04]  /*79de0*/  LDL.LU.64 R58, [R1+0x1c48] ;  /* 0x001c4800013a7983 */ /* 0x000ee80000300a00 */
[----:B------:R-:W-:-:S02]  /*79df0*/  @P6 LOP3.LUT R7, R7, 0x2, RZ, 0xfc, !PT ;  /* 0x0000000207076812 */ /* 0x000fc400078efcff */
[C---:B------:R-:W-:Y:S02]  /*79e00*/  LOP3.LUT P6, RZ, R228.reuse, 0x200000, RZ, 0xc0, !PT ;  /* 0x00200000e4ff7812 */ /* 0x040fe400078cc0ff */
[----:B------:R-:W-:Y:S01]  /*79e10*/  LOP3.LUT R7, R7, 0xfffffffb, RZ, 0xc0, !PT ;  /* 0xfffffffb07077812 */ /* 0x000fe200078ec0ff */
[----:B--2---:R0:W-:Y:S01]  /*79e20*/  @P0 STG.E.U8 desc[UR56][R54.64], R224 ;  /* 0x000000e036000986 */ /* 0x0041e2000c101138 */
[----:B------:R-:W-:-:S09]  /*79e30*/  LOP3.LUT P5, RZ, R228, 0x40000, RZ, 0xc0, !PT ;  /* 0x00040000e4ff7812 */ /* 0x000fd200078ac0ff */
[----:B------:R-:W-:Y:S02]  /*79e40*/  @P6 LOP3.LUT R7, R7, 0x4, RZ, 0xfc, !PT ;  /* 0x0000000407076812 */ /* 0x000fe400078efcff */
[----:B------:R-:W-:Y:S01]  /*79e50*/  LOP3.LUT P6, RZ, R228, 0x100000, RZ, 0xc0, !PT ;  /* 0x00100000e4ff7812 */ /* 0x000fe200078cc0ff */
[----:B0-----:R-:W2:Y:S01]  /*79e60*/  LDL.LU.64 R54, [R1+0x1c40] ;  /* 0x001c400001367983 */ /* 0x001ea20000300a00 */
[----:B------:R-:W-:Y:S02]  /*79e70*/  LOP3.LUT R7, R7, 0xfffffff7, RZ, 0xc0, !PT ;  /* 0xfffffff707077812 */ /* 0x000fe400078ec0ff */
[----:B----4-:R-:W-:Y:S01]  /*79e80*/  PRMT R224, R33, 0x7770, RZ ;  /* 0x0000777021e07816 */ /* 0x010fe200000000ff */
[----:B------:R-:W4:Y:S04]  /*79e90*/  LDL.LU R252, [R1] ;  /* 0x0000000001fc7983 */ /* 0x000f280000300800 */
[----:B------:R0:W-:Y:S04]  /*79ea0*/  @P2 STG.E.U8 desc[UR56][R38.64], R224 ;  /* 0x000000e026002986 */ /* 0x0001e8000c101138 */
[----:B------:R-:W-:-:S02]  /*79eb0*/  @P6 LOP3.LUT R7, R7, 0x8, RZ, 0xfc, !PT ;  /* 0x0000000807076812 */ /* 0x000fc400078efcff */
[----:B------:R-:W-:Y:S02]  /*79ec0*/  LOP3.LUT P6, RZ, R228, 0x80000, RZ, 0xc0, !PT ;  /* 0x00080000e4ff7812 */ /* 0x000fe400078cc0ff */
[C---:B0-----:R-:W-:Y:S01]  /*79ed0*/  PRMT R224, R33.reuse, 0x7771, RZ ;  /* 0x0000777121e07816 */ /* 0x041fe200000000ff */
        /* <DEDUP_REMOVED lines=10> */
[----:B------:R-:W4:Y:S01]  /*79f80*/  LDL.LU.64 R32, [R1+0x1c18] ;  /* 0x001c180001207983 */ /* 0x000f220000300a00 */
[----:B0-----:R-:W-:-:S03]  /*79f90*/  PRMT R224, R52, 0x7770, RZ ;  /* 0x0000777034e07816 */ /* 0x001fc600000000ff */
[----:B------:R-:W4:Y:S06]  /*79fa0*/  LDL.LU.64 R230, [R1+0x1c10] ;  /* 0x001c100001e67983 */ /* 0x000f2c0000300a00 */
[----:B------:R0:W-:Y:S01]  /*79fb0*/  @P6 STG.E.U8 desc[UR56][R30.64], R224 ;  /* 0x000000e01e006986 */ /* 0x0001e2000c101138 */
[C---:B------:R-:W-:Y:S02]  /*79fc0*/  LOP3.LUT P6, RZ, R7.reuse, 0x2, RZ, 0xc0, !PT ;  /* 0x0000000207ff7812 */ /* 0x040fe400078cc0ff */
[----:B0-----:R-:W-:Y:S01]  /*79fd0*/  PRMT R224, R52, 0x7771, RZ ;  /* 0x0000777134e07816 */ /* 0x001fe200000000ff */
[----:B------:R-:W4:Y:S10]  /*79fe0*/  LDL.LU.64 R30, [R1+0x1c08] ;  /* 0x001c0800011e7983 */ /* 0x000f340000300a00 */
[----:B---3--:R0:W-:Y:S04]  /*79ff0*/  @P6 STG.E.U8 desc[UR56][R28.64], R224 ;  /* 0x000000e01c006986 */ /* 0x0081e8000c101138 */
[----:B0-----:R-:W3:Y:S04]  /*7a000*/  LDL.LU.64 R28, [R1+0x2498] ;  /* 0x00249800011c7983 */ /* 0x001ee80000300a00 */
[----:B------:R-:W2:Y:S01]  /*7a010*/  LDL.LU.64 R224, [R1+0x1c58] ;  /* 0x001c580001e07983 */ /* 0x000ea20000300a00 */
[----:B------:R-:W-:-:S02]  /*7a020*/  LOP3.LUT P6, RZ, R7, 0x1, RZ, 0xc0, !PT ;  /* 0x0000000107ff7812 */ /* 0x000fc400078cc0ff */
[----:B------:R-:W-:-:S11]  /*7a030*/  PRMT R7, R52, 0x7772, RZ ;  /* 0x0000777234077816 */ /* 0x000fd600000000ff */
[----:B--2---:R0:W-:Y:S01]  /*7a040*/  @P6 STG.E.U8 desc[UR56][R224.64], R7 ;  /* 0x00000007e0006986 */ /* 0x0041e2000c101138 */
        /* <DEDUP_REMOVED lines=11> */
[----:B---3--:R0:W-:Y:S04]  /*7a100*/  @P6 STG.E.U8 desc[UR56][R28.64], R7 ;  /* 0x000000071c006986 */ /* 0x0081e8000c101138 */
[----:B0-----:R-:W2:Y:S01]  /*7a110*/  LDL.LU.64 R28, [R1+0x2490] ;  /* 0x00249000011c7983 */ /* 0x001ea20000300a00 */
[C---:B------:R-:W-:Y:S02]  /*7a120*/  LOP3.LUT P1, RZ, R228.reuse, 0x10000000, RZ, 0xc0, !PT ;  /* 0x10000000e4ff7812 */ /* 0x040fe4000782c0ff */
[C---:B------:R-:W-:Y:S02]  /*7a130*/  LOP3.LUT P4, RZ, R228.reuse, 0x20000000, RZ, 0xc0, !PT ;  /* 0x20000000e4ff7812 */ /* 0x040fe4000788c0ff */
[----:B------:R-:W-:Y:S02]  /*7a140*/  PRMT R7, R53, 0x7773, RZ ;  /* 0x0000777335077816 */ /* 0x000fe400000000ff */
[----:B------:R-:W-:-:S02]  /*7a150*/  LOP3.LUT P3, RZ, R228, 0x40000000, RZ, 0xc0, !PT ;  /* 0x40000000e4ff7812 */ /* 0x000fc4000786c0ff */
[----:B------:R-:W-:-:S05]  /*7a160*/  LOP3.LUT P0, RZ, R228, 0x80000000, RZ, 0xc0, !PT ;  /* 0x80000000e4ff7812 */ /* 0x000fca000780c0ff */
[----:B----4-:R0:W-:Y:S01]  /*7a170*/  @P1 STG.E.U8 desc[UR56][R38.64], R7 ;  /* 0x0000000726001986 */ /* 0x0101e2000c101138 */
[----:B------:R-:W-:Y:S02]  /*7a180*/  LOP3.LUT P2, RZ, R229, 0x1, RZ, 0xc0, !PT ;  /* 0x00000001e5ff7812 */ /* 0x000fe4000784c0ff */
[----:B0-----:R-:W-:-:S05]  /*7a190*/  PRMT R7, R252, 0x7770, RZ ;  /* 0x00007770fc077816 */ /* 0x001fca00000000ff */
[----:B------:R0:W-:Y:S02]  /*7a1a0*/  @P4 STG.E.U8 desc[UR56][R34.64], R7 ;  /* 0x0000000722004986 */ /* 0x0001e4000c101138 */
[----:B0-----:R-:W-:-:S05]  /*7a1b0*/  PRMT R7, R252, 0x7771, RZ ;  /* 0x00007771fc077816 */ /* 0x001fca00000000ff */
[----:B------:R0:W-:Y:S02]  /*7a1c0*/  @P3 STG.E.U8 desc[UR56][R36.64], R7 ;  /* 0x0000000724003986 */ /* 0x0001e4000c101138 */
[----:B0-----:R-:W-:-:S05]  /*7a1d0*/  PRMT R7, R252, 0x7772, RZ ;  /* 0x00007772fc077816 */ /* 0x001fca00000000ff */
[----:B------:R0:W-:Y:S01]  /*7a1e0*/  @P0 STG.E.U8 desc[UR56][R32.64], R7 ;  /* 0x0000000720000986 */ /* 0x0001e2000c101138 */
[----:B------:R-:W-:Y:S02]  /*7a1f0*/  LOP3.LUT P5, RZ, R229, 0x2, RZ, 0xc0, !PT ;  /* 0x00000002e5ff7812 */ /* 0x000fe400078ac0ff */
[----:B0-----:R-:W-:-:S05]  /*7a200*/  PRMT R7, R252, 0x7773, RZ ;  /* 0x00007773fc077816 */ /* 0x001fca00000000ff */
[----:B------:R0:W-:Y:S04]  /*7a210*/  @P2 STG.E.U8 desc[UR56][R230.64], R7 ;  /* 0x00000007e6002986 */ /* 0x0001e8000c101138 */
[----:B0-----:R-:W3:Y:S01]  /*7a220*/  LDL.LU.64 R230, [R1+0x1c00] ;  /* 0x001c000001e67983 */ /* 0x001ee20000300a00 */
[----:B--2---:R-:W-:-:S05]  /*7a230*/  PRMT R7, R28, 0x7770, RZ ;  /* 0x000077701c077816 */ /* 0x004fca00000000ff */
[----:B------:R0:W-:Y:S04]  /*7a240*/  @P5 STG.E.U8 desc[UR56][R30.64], R7 ;  /* 0x000000071e005986 */ /* 0x0001e8000c101138 */
[----:B0-----:R-:W2:Y:S04]  /*7a250*/  LDL.LU.64 R30, [R1+0x1bf8] ;  /* 0x001bf800011e7983 */ /* 0x001ea80000300a00 */
[----:B------:R-:W4:Y:S04]  /*7a260*/  LDL.LU.64 R54, [R1+0x1bf0] ;  /* 0x001bf00001367983 */ /* 0x000f280000300a00 */
[----:B------:R-:W4:Y:S04]  /*7a270*/  LDL.LU.64 R52, [R1+0x1be8] ;  /* 0x001be80001347983 */ /* 0x000f280000300a00 */
[----:B------:R-:W4:Y:S04]  /*7a280*/  LDL.LU.64 R38, [R1+0x1be0] ;  /* 0x001be00001267983 */ /* 0x000f280000300a00 */
[----:B------:R-:W4:Y:S04]  /*7a290*/  LDL.LU.64 R36, [R1+0x1bd8] ;  /* 0x001bd80001247983 */ /* 0x000f280000300a00 */
[----:B------:R-:W4:Y:S04]  /*7a2a0*/  LDL.LU R251, [R1+0x4] ;  /* 0x0000040001fb7983 */ /* 0x000f280000300800 */
[----:B------:R-:W4:Y:S01]  /*7a2b0*/  LDL.LU.64 R34, [R1+0x1bd0] ;  /* 0x001bd00001227983 */ /* 0x000f220000300a00 */
[----:B------:R-:W-:-:S03]  /*7a2c0*/  LOP3.LUT P3, RZ, R229, 0x4, RZ, 0xc0, !PT ;  /* 0x00000004e5ff7812 */ /* 0x000fc6000786c0ff */
[----:B------:R-:W4:Y:S01]  /*7a2d0*/  LDL.LU.64 R32, [R1+0x1bc8] ;  /* 0x001bc80001207983 */ /* 0x000f220000300a00 */
[----:B------:R-:W-:Y:S02]  /*7a2e0*/  PRMT R7, R28, 0x7771, RZ ;  /* 0x000077711c077816 */ /* 0x000fe400000000ff */
[----:B------:R-:W-:-:S07]  /*7a2f0*/  LOP3.LUT P0, RZ, R229, 0x8, RZ, 0xc0, !PT ;  /* 0x00000008e5ff7812 */ /* 0x000fce000780c0ff */
[----:B---3--:R0:W-:Y:S04]  /*7a300*/  @P3 STG.E.U8 desc[UR56][R230.64], R7 ;  /* 0x00000007e6003986 */ /* 0x0081e8000c101138 */
[----:B0-----:R-:W3:Y:S01]  /*7a310*/  LDL.LU.64 R230, [R1+0x1bc0] ;  /* 0x001bc00001e67983 */ /* 0x001ee20000300a00 */
        /* <DEDUP_REMOVED lines=12> */
[----:B--2---:R0:W-:Y:S04]  /*7a3e0*/  @P0 STG.E.U8 desc[UR56][R30.64], R7 ;  /* 0x000000071e000986 */ /* 0x0041e8000c101138 */
[----:B0-----:R-:W2:Y:S06]  /*7a3f0*/  LDL.LU.64 R30, [R1+0x1bb8] ;  /* 0x001bb800011e7983 */ /* 0x001eac0000300a00 */
[----:B------:R-:W-:-:S02]  /*7a400*/  @P6 LOP3.LUT R8, R8, 0x800000, RZ, 0xfc, !PT ;  /* 0x0080000008086812 */ /* 0x000fc400078efcff */
[C---:B------:R-:W-:Y:S01]  /*7a410*/  LOP3.LUT P6, RZ, R229.reuse, 0x400, RZ, 0xc0, !PT ;  /* 0x00000400e5ff7812 */ /* 0x040fe200078cc0ff */
[----:B------:R-:W2:Y:S01]  /*7a420*/  LDL.LU R252, [R1+0x8] ;  /* 0x0000080001fc7983 */ /* 0x000ea20000300800 */
[----:B------:R-:W-:Y:S02]  /*7a430*/  LOP3.LUT R8, R8, 0xfeffffff, RZ, 0xc0, !PT ;  /* 0xfeffffff08087812 */ /* 0x000fe400078ec0ff */
[C---:B------:R-:W-:Y:S01]  /*7a440*/  LOP3.LUT P2, RZ, R229.reuse, 0x10, RZ, 0xc0, !PT ;  /* 0x00000010e5ff7812 */ /* 0x040fe2000784c0ff */
[----:B------:R-:W2:Y:S01]  /*7a450*/  LDL.LU.64 R224, [R1+0x1ba8] ;  /* 0x001ba80001e07983 */ /* 0x000ea20000300a00 */
[C---:B------:R-:W-:Y:S02]  /*7a460*/  LOP3.LUT P5, RZ, R229.reuse, 0x20, RZ, 0xc0, !PT ;  /* 0x00000020e5ff7812 */ /* 0x040fe400078ac0ff */
[----:B------:R-:W-:Y:S01]  /*7a470*/  PRMT R28, R28, 0x7773, RZ ;  /* 0x000077731c1c7816 */ /* 0x000fe200000000ff */
[----:B------:R-:W2:Y:S04]  /*7a480*/  LDL.LU.64 R226, [R1+0x1ba0] ;  /* 0x001ba00001e27983 */ /* 0x000ea80000300a00 */
[----:B------:R-:W-:Y:S01]  /*7a490*/  @P6 LOP3.LUT R8, R8, 0x1000000, RZ, 0xfc, !PT ;  /* 0x0100000008086812 */ /* 0x000fe200078efcff */
[----:B------:R-:W2:Y:S01]  /*7a4a0*/  LDL.LU.64 R58, [R1+0x1b98] ;  /* 0x001b9800013a7983 */ /* 0x000ea20000300a00 */
[----:B------:R-:W-:-:S02]  /*7a4b0*/  LOP3.LUT P6, RZ, R229, 0x200, RZ, 0xc0, !PT ;  /* 0x00000200e5ff7812 */ /* 0x000fc400078cc0ff */
[----:B------:R-:W-:-:S11]  /*7a4c0*/  LOP3.LUT R8, R8, 0xfdffffff, RZ, 0xc0, !PT ;  /* 0xfdffffff08087812 */ /* 0x000fd600078ec0ff */
[----:B------:R-:W-:Y:S02]  /*7a4d0*/  @P6 LOP3.LUT R8, R8, 0x2000000, RZ, 0xfc, !PT ;  /* 0x0200000008086812 */ /* 0x000fe400078efcff */
[----:B------:R-:W-:Y:S02]  /*7a4e0*/  LOP3.LUT P6, RZ, R229, 0x100, RZ, 0xc0, !PT ;  /* 0x00000100e5ff7812 */ /* 0x000fe400078cc0ff */
[----:B------:R-:W-:-:S11]  /*7a4f0*/  LOP3.LUT R8, R8, 0xfbffffff, RZ, 0xc0, !PT ;  /* 0xfbffffff08087812 */ /* 0x000fd600078ec0ff */
[----:B------:R-:W-:Y:S02]  /*7a500*/  @P6 LOP3.LUT R8, R8, 0x4000000, RZ, 0xfc, !PT ;  /* 0x0400000008086812 */ /* 0x000fe400078efcff */
[----:B------:R-:W-:Y:S02]  /*7a510*/  LOP3.LUT P6, RZ, R229, 0x80, RZ, 0xc0, !PT ;  /* 0x00000080e5ff7812 */ /* 0x000fe400078cc0ff */
[----:B------:R-:W-:Y:S02]  /*7a520*/  LOP3.LUT R8, R8, 0xf7ffffff, RZ, 0xc0, !PT ;  /* 0xf7ffffff08087812 */ /* 0x000fe400078ec0ff */
[----:B----4-:R-:W-:Y:S01]  /*7a530*/  PRMT R7, R251, 0x7770, RZ ;  /* 0x00007770fb077816 */ /* 0x010fe200000000ff */
[----:B------:R0:W-:Y:S08]  /*7a540*/  @P2 STG.E.U8 desc[UR56][R54.64], R28 ;  /* 0x0000001c36002986 */ /* 0x0001f0000c101138 */
[----:B------:R-:W-:-:S02]  /*7a550*/  @P6 LOP3.LUT R8, R8, 0x8000000, RZ, 0xfc, !PT ;  /* 0x0800000008086812 */ /* 0x000fc400078efcff */
[----:B------:R-:W-:Y:S01]  /*7a560*/  LOP3.LUT P6, RZ, R229, 0x40, RZ, 0xc0, !PT ;  /* 0x00000040e5ff7812 */ /* 0x000fe200078cc0ff */
[----:B------:R1:W-:Y:S04]  /*7a570*/  @P5 STG.E.U8 desc[UR56][R52.64], R7 ;  /* 0x0000000734005986 */ /* 0x0003e8000c101138 */
[----:B0-----:R-:W4:Y:S01]  /*7a580*/  LDL.LU.64 R54, [R1+0x1b90] ;  /* 0x001b900001367983 */ /* 0x001f220000300a00 */
[----:B-1----:R-:W-:-:S03]  /*7a590*/  PRMT R7, R251, 0x7771, RZ ;  /* 0x00007771fb077816 */ /* 0x002fc600000000ff */
[----:B------:R-:W4:Y:S04]  /*7a5a0*/  LDL.LU.64 R52, [R1+0x1b88] ;  /* 0x001b880001347983 */ /* 0x000f280000300a00 */
[----:B------:R0:W-:Y:S01]  /*7a5b0*/  @P6 STG.E.U8 desc[UR56][R38.64], R7 ;  /* 0x0000000726006986 */ /* 0x0001e2000c101138 */
[C---:B------:R-:W-:Y:S02]  /*7a5c0*/  LOP3.LUT P6, RZ, R8.reuse, 0x8000000, RZ, 0xc0, !PT ;  /* 0x0800000008ff7812 */ /* 0x040fe400078cc0ff */
[----:B0-----:R-:W-:Y:S01]  /*7a5d0*/  PRMT R7, R251, 0x7772, RZ ;  /* 0x00007772fb077816 */ /* 0x001fe200000000ff */
[----:B------:R-:W4:Y:S10]  /*7a5e0*/  LDL.LU.64 R38, [R1+0x1b80] ;  /* 0x001b800001267983 */ /* 0x000f340000300a00 */
[----:B------:R0:W-:Y:S01]  /*7a5f0*/  @P6 STG.E.U8 desc[UR56][R36.64], R7 ;  /* 0x0000000724006986 */ /* 0x0001e2000c101138 */
[----:B------:R-:W-:-:S02]  /*7a600*/  LOP3.LUT P6, RZ, R8, 0x4000000, RZ, 0xc0, !PT ;  /* 0x0400000008ff7812 */ /* 0x000fc400078cc0ff */
        /* <DEDUP_REMOVED lines=10> */
[----:B---3--:R0:W-:Y:S01]  /*7a6b0*/  @P6 STG.E.U8 desc[UR56][R230.64], R7 ;  /* 0x00000007e6006986 */ /* 0x0081e2000c101138 */
[----:B------:R-:W-:-:S02]  /*7a6c0*/  LOP3.LUT P6, RZ, R8, 0x800000, RZ, 0xc0, !PT ;  /* 0x0080000008ff7812 */ /* 0x000fc400078cc0ff */
[----:B0-----:R-:W-:Y:S01]  /*7a6d0*/  PRMT R7, R29, 0x7772, RZ ;  /* 0x000077721d077816 */ /* 0x001fe200000000ff */
[----:B------:R-:W3:Y:S10]  /*7a6e0*/  LDL.LU.64 R230, [R1+0x2478] ;  /* 0x0024780001e67983 */ /* 0x000ef40000300a00 */
[----:B--2---:R0:W-:Y:S04]  /*7a6f0*/  @P6 STG.E.U8 desc[UR56][R30.64], R7 ;  /* 0x000000071e006986 */ /* 0x0041e8000c101138 */
[----:B0-----:R-:W2:Y:S01]  /*7a700*/  LDL.LU.64 R30, [R1+0x2470] ;  /* 0x00247000011e7983 */ /* 0x001ea20000300a00 */
[----:B------:R-:W-:-:S02]  /*7a710*/  LOP3.LUT P6, RZ, R8, 0x400000, RZ, 0xc0, !PT ;  /* 0x0040000008ff7812 */ /* 0x000fc400078cc0ff */
[----:B------:R-:W-:Y:S02]  /*7a720*/  PRMT R29, R29, 0x7773, RZ ;  /* 0x000077731d1d7816 */ /* 0x000fe400000000ff */
[----:B------:R-:W-:Y:S02]  /*7a730*/  PRMT R7, R252, 0x7770, RZ ;  /* 0x00007770fc077816 */ /* 0x000fe400000000ff */
[C---:B------:R-:W-:Y:S02]  /*7a740*/  LOP3.LUT P1, RZ, R229.reuse, 0x8000, RZ, 0xc0, !PT ;  /* 0x00008000e5ff7812 */ /* 0x040fe4000782c0ff */
[----:B------:R-:W-:-:S05]  /*7a750*/  LOP3.LUT P4, RZ, R229, 0x10000, RZ, 0xc0, !PT ;  /* 0x00010000e5ff7812 */ /* 0x000fca000788c0ff */
[----:B--2---:R0:W-:Y:S04]  /*7a760*/  @P6 STG.E.U8 desc[UR56][R30.64], R29 ;  /* 0x0000001d1e006986 */ /* 0x0041e8000c101138 */
[----:B0-----:R-:W2:Y:S01]  /*7a770*/  LDL.LU.64 R30, [R1+0x2468] ;  /* 0x00246800011e7983 */ /* 0x001ea20000300a00 */
[----:B------:R-:W-:-:S13]  /*7a780*/  LOP3.LUT P6, RZ, R8, 0x200000, RZ, 0xc0, !PT ;  /* 0x0020000008ff7812 */ /* 0x000fda00078cc0ff */
[----:B------:R0:W-:Y:S01]  /*7a790*/  @P6 STG.E.U8 desc[UR56][R224.64], R7 ;  /* 0x00000007e0006986 */ /* 0x0001e2000c101138 */
[----:B------:R-:W-:Y:S02]  /*7a7a0*/  LOP3.LUT P6, RZ, R8, 0x100000, RZ, 0xc0, !PT ;  /* 0x0010000008ff7812 */ /* 0x000fe400078cc0ff */
[----:B0-----:R-:W-:-:S11]  /*7a7b0*/  PRMT R7, R252, 0x7771, RZ ;  /* 0x00007771fc077816 */ /* 0x001fd600000000ff */
[----:B------:R0:W-:Y:S01]  /*7a7c0*/  @P6 STG.E.U8 desc[UR56][R226.64], R7 ;  /* 0x00000007e2006986 */ /* 0x0001e2000c101138 */
[----:B------:R-:W-:Y:S02]  /*7a7d0*/  LOP3.LUT P3, RZ, R229, 0x20000, RZ, 0xc0, !PT ;  /* 0x00020000e5ff7812 */ /* 0x000fe4000786c0ff */
[----:B0-----:R-:W-:-:S05]  /*7a7e0*/  PRMT R7, R252, 0x7772, RZ ;  /* 0x00007772fc077816 */ /* 0x001fca00000000ff */
[----:B------:R0:W-:Y:S01]  /*7a7f0*/  @P1 STG.E.U8 desc[UR56][R58.64], R7 ;  /* 0x000000073a001986 */ /* 0x0001e2000c101138 */
[----:B------:R-:W-:Y:S02]  /*7a800*/  LOP3.LUT P0, RZ, R229, 0x40000, RZ, 0xc0, !PT ;  /* 0x00040000e5ff7812 */ /* 0x000fe4000780c0ff */
[----:B0-----:R-:W-:-:S05]  /*7a810*/  PRMT R7, R252, 0x7773, RZ ;  /* 0x00007773fc077816 */ /* 0x001fca00000000ff */
[----:B----4-:R2:W-:Y:S01]  /*7a820*/  @P4 STG.E.U8 desc[UR56][R54.64], R7 ;  /* 0x0000000736004986 */ /* 0x0105e2000c101138 */
[C---:B------:R-:W-:Y:S02]  /*7a830*/  LOP3.LUT P2, RZ, R229.reuse, 0x80000, RZ, 0xc0, !PT ;  /* 0x00080000e5ff7812 */ /* 0x040fe4000784c0ff */
[----:B------:R-:W-:Y:S02]  /*7a840*/  LOP3.LUT P5, RZ, R229, 0x100000, RZ, 0xc0, !PT ;  /* 0x00100000e5ff7812 */ /* 0x000fe400078ac0ff */
[----:B--2---:R-:W-:-:S05]  /*7a850*/  PRMT R7, R30, 0x7770, RZ ;  /* 0x000077701e077816 */ /* 0x004fca00000000ff */
[----:B------:R0:W-:Y:S02]  /*7a860*/  @P3 STG.E.U8 desc[UR56][R52.64], R7 ;  /* 0x0000000734003986 */ /* 0x0001e4000c101138 */
[----:B0-----:R-:W-:-:S05]  /*7a870*/  PRMT R7, R30, 0x7771, RZ ;  /* 0x000077711e077816 */ /* 0x001fca00000000ff */
[----:B------:R0:W-:Y:S02]  /*7a880*/  @P0 STG.E.U8 desc[UR56][R38.64], R7 ;  /* 0x0000000726000986 */ /* 0x0001e4000c101138 */
[C---:B0-----:R-:W-:Y:S02]  /*7a890*/  PRMT R7, R30.reuse, 0x7772, RZ ;  /* 0x000077721e077816 */ /* 0x041fe400000000ff */
[----:B------:R-:W-:-:S03]  /*7a8a0*/  PRMT R30, R30, 0x7773, RZ ;  /* 0x000077731e1e7816 */ /* 0x000fc600000000ff */
[----:B------:R-:W-:Y:S04]  /*7a8b0*/  @P2 STG.E.U8 desc[UR56][R36.64], R7 ;  /* 0x0000000724002986 */ /* 0x000fe8000c101138 */
[----:B---3--:R0:W-:Y:S04]  /*7a8c0*/  @P5 STG.E.U8 desc[UR56][R230.64], R30 ;  /* 0x0000001ee6005986 */ /* 0x0081e8000c101138 */
[----:B0-----:R-:W2:Y:S04]  /*7a8d0*/  LDL.LU.64 R230, [R1+0x2460] ;  /* 0x0024600001e67983 */ /* 0x001ea80000300a00 */
[----:B------:R-:W3:Y:S04]  /*7a8e0*/  LDL.LU.64 R224, [R1+0x1b68] ;  /* 0x001b680001e07983 */ /* 0x000ee80000300a00 */
[----:B------:R-:W4:Y:S04]  /*7a8f0*/  LDL.LU.64 R36, [R1+0x1b60] ;  /* 0x001b600001247983 */ /* 0x000f280000300a00 */
[----:B------:R-:W4:Y:S04]  /*7a900*/  LDL.LU.64 R226, [R1+0x1b58] ;  /* 0x001b580001e27983 */ /* 0x000f280000300a00 */
[----:B------:R-:W3:Y:S04]  /*7a910*/  LDL.LU R252, [R1+0xc] ;  /* 0x00000c0001fc7983 */ /* 0x000ee80000300800 */
[----:B------:R-:W4:Y:S04]  /*7a920*/  LDL.LU.64 R58, [R1+0x1b50] ;  /* 0x001b5000013a7983 */ /* 0x000f280000300a00 */
[----:B------:R-:W4:Y:S04]  /*7a930*/  LDL.LU.64 R54, [R1+0x1b48] ;  /* 0x001b480001367983 */ /* 0x000f280000300a00 */
[----:B------:R-:W4:Y:S04]  /*7a940*/  LDL.LU.64 R52, [R1+0x1b40] ;  /* 0x001b400001347983 */ /* 0x000f280000300a00 */
[----:B------:R-:W4:Y:S01]  /*7a950*/  LDL.LU.64 R38, [R1+0x1b38] ;  /* 0x001b380001267983 */ /* 0x000f220000300a00 */
[----:B------:R-:W-:-:S02]  /*7a960*/  LOP3.LUT R8, R8, 0xffffefff, RZ, 0xc0, !PT ;  /* 0xffffefff08087812 */ /* 0x000fc400078ec0ff */
[C---:B------:R-:W-:Y:S02]  /*7a970*/  LOP3.LUT P3, RZ, R229.reuse, 0x200000, RZ, 0xc0, !PT ;  /* 0x00200000e5ff7812 */ /* 0x040fe4000786c0ff */
[C---:B------:R-:W-:Y:S02]  /*7a980*/  LOP3.LUT P0, RZ, R229.reuse, 0x400000, RZ, 0xc0, !PT ;  /* 0x00400000e5ff7812 */ /* 0x040fe4000780c0ff */
[C---:B------:R-:W-:Y:S02]  /*7a990*/  LOP3.LUT P2, RZ, R229.reuse, 0x800000, RZ, 0xc0, !PT ;  /* 0x00800000e5ff7812 */ /* 0x040fe4000784c0ff */
[----:B------:R-:W-:Y:S02]  /*7a9a0*/  LOP3.LUT P5, RZ, R229, 0x1000000, RZ, 0xc0, !PT ;  /* 0x01000000e5ff7812 */ /* 0x000fe400078ac0ff */
[----:B--2---:R-:W-:-:S13]  /*7a9b0*/  LOP3.LUT P6, RZ, R230, 0x2, RZ, 0xc0, !PT ;  /* 0x00000002e6ff7812 */ /* 0x004fda00078cc0ff */
        /* <DEDUP_REMOVED lines=18> */
[----:B---3--:R-:W-:-:S05]  /*7aae0*/  PRMT R7, R252, 0x7770, RZ ;  /* 0x00007770fc077816 */ /* 0x008fca00000000ff */
[----:B------:R0:W-:Y:S04]  /*7aaf0*/  @P3 STG.E.U8 desc[UR56][R224.64], R7 ;  /* 0x00000007e0003986 */ /* 0x0001e8000c101138 */
[----:B------:R-:W-:Y:S02]  /*7ab00*/  @P6 LOP3.LUT R8, R8, 0x40000, RZ, 0xfc, !PT ;  /* 0x0004000008086812 */ /* 0x000fe400078efcff */
[----:B------:R-:W-:Y:S02]  /*7ab10*/  LOP3.LUT P6, RZ, R229, 0x4000000, RZ, 0xc0, !PT ;  /* 0x04000000e5ff7812 */ /* 0x000fe400078cc0ff */
[----:B0-----:R-:W-:Y:S02]  /*7ab20*/  PRMT R7, R252, 0x7771, RZ ;  /* 0x00007771fc077816 */ /* 0x001fe400000000ff */
[----:B------:R-:W-:-:S03]  /*7ab30*/  LOP3.LUT R8, R8, 0xfff7ffff, RZ, 0xc0, !PT ;  /* 0xfff7ffff08087812 */ /* 0x000fc600078ec0ff */
[----:B----4-:R0:W-:Y:S06]  /*7ab40*/  @P0 STG.E.U8 desc[UR56][R36.64], R7 ;  /* 0x0000000724000986 */ /* 0x0101ec000c101138 */
[----:B------:R-:W-:Y:S02]  /*7ab50*/  @P6 LOP3.LUT R8, R8, 0x80000, RZ, 0xfc, !PT ;  /* 0x0008000008086812 */ /* 0x000fe400078efcff */
[----:B------:R-:W-:Y:S02]  /*7ab60*/  LOP3.LUT P6, RZ, R229, 0x2000000, RZ, 0xc0, !PT ;  /* 0x02000000e5ff7812 */ /* 0x000fe400078cc0ff */
[C---:B0-----:R-:W-:Y:S01]  /*7ab70*/  PRMT R7, R252.reuse, 0x7772, RZ ;  /* 0x00007772fc077816 */ /* 0x041fe200000000ff */
[----:B------:R-:W2:Y:S04]  /*7ab80*/  LDL.LU.64 R36, [R1+0x1b28] ;  /* 0x001b280001247983 */ /* 0x000ea80000300a00 */
[----:B------:R0:W-:Y:S04]  /*7ab90*/  @P2 STG.E.U8 desc[UR56][R226.64], R7 ;  /* 0x00000007e2002986 */ /* 0x0001e8000c101138 */
[----:B------:R-:W3:Y:S04]  /*7aba0*/  LDL.LU.64 R228, [R1+0x1b10] ;  /* 0x001b100001e47983 */ /* 0x000ee80000300a00 */
[----:B------:R-:W4:Y:S01]  /*7abb0*/  LDL.LU.64 R28, [R1+0x1b08] ;  /* 0x001b0800011c7983 */ /* 0x000f220000300a00 */
[----:B0-----:R-:W-:-:S03]  /*7abc0*/  PRMT R7, R252, 0x7773, RZ ;  /* 0x00007773fc077816 */ /* 0x001fc600000000ff */
[----:B------:R-:W4:Y:S04]  /*7abd0*/  LDL.LU.64 R224, [R1+0x1b00] ;  /* 0x001b000001e07983 */ /* 0x000f280000300a00 */
[----:B------:R0:W-:Y:S04]  /*7abe0*/  @P5 STG.E.U8 desc[UR56][R58.64], R7 ;  /* 0x000000073a005986 */ /* 0x0001e8000c101138 */
[----:B------:R-:W4:Y:S01]  /*7abf0*/  LDL.LU.64 R226, [R1+0x1af8] ;  /* 0x001af80001e27983 */ /* 0x000f220000300a00 */
[----:B0-----:R-:W-:-:S03]  /*7ac00*/  PRMT R7, R31, 0x7770, RZ ;  /* 0x000077701f077816 */ /* 0x001fc600000000ff */
        /* <DEDUP_REMOVED lines=11> */
[----:B------:R-:W-:Y:S01]  /*7acc0*/  PRMT R31, R31, 0x7773, RZ ;  /* 0x000077731f1f7816 */ /* 0x000fe200000000ff */
[----:B0-----:R-:W4:Y:S10]  /*7acd0*/  LDL.LU.64 R38, [R1+0x1ad8] ;  /* 0x001ad80001267983 */ /* 0x001f340000300a00 */
[----:B------:R0:W-:Y:S04]  /*7ace0*/  @P6 STG.E.U8 desc[UR56][R32.64], R31 ;  /* 0x0000001f20006986 */ /* 0x0001e8000c101138 */
[----:B0-----:R-:W2:Y:S01]  /*7acf0*/  LDL.LU.64 R32, [R1+0x2458] ;  /* 0x0024580001207983 */ /* 0x001ea20000300a00 */
[----:B------:R-:W-:-:S03]  /*7ad00*/  LOP3.LUT P6, RZ, R8, 0x10000, RZ, 0xc0, !PT ;  /* 0x0001000008ff7812 */ /* 0x000fc600078cc0ff */
[----:B------:R-:W3:Y:S01]  /*7ad10*/  LDL.LU.64 R30, [R1+0x1b18] ;  /* 0x001b1800011e7983 */ /* 0x000ee20000300a00 */
[----:B--2---:R-:W-:-:S09]  /*7ad20*/  PRMT R7, R32, 0x7770, RZ ;  /* 0x0000777020077816 */ /* 0x004fd200000000ff */
[----:B------:R0:W-:Y:S04]  /*7ad30*/  @P6 STG.E.U8 desc[UR56][R36.64], R7 ;  /* 0x0000000724006986 */ /* 0x0001e8000c101138 */
[----:B0-----:R-:W2:Y:S01]  /*7ad40*/  LDL.LU.64 R36, [R1+0x2450] ;  /* 0x0024500001247983 */ /* 0x001ea20000300a00 */
[----:B------:R-:W-:Y:S02]  /*7ad50*/  LOP3.LUT P6, RZ, R8, 0x8000, RZ, 0xc0, !PT ;  /* 0x0000800008ff7812 */ /* 0x000fe400078cc0ff */
[----:B------:R-:W-:-:S11]  /*7ad60*/  PRMT R7, R32, 0x7771, RZ ;  /* 0x0000777120077816 */ /* 0x000fd600000000ff */
[----:B--2---:R0:W-:Y:S04]  /*7ad70*/  @P6 STG.E.U8 desc[UR56][R36.64], R7 ;  /* 0x0000000724006986 */ /* 0x0041e8000c101138 */
[----:B0-----:R-:W2:Y:S01]  /*7ad80*/  LDL.LU.64 R36, [R1+0x2448] ;  /* 0x0024480001247983 */ /* 0x001ea20000300a00 */
[----:B------:R-:W-:Y:S02]  /*7ad90*/  LOP3.LUT P6, RZ, R8, 0x4000, RZ, 0xc0, !PT ;  /* 0x0000400008ff7812 */ /* 0x000fe400078cc0ff */
[C---:B------:R-:W-:Y:S02]  /*7ada0*/  PRMT R7, R32.reuse, 0x7772, RZ ;  /* 0x0000777220077816 */ /* 0x040fe400000000ff */
[----:B------:R-:W-:-:S09]  /*7adb0*/  PRMT R32, R32, 0x7773, RZ ;  /* 0x0000777320207816 */ /* 0x000fd200000000ff */
[----:B---3--:R2:W-:Y:S01]  /*7adc0*/  @P6 STG.E.U8 desc[UR56][R30.64], R7 ;  /* 0x000000071e006986 */ /* 0x0085e2000c101138 */
[----:B------:R-:W-:Y:S02]  /*7add0*/  LOP3.LUT P6, RZ, R8, 0x2000, RZ, 0xc0, !PT ;  /* 0x0000200008ff7812 */ /* 0x000fe400078cc0ff */
[----:B------:R-:W-:-:S11]  /*7ade0*/  LOP3.LUT P1, RZ, R230, 0x4, RZ, 0xc0, !PT ;  /* 0x00000004e6ff7812 */ /* 0x000fd6000782c0ff */
[----:B------:R-:W-:Y:S01]  /*7adf0*/  @P6 STG.E.U8 desc[UR56][R228.64], R32 ;  /* 0x00000020e4006986 */ /* 0x000fe2000c101138 */
[----:B------:R-:W-:Y:S02]  /*7ae00*/  LOP3.LUT P6, RZ, R8, 0x1000, RZ, 0xc0, !PT ;  /* 0x0000100008ff7812 */ /* 0x000fe400078cc0ff */
[C---:B------:R-:W-:Y:S02]  /*7ae10*/  LOP3.LUT P4, RZ, R230.reuse, 0x8, RZ, 0xc0, !PT ;  /* 0x00000008e6ff7812 */ /* 0x040fe4000788c0ff */
[C---:B------:R-:W-:Y:S02]  /*7ae20*/  LOP3.LUT P3, RZ, R230.reuse, 0x10, RZ, 0xc0, !PT ;  /* 0x00000010e6ff7812 */ /* 0x040fe4000786c0ff */
[C---:B------:R-:W-:Y:S02]  /*7ae30*/  LOP3.LUT P0, RZ, R230.reuse, 0x20, RZ, 0xc0, !PT ;  /* 0x00000020e6ff7812 */ /* 0x040fe4000780c0ff */
[C---:B------:R-:W-:Y:S02]  /*7ae40*/  LOP3.LUT P2, RZ, R230.reuse, 0x40, RZ, 0xc0, !PT ;  /* 0x00000040e6ff7812 */ /* 0x040fe4000784c0ff */
[----:B------:R-:W-:-:S02]  /*7ae50*/  LOP3.LUT P5, RZ, R230, 0x80, RZ, 0xc0, !PT ;  /* 0x00000080e6ff7812 */ /* 0x000fc400078ac0ff */
[----:B--2---:R-:W-:-:S05]  /*7ae60*/  PRMT R7, R36, 0x7770, RZ ;  /* 0x0000777024077816 */ /* 0x004fca00000000ff */
[----:B----4-:R0:W-:Y:S02]  /*7ae70*/  @P6 STG.E.U8 desc[UR56][R28.64], R7 ;  /* 0x000000071c006986 */ /* 0x0101e4000c101138 */
[----:B0-----:R-:W-:-:S05]  /*7ae80*/  PRMT R7, R36, 0x7771, RZ ;  /* 0x0000777124077816 */ /* 0x001fca00000000ff */
[----:B------:R0:W-:Y:S02]  /*7ae90*/  @P1 STG.E.U8 desc[UR56][R224.64], R7 ;  /* 0x00000007e0001986 */ /* 0x0001e4000c101138 */
[C---:B0-----:R-:W-:Y:S02]  /*7aea0*/  PRMT R7, R36.reuse, 0x7772, RZ ;  /* 0x0000777224077816 */ /* 0x041fe400000000ff */
[----:B------:R-:W-:-:S03]  /*7aeb0*/  PRMT R36, R36, 0x7773, RZ ;  /* 0x0000777324247816 */ /* 0x000fc600000000ff */
[----:B------:R0:W-:Y:S04]  /*7aec0*/  @P4 STG.E.U8 desc[UR56][R226.64], R7 ;  /* 0x00000007e2004986 */ /* 0x0001e8000c101138 */
[----:B------:R-:W-:Y:S01]  /*7aed0*/  @P3 STG.E.U8 desc[UR56][R58.64], R36 ;  /* 0x000000243a003986 */ /* 0x000fe2000c101138 */
        /* <DEDUP_REMOVED lines=8> */
[----:B------:R-:W4:Y:S01]  /*7af60*/  LDL.LU.64 R226, [R1+0x1ac0] ;  /* 0x001ac00001e27983 */ /* 0x000f220000300a00 */
[----:B------:R-:W-:-:S02]  /*7af70*/  LOP3.LUT P3, RZ, R230, 0x100, RZ, 0xc0, !PT ;  /* 0x00000100e6ff7812 */ /* 0x000fc4000786c0ff */
[C---:B------:R-:W-:Y:S01]  /*7af80*/  LOP3.LUT P0, RZ, R230.reuse, 0x200, RZ, 0xc0, !PT ;  /* 0x00000200e6ff7812 */ /* 0x040fe2000780c0ff */
[----:B------:R-:W4:Y:S01]  /*7af90*/  LDL.LU.64 R58, [R1+0x1ab0] ;  /* 0x001ab000013a7983 */ /* 0x000f220000300a00 */
[C---:B------:R-:W-:Y:S02]  /*7afa0*/  LOP3.LUT P2, RZ, R230.reuse, 0x400, RZ, 0xc0, !PT ;  /* 0x00000400e6ff7812 */ /* 0x040fe4000784c0ff */
[----:B------:R-:W-:Y:S01]  /*7afb0*/  PRMT R33, R33, 0x7773, RZ ;  /* 0x0000777321217816 */ /* 0x000fe200000000ff */
[----:B------:R-:W4:Y:S01]  /*7afc0*/  LDL.LU.64 R54, [R1+0x1aa8] ;  /* 0x001aa80001367983 */ /* 0x000f220000300a00 */
[----:B------:R-:W-:Y:S02]  /*7afd0*/  PRMT R7, R37, 0x7770, RZ ;  /* 0x0000777025077816 */ /* 0x000fe400000000ff */
[C---:B------:R-:W-:Y:S01]  /*7afe0*/  LOP3.LUT P5, RZ, R230.reuse, 0x800, RZ, 0xc0, !PT ;  /* 0x00000800e6ff7812 */ /* 0x040fe200078ac0ff */
[----:B------:R-:W4:Y:S01]  /*7aff0*/  LDL.LU.64 R52, [R1+0x1aa0] ;  /* 0x001aa00001347983 */ /* 0x000f220000300a00 */
[----:B------:R-:W-:-:S02]  /*7b000*/  LOP3.LUT P6, RZ, R230, 0x100000, RZ, 0xc0, !PT ;  /* 0x00100000e6ff7812 */ /* 0x000fc400078cc0ff */
        /* <DEDUP_REMOVED lines=11> */
[----:B---3--:R1:W-:Y:S04]  /*7b0c0*/  @P0 STG.E.U8 desc[UR56][R224.64], R7 ;  /* 0x00000007e0000986 */ /* 0x0083e8000c101138 */
[----:B0-----:R-:W2:Y:S01]  /*7b0d0*/  LDL.LU.64 R38, [R1+0x1a98] ;  /* 0x001a980001267983 */ /* 0x001ea20000300a00 */
[----:B-1----:R-:W-:-:S03]  /*7b0e0*/  PRMT R7, R37, 0x7771, RZ ;  /* 0x0000777125077816 */ /* 0x002fc600000000ff */
[----:B------:R-:W3:Y:S04]  /*7b0f0*/  LDL.LU.64 R32, [R1+0x1a80] ;  /* 0x001a800001207983 */ /* 0x000ee80000300a00 */
[----:B----4-:R0:W-:Y:S04]  /*7b100*/  @P2 STG.E.U8 desc[UR56][R226.64], R7 ;  /* 0x00000007e2002986 */ /* 0x0101e8000c101138 */
[----:B------:R-:W4:Y:S01]  /*7b110*/  LDL.LU.64 R30, [R1+0x1a78] ;  /* 0x001a7800011e7983 */ /* 0x000f220000300a00 */
[----:B0-----:R-:W-:-:S05]  /*7b120*/  PRMT R7, R37, 0x7772, RZ ;  /* 0x0000777225077816 */ /* 0x001fca00000000ff */
[----:B------:R0:W-:Y:S04]  /*7b130*/  @P5 STG.E.U8 desc[UR56][R34.64], R7 ;  /* 0x0000000722005986 */ /* 0x0001e8000c101138 */
[----:B0-----:R-:W2:Y:S01]  /*7b140*/  LDL.LU.64 R34, [R1+0x2440] ;  /* 0x0024400001227983 */ /* 0x001ea20000300a00 */
[----:B------:R-:W-:Y:S02]  /*7b150*/  @P6 LOP3.LUT R8, R8, 0x80, RZ, 0xfc, !PT ;  /* 0x0000008008086812 */ /* 0x000fe400078efcff */
[----:B------:R-:W-:Y:S01]  /*7b160*/  LOP3.LUT P6, RZ, R230, 0x10000, RZ, 0xc0, !PT ;  /* 0x00010000e6ff7812 */ /* 0x000fe200078cc0ff */
[----:B------:R-:W4:Y:S01]  /*7b170*/  LDL.LU.64 R228, [R1+0x1a70] ;  /* 0x001a700001e47983 */ /* 0x000f220000300a00 */
[----:B------:R-:W-:Y:S02]  /*7b180*/  LOP3.LUT R8, R8, 0xfffffeff, RZ, 0xc0, !PT ;  /* 0xfffffeff08087812 */ /* 0x000fe400078ec0ff */
[----:B------:R-:W-:Y:S01]  /*7b190*/  PRMT R37, R37, 0x7773, RZ ;  /* 0x0000777325257816 */ /* 0x000fe200000000ff */
[----:B------:R-:W4:Y:S08]  /*7b1a0*/  LDL.LU.64 R28, [R1+0x1a68] ;  /* 0x001a6800011c7983 */ /* 0x000f300000300a00 */
        /* <DEDUP_REMOVED lines=10> */
[----:B------:R-:W-:-:S13]  /*7b250*/  LOP3.LUT P6, RZ, R230, 0x1000, RZ, 0xc0, !PT ;  /* 0x00001000e6ff7812 */ /* 0x000fda00078cc0ff */
[----:B------:R0:W-:Y:S01]  /*7b260*/  @P6 STG.E.U8 desc[UR56][R58.64], R37 ;  /* 0x000000253a006986 */ /* 0x0001e2000c101138 */
[----:B------:R-:W-:-:S03]  /*7b270*/  LOP3.LUT P6, RZ, R8, 0x800, RZ, 0xc0, !PT ;  /* 0x0000080008ff7812 */ /* 0x000fc600078cc0ff */
[----:B0-----:R-:W3:Y:S04]  /*7b280*/  LDL.LU.64 R36, [R1+0x1a88] ;  /* 0x001a880001247983 */ /* 0x001ee80000300a00 */
[----:B------:R-:W4:Y:S04]  /*7b290*/  LDL.LU.64 R224, [R1+0x1a60] ;  /* 0x001a600001e07983 */ /* 0x000f280000300a00 */
[----:B------:R-:W4:Y:S04]  /*7b2a0*/  LDL.LU.64 R226, [R1+0x1a58] ;  /* 0x001a580001e27983 */ /* 0x000f280000300a00 */
[----:B------:R-:W4:Y:S01]  /*7b2b0*/  LDL.LU.64 R58, [R1+0x1a50] ;  /* 0x001a5000013a7983 */ /* 0x000f220000300a00 */
[----:B--2---:R-:W-:-:S05]  /*7b2c0*/  PRMT R7, R34, 0x7770, RZ ;  /* 0x0000777022077816 */ /* 0x004fca00000000ff */
[----:B------:R0:W-:Y:S01]  /*7b2d0*/  @P6 STG.E.U8 desc[UR56][R54.64], R7 ;  /* 0x0000000736006986 */ /* 0x0001e2000c101138 */
[----:B------:R-:W-:Y:S02]  /*7b2e0*/  LOP3.LUT P6, RZ, R8, 0x400, RZ, 0xc0, !PT ;  /* 0x0000040008ff7812 */ /* 0x000fe400078cc0ff */
[----:B0-----:R-:W-:Y:S01]  /*7b2f0*/  PRMT R7, R34, 0x7771, RZ ;  /* 0x0000777122077816 */ /* 0x001fe200000000ff */
[----:B------:R-:W2:Y:S10]  /*7b300*/  LDL.LU.64 R54, [R1+0x1a48] ;  /* 0x001a480001367983 */ /* 0x000eb40000300a00 */
[----:B------:R0:W-:Y:S01]  /*7b310*/  @P6 STG.E.U8 desc[UR56][R52.64], R7 ;  /* 0x0000000734006986 */ /* 0x0001e2000c101138 */
[----:B------:R-:W-:-:S02]  /*7b320*/  LOP3.LUT P6, RZ, R8, 0x200, RZ, 0xc0, !PT ;  /* 0x0000020008ff7812 */ /* 0x000fc400078cc0ff */
[----:B0-----:R-:W-:Y:S01]  /*7b330*/  PRMT R7, R34, 0x7772, RZ ;  /* 0x0000777222077816 */ /* 0x001fe200000000ff */
[----:B------:R-:W2:Y:S10]  /*7b340*/  LDL.LU.64 R52, [R1+0x2438] ;  /* 0x0024380001347983 */ /* 0x000eb40000300a00 */
[----:B------:R0:W-:Y:S04]  /*7b350*/  @P6 STG.E.U8 desc[UR56][R38.64], R7 ;  /* 0x0000000726006986 */ /* 0x0001e8000c101138 */
[----:B0-----:R-:W3:Y:S01]  /*7b360*/  LDL.LU.64 R38, [R1+0x2430] ;  /* 0x0024300001267983 */ /* 0x001ee20000300a00 */
[----:B------:R-:W-:-:S02]  /*7b370*/  LOP3.LUT P6, RZ, R8, 0x100, RZ, 0xc0, !PT ;  /* 0x0000010008ff7812 */ /* 0x000fc400078cc0ff */
[----:B------:R-:W-:-:S11]  /*7b380*/  PRMT R34, R34, 0x7773, RZ ;  /* 0x0000777322227816 */ /* 0x000fd600000000ff */
[----:B---3--:R0:W-:Y:S04]  /*7b390*/  @P6 STG.E.U8 desc[UR56][R38.64], R34 ;  /* 0x0000002226006986 */ /* 0x0081e8000c101138 */
[----:B0-----:R-:W3:Y:S01]  /*7b3a0*/  LDL.LU.64 R38, [R1+0x2428] ;  /* 0x0024280001267983 */ /* 0x001ee20000300a00 */
[----:B------:R-:W-:Y:S02]  /*7b3b0*/  LOP3.LUT P6, RZ, R8, 0x80, RZ, 0xc0, !PT ;  /* 0x0000008008ff7812 */ /* 0x000fe400078cc0ff */
[C---:B------:R-:W-:Y:S02]  /*7b3c0*/  LOP3.LUT P1, RZ, R230.reuse, 0x200000, RZ, 0xc0, !PT ;  /* 0x00200000e6ff7812 */ /* 0x040fe4000782c0ff */
[C---:B------:R-:W-:Y:S02]  /*7b3d0*/  LOP3.LUT P4, RZ, R230.reuse, 0x400000, RZ, 0xc0, !PT ;  /* 0x00400000e6ff7812 */ /* 0x040fe4000788c0ff */
[----:B------:R-:W-:-:S02]  /*7b3e0*/  LOP3.LUT P3, RZ, R230, 0x800000, RZ, 0xc0, !PT ;  /* 0x00800000e6ff7812 */ /* 0x000fc4000786c0ff */
[C---:B------:R-:W-:Y:S02]  /*7b3f0*/  LOP3.LUT P0, RZ, R230.reuse, 0x1000000, RZ, 0xc0, !PT ;  /* 0x01000000e6ff7812 */ /* 0x040fe4000780c0ff */
[C---:B------:R-:W-:Y:S02]  /*7b400*/  LOP3.LUT P2, RZ, R230.reuse, 0x2000000, RZ, 0xc0, !PT ;  /* 0x02000000e6ff7812 */ /* 0x040fe4000784c0ff */
[----:B------:R-:W-:Y:S02]  /*7b410*/  LOP3.LUT P5, RZ, R230, 0x4000000, RZ, 0xc0, !PT ;  /* 0x04000000e6ff7812 */ /* 0x000fe400078ac0ff */
[----:B---3--:R-:W-:-:S05]  /*7b420*/  PRMT R7, R38, 0x7770, RZ ;  /* 0x0000777026077816 */ /* 0x008fca00000000ff */
[----:B------:R0:W-:Y:S01]  /*7b430*/  @P6 STG.E.U8 desc[UR56][R36.64], R7 ;  /* 0x0000000724006986 */ /* 0x0001e2000c101138 */
[----:B------:R-:W-:Y:S02]  /*7b440*/  LOP3.LUT P6, RZ, R8, 0x40, RZ, 0xc0, !PT ;  /* 0x0000004008ff7812 */ /* 0x000fe400078cc0ff */
[----:B0-----:R-:W-:-:S11]  /*7b450*/  PRMT R7, R38, 0x7771, RZ ;  /* 0x0000777126077816 */ /* 0x001fd600000000ff */
[----:B------:R0:W-:Y:S01]  /*7b460*/  @P6 STG.E.U8 desc[UR56][R32.64], R7 ;  /* 0x0000000720006986 */ /* 0x0001e2000c101138 */
[----:B------:R-:W-:Y:S02]  /*7b470*/  LOP3.LUT P6, RZ, R8, 0x20, RZ, 0xc0, !PT ;  /* 0x0000002008ff7812 */ /* 0x000fe400078cc0ff */
[----:B0-----:R-:W-:-:S11]  /*7b480*/  PRMT R7, R38, 0x7772, RZ ;  /* 0x0000777226077816 */ /* 0x001fd600000000ff */
[----:B----4-:R0:W-:Y:S01]  /*7b490*/  @P6 STG.E.U8 desc[UR56][R30.64], R7 ;  /* 0x000000071e006986 */ /* 0x0101e2000c101138 */
[----:B------:R-:W-:Y:S02]  /*7b4a0*/  LOP3.LUT P6, RZ, R8, 0x10, RZ, 0xc0, !PT ;  /* 0x0000001008ff7812 */ /* 0x000fe400078cc0ff */
[----:B------:R-:W-:Y:S02]  /*7b4b0*/  PRMT R38, R38, 0x7773, RZ ;  /* 0x0000777326267816 */ /* 0x000fe400000000ff */
[----:B0-----:R-:W-:-:S09]  /*7b4c0*/  PRMT R7, R35, 0x7770, RZ ;  /* 0x0000777023077816 */ /* 0x001fd200000000ff */
[----:B------:R-:W-:Y:S04]  /*7b4d0*/  @P6 STG.E.U8 desc[UR56][R228.64], R38 ;  /* 0x00000026e4006986 */ /* 0x000fe8000c101138 */
[----:B------:R0:W-:Y:S02]  /*7b4e0*/  @P1 STG.E.U8 desc[UR56][R28.64], R7 ;  /* 0x000000071c001986 */ /* 0x0001e4000c101138 */
[----:B0-----:R-:W-:-:S05]  /*7b4f0*/  PRMT R7, R35, 0x7771, RZ ;  /* 0x0000777123077816 */ /* 0x001fca00000000ff */
[----:B------:R0:W-:Y:S02]  /*7b500*/  @P4 STG.E.U8 desc[UR56][R224.64], R7 ;  /* 0x00000007e0004986 */ /* 0x0001e4000c101138 */
[C---:B0-----:R-:W-:Y:S02]  /*7b510*/  PRMT R7, R35.reuse, 0x7772, RZ ;  /* 0x0000777223077816 */ /* 0x041fe400000000ff */
[----:B------:R-:W-:-:S03]  /*7b520*/  PRMT R35, R35, 0x7773, RZ ;  /* 0x0000777323237816 */ /* 0x000fc600000000ff */
[----:B------:R0:W-:Y:S04]  /*7b530*/  @P3 STG.E.U8 desc[UR56][R226.64], R7 ;  /* 0x00000007e2003986 */ /* 0x0001e8000c101138 */
[----:B------:R-:W-:Y:S01]  /*7b540*/  @P0 STG.E.U8 desc[UR56][R58.64], R35 ;  /* 0x000000233a000986 */ /* 0x000fe2000c101138 */
[----:B0-----:R-:W-:-:S05]  /*7b550*/  PRMT R7, R39, 0x7770, RZ ;  /* 0x0000777027077816 */ /* 0x001fca00000000ff */
[----:B--2---:R0:W-:Y:S02]  /*7b560*/  @P2 STG.E.U8 desc[UR56][R54.64], R7 ;  /* 0x0000000736002986 */ /* 0x0041e4000c101138 */
[----:B0-----:R-:W-:-:S05]  /*7b570*/  PRMT R7, R39, 0x7771, RZ ;  /* 0x0000777127077816 */ /* 0x001fca00000000ff */
[----:B------:R0:W-:Y:S04]  /*7b580*/  @P5 STG.E.U8 desc[UR56][R52.64], R7 ;  /* 0x0000000734005986 */ /* 0x0001e8000c101138 */
[----:B0-----:R-:W2:Y:S04]  /*7b590*/  LDL.LU.64 R52, [R1+0x2420] ;  /* 0x0024200001347983 */ /* 0x001ea80000300a00 */
[----:B------:R-:W3:Y:S04]  /*7b5a0*/  LDL.LU.64 R58, [R1+0x1a38] ;  /* 0x001a3800013a7983 */ /* 0x000ee80000300a00 */
[----:B------:R-:W4:Y:S04]  /*7b5b0*/  LDL.LU.64 R54, [R1+0x1a30] ;  /* 0x001a300001367983 */ /* 0x000f280000300a00 */
[----:B------:R-:W2:Y:S01]  /*7b5c0*/  LDL.LU.64 R228, [R1+0x1a28] ;  /* 0x001a280001e47983 */ /* 0x000ea20000300a00 */
[----:B------:R-:W-:-:S03]  /*7b5d0*/  LOP3.LUT P3, RZ, R230, 0x8000000, RZ, 0xc0, !PT ;  /* 0x08000000e6ff7812 */ /* 0x000fc6000786c0ff */
[----:B------:R-:W2:Y:S01]  /*7b5e0*/  LDL.LU.64 R28, [R1+0x1a18] ;  /* 0x001a1800011c7983 */ /* 0x000ea20000300a00 */
[C---:B------:R-:W-:Y:S02]  /*7b5f0*/  LOP3.LUT P0, RZ, R230.reuse, 0x10000000, RZ, 0xc0, !PT ;  /* 0x10000000e6ff7812 */ /* 0x040fe4000780c0ff */
[C---:B------:R-:W-:Y:S01]  /*7b600*/  LOP3.LUT P2, RZ, R230.reuse, 0x20000000, RZ, 0xc0, !PT ;  /* 0x20000000e6ff7812 */ /* 0x040fe2000784c0ff */
[----:B------:R-:W2:Y:S01]  /*7b610*/  LDL.LU.64 R224, [R1+0x1a10] ;  /* 0x001a100001e07983 */ /* 0x000ea20000300a00 */
[C---:B------:R-:W-:Y:S02]  /*7b620*/  PRMT R7, R39.reuse, 0x7772, RZ ;  /* 0x0000777227077816 */ /* 0x040fe400000000ff */
[----:B------:R-:W-:Y:S01]  /*7b630*/  LOP3.LUT P5, RZ, R230, 0x40000000, RZ, 0xc0, !PT ;  /* 0x40000000e6ff7812 */ /* 0x000fe200078ac0ff */
[----:B------:R-:W2:Y:S01]  /*7b640*/  LDL.LU.64 R226, [R1+0x1a08] ;  /* 0x001a080001e27983 */ /* 0x000ea20000300a00 */
[----:B------:R-:W-:Y:S02]  /*7b650*/  PRMT R39, R39, 0x7773, RZ ;  /* 0x0000777327277816 */ /* 0x000fe400000000ff */
        /* <DEDUP_REMOVED lines=12> */
[----:B----4-:R0:W-:Y:S01]  /*7b720*/  @P0 STG.E.U8 desc[UR56][R54.64], R39 ;  /* 0x0000002736000986 */ /* 0x0101e2000c101138 */
[----:B--2---:R-:W-:-:S03]  /*7b730*/  PRMT R7, R52, 0x7770, RZ ;  /* 0x0000777034077816 */ /* 0x004fc600000000ff */
[----:B------:R-:W2:Y:S04]  /*7b740*/  LDL.LU.64 R58, [R1+0x1a00] ;  /* 0x001a0000013a7983 */ /* 0x000ea80000300a00 */
[----:B------:R1:W-:Y:S04]  /*7b750*/  @P2 STG.E.U8 desc[UR56][R228.64], R7 ;  /* 0x00000007e4002986 */ /* 0x0003e8000c101138 */
[----:B0-----:R-:W3:Y:S04]  /*7b760*/  LDL.LU.64 R54, [R1+0x19f8] ;  /* 0x0019f80001367983 */ /* 0x001ee80000300a00 */
[----:B------:R-:W4:Y:S01]  /*7b770*/  LDL.LU.64 R38, [R1+0x19f0] ;  /* 0x0019f00001267983 */ /* 0x000f220000300a00 */
[----:B-1----:R-:W-:-:S03]  /*7b780*/  PRMT R7, R52, 0x7771, RZ ;  /* 0x0000777134077816 */ /* 0x002fc600000000ff */
[----:B------:R-:W4:Y:S04]  /*7b790*/  LDL.LU.64 R34, [R1+0x19e8] ;  /* 0x0019e80001227983 */ /* 0x000f280000300a00 */
[----:B------:R-:W4:Y:S04]  /*7b7a0*/  LDL.LU.64 R36, [R1+0x19e0] ;  /* 0x0019e00001247983 */ /* 0x000f280000300a00 */
[----:B------:R0:W-:Y:S04]  /*7b7b0*/  @P5 STG.E.U8 desc[UR56][R56.64], R7 ;  /* 0x0000000738005986 */ /* 0x0001e8000c101138 */
[----:B0-----:R-:W2:Y:S01]  /*7b7c0*/  LDL.LU.64 R56, [R1+0x2418] ;  /* 0x0024180001387983 */ /* 0x001ea20000300a00 */
[----:B------:R-:W-:-:S02]  /*7b7d0*/  @P6 LOP3.LUT R9, R9, 0x80000000, RZ, 0xfc, !PT ;  /* 0x8000000009096812 */ /* 0x000fc400078efcff */
[C---:B------:R-:W-:Y:S01]  /*7b7e0*/  LOP3.LUT P6, RZ, R231.reuse, 0x8, RZ, 0xc0, !PT ;  /* 0x00000008e7ff7812 */ /* 0x040fe200078cc0ff */
[----:B------:R-:W4:Y:S01]  /*7b7f0*/  LDL.LU.64 R32, [R1+0x19d0] ;  /* 0x0019d00001207983 */ /* 0x000f220000300a00 */
[----:B------:R-:W-:Y:S02]  /*7b800*/  LOP3.LUT R8, R8, 0xfffffffe, RZ, 0xc0, !PT ;  /* 0xfffffffe08087812 */ /* 0x000fe400078ec0ff */
[----:B------:R-:W-:Y:S01]  /*7b810*/  PRMT R7, R52, 0x7772, RZ ;  /* 0x0000777234077816 */ /* 0x000fe200000000ff */
[----:B------:R-:W4:Y:S08]  /*7b820*/  LDL.LU.64 R30, [R1+0x19c8] ;  /* 0x0019c800011e7983 */ /* 0x000f300000300a00 */
[----:B------:R-:W-:Y:S01]  /*7b830*/  @P6 LOP3.LUT R8, R8, 0x1, RZ, 0xfc, !PT ;  /* 0x0000000108086812 */ /* 0x000fe200078efcff */
        /* <DEDUP_REMOVED lines=11> */
[----:B------:R-:W-:-:S11]  /*7b8f0*/  PRMT R52, R52, 0x7773, RZ ;  /* 0x0000777334347816 */ /* 0x000fd600000000ff */
[----:B------:R0:W-:Y:S01]  /*7b900*/  @P6 STG.E.U8 desc[UR56][R28.64], R7 ;  /* 0x000000071c006986 */ /* 0x0001e2000c101138 */
[----:B------:R-:W-:-:S03]  /*7b910*/  LOP3.LUT P6, RZ, R8, 0x8, RZ, 0xc0, !PT ;  /* 0x0000000808ff7812 */ /* 0x000fc600078cc0ff */
[----:B0-----:R-:W4:Y:S10]  /*7b920*/  LDL.LU.64 R28, [R1+0x19b8] ;  /* 0x0019b800011c7983 */ /* 0x001f340000300a00 */
[----:B------:R0:W-:Y:S01]  /*7b930*/  @P6 STG.E.U8 desc[UR56][R224.64], R52 ;  /* 0x00000034e0006986 */ /* 0x0001e2000c101138 */
[----:B------:R-:W-:-:S03]  /*7b940*/  LOP3.LUT P6, RZ, R8, 0x4, RZ, 0xc0, !PT ;  /* 0x0000000408ff7812 */ /* 0x000fc600078cc0ff */
[----:B0-----:R-:W4:Y:S01]  /*7b950*/  LDL.LU.64 R224, [R1+0x19b0] ;  /* 0x0019b00001e07983 */ /* 0x001f220000300a00 */
[----:B--2---:R-:W-:-:S09]  /*7b960*/  PRMT R7, R56, 0x7770, RZ ;  /* 0x0000777038077816 */ /* 0x004fd200000000ff */
        /* <DEDUP_REMOVED lines=8> */
[----:B---3--:R0:W-:Y:S04]  /*7b9f0*/  @P6 STG.E.U8 desc[UR56][R54.64], R7 ;  /* 0x0000000736006986 */ /* 0x0081e8000c101138 */
[----:B0-----:R-:W3:Y:S01]  /*7ba00*/  LDL.LU.64 R54, [R1+0x2408] ;  /* 0x0024080001367983 */ /* 0x001ee20000300a00 */
[----:B------:R-:W-:-:S02]  /*7ba10*/  LOP3.LUT P6, RZ, R9, 0x80000000, RZ, 0xc0, !PT ;  /* 0x8000000009ff7812 */ /* 0x000fc400078cc0ff */
[----:B------:R-:W-:Y:S02]  /*7ba20*/  PRMT R56, R56, 0x7773, RZ ;  /* 0x0000777338387816 */ /* 0x000fe400000000ff */
[----:B------:R-:W-:-:S09]  /*7ba30*/  PRMT R7, R53, 0x7770, RZ ;  /* 0x0000777035077816 */ /* 0x000fd200000000ff */
[----:B----4-:R-:W-:Y:S01]  /*7ba40*/  @P6 STG.E.U8 desc[UR56][R38.64], R56 ;  /* 0x0000003826006986 */ /* 0x010fe2000c101138 */
[----:B------:R-:W-:-:S13]  /*7ba50*/  LOP3.LUT P6, RZ, R9, 0x40000000, RZ, 0xc0, !PT ;  /* 0x4000000009ff7812 */ /* 0x000fda00078cc0ff */
[----:B------:R0:W-:Y:S01]  /*7ba60*/  @P6 STG.E.U8 desc[UR56][R34.64], R7 ;  /* 0x0000000722006986 */ /* 0x0001e2000c101138 */
[----:B------:R-:W-:Y:S02]  /*7ba70*/  LOP3.LUT P6, RZ, R9, 0x20000000, RZ, 0xc0, !PT ;  /* 0x2000000009ff7812 */ /* 0x000fe400078cc0ff */
[----:B0-----:R-:W-:-:S11]  /*7ba80*/  PRMT R7, R53, 0x7771, RZ ;  /* 0x0000777135077816 */ /* 0x001fd600000000ff */
[----:B------:R0:W-:Y:S01]  /*7ba90*/  @P6 STG.E.U8 desc[UR56][R36.64], R7 ;  /* 0x0000000724006986 */ /* 0x0001e2000c101138 */
[----:B------:R-:W-:Y:S02]  /*7baa0*/  LOP3.LUT P6, RZ, R9, 0x10000000, RZ, 0xc0, !PT ;  /* 0x1000000009ff7812 */ /* 0x000fe400078cc0ff */
[----:B0-----:R-:W-:-:S11]  /*7bab0*/  PRMT R7, R53, 0x7772, RZ ;  /* 0x0000777235077816 */ /* 0x001fd600000000ff */
[----:B---3--:R0:W-:Y:S04]  /*7bac0*/  @P6 STG.E.U8 desc[UR56][R54.64], R7 ;  /* 0x0000000736006986 */ /* 0x0081e8000c101138 */
[----:B0-----:R-:W3:Y:S01]  /*7bad0*/  LDL.LU.64 R54, [R1+0x2400] ;  /* 0x0024000001367983 */ /* 0x001ee20000300a00 */
[C---:B------:R-:W-:Y:S02]  /*7bae0*/  LOP3.LUT P1, RZ, R231.reuse, 0x100, RZ, 0xc0, !PT ;  /* 0x00000100e7ff7812 */ /* 0x040fe4000782c0ff */
[C---:B------:R-:W-:Y:S02]  /*7baf0*/  LOP3.LUT P4, RZ, R231.reuse, 0x200, RZ, 0xc0, !PT ;  /* 0x00000200e7ff7812 */ /* 0x040fe4000788c0ff */
[----:B------:R-:W-:Y:S02]  /*7bb00*/  LOP3.LUT P3, RZ, R231, 0x400, RZ, 0xc0, !PT ;  /* 0x00000400e7ff7812 */ /* 0x000fe4000786c0ff */
[----:B------:R-:W-:-:S02]  /*7bb10*/  PRMT R53, R53, 0x7773, RZ ;  /* 0x0000777335357816 */ /* 0x000fc400000000ff */
[----:B------:R-:W-:Y:S02]  /*7bb20*/  PRMT R7, R57, 0x7770, RZ ;  /* 0x0000777039077816 */ /* 0x000fe400000000ff */
[----:B------:R-:W-:-:S03]  /*7bb30*/  LOP3.LUT P0, RZ, R231, 0x800, RZ, 0xc0, !PT ;  /* 0x00000800e7ff7812 */ /* 0x000fc6000780c0ff */
[----:B------:R-:W-:Y:S04]  /*7bb40*/  @P1 STG.E.U8 desc[UR56][R32.64], R53 ;  /* 0x0000003520001986 */ /* 0x000fe8000c101138 */
[----:B------:R0:W-:Y:S01]  /*7bb50*/  @P4 STG.E.U8 desc[UR56][R30.64], R7 ;  /* 0x000000071e004986 */ /* 0x0001e2000c101138 */
[C---:B------:R-:W-:Y:S02]  /*7bb60*/  LOP3.LUT P2, RZ, R231.reuse, 0x1000, RZ, 0xc0, !PT ;  /* 0x00001000e7ff7812 */ /* 0x040fe4000784c0ff */
[----:B------:R-:W-:Y:S02]  /*7bb70*/  LOP3.LUT P5, RZ, R231, 0x2000, RZ, 0xc0, !PT ;  /* 0x00002000e7ff7812 */ /* 0x000fe400078ac0ff */
[----:B0-----:R-:W-:-:S05]  /*7bb80*/  PRMT R7, R57, 0x7771, RZ ;  /* 0x0000777139077816 */ /* 0x001fca00000000ff */
[----:B------:R0:W-:Y:S01]  /*7bb90*/  @P3 STG.E.U8 desc[UR56][R228.64], R7 ;  /* 0x00000007e4003986 */ /* 0x0001e2000c101138 */
[----:B------:R-:W-:Y:S02]  /*7bba0*/  LOP3.LUT P3, RZ, R231, 0x4000, RZ, 0xc0, !PT ;  /* 0x00004000e7ff7812 */ /* 0x000fe4000786c0ff */
[C---:B0-----:R-:W-:Y:S01]  /*7bbb0*/  PRMT R7, R57.reuse, 0x7772, RZ ;  /* 0x0000777239077816 */ /* 0x041fe200000000ff */
[----:B------:R-:W4:Y:S01]  /*7bbc0*/  LDL.LU.64 R228, [R1+0x1990] ;  /* 0x0019900001e47983 */ /* 0x000f220000300a00 */
[----:B------:R-:W-:-:S03]  /*7bbd0*/  PRMT R57, R57, 0x7773, RZ ;  /* 0x0000777339397816 */ /* 0x000fc600000000ff */
[----:B------:R0:W-:Y:S04]  /*7bbe0*/  @P0 STG.E.U8 desc[UR56][R28.64], R7 ;  /* 0x000000071c000986 */ /* 0x0001e8000c101138 */
[----:B------:R1:W-:Y:S04]  /*7bbf0*/  @P2 STG.E.U8 desc[UR56][R224.64], R57 ;  /* 0x00000039e0002986 */ /* 0x0003e8000c101138 */
[----:B0-----:R-:W4:Y:S04]  /*7bc00*/  LDL.LU.64 R28, [R1+0x1988] ;  /* 0x00198800011c7983 */ /* 0x001f280000300a00 */
[----:B-1----:R-:W4:Y:S01]  /*7bc10*/  LDL.LU.64 R224, [R1+0x1980] ;  /* 0x0019800001e07983 */ /* 0x002f220000300a00 */
[----:B------:R-:W-:-:S02]  /*7bc20*/  LOP3.LUT P0, RZ, R231, 0x8000, RZ, 0xc0, !PT ;  /* 0x00008000e7ff7812 */ /* 0x000fc4000780c0ff */
[----:B------:R-:W-:Y:S02]  /*7bc30*/  LOP3.LUT P6, RZ, R231, 0x4000000, RZ, 0xc0, !PT ;  /* 0x04000000e7ff7812 */ /* 0x000fe400078cc0ff */
[----:B------:R-:W-:-:S11]  /*7bc40*/  LOP3.LUT R9, R9, 0xffefffff, RZ, 0xc0, !PT ;  /* 0xffefffff09097812 */ /* 0x000fd600078ec0ff */
[----:B------:R-:W-:Y:S02]  /*7bc50*/  @P6 LOP3.LUT R9, R9, 0x100000, RZ, 0xfc, !PT ;  /* 0x0010000009096812 */ /* 0x000fe400078efcff */
[----:B------:R-:W-:Y:S02]  /*7bc60*/  LOP3.LUT P6, RZ, R231, 0x2000000, RZ, 0xc0, !PT ;  /* 0x02000000e7ff7812 */ /* 0x000fe400078cc0ff */
[----:B---3--:R-:W-:-:S05]  /*7bc70*/  PRMT R7, R54, 0x7770, RZ ;  /* 0x0000777036077816 */ /* 0x008fca00000000ff */
[----:B--2---:R0:W-:Y:S02]  /*7bc80*/  @P5 STG.E.U8 desc[UR56][R226.64], R7 ;  /* 0x00000007e2005986 */ /* 0x0041e4000c101138 */
[C---:B0-----:R-:W-:Y:S02]  /*7bc90*/  PRMT R7, R54.reuse, 0x7771, RZ ;  /* 0x0000777136077816 */ /* 0x041fe400000000ff */
[----:B------:R-:W2:Y:S04]  /*7bca0*/  LDL.LU.64 R226, [R1+0x1978] ;  /* 0x0019780001e27983 */ /* 0x000ea80000300a00 */
[----:B------:R-:W3:Y:S04]  /*7bcb0*/  LDL.LU.64 R56, [R1+0x1970] ;  /* 0x0019700001387983 */ /* 0x000ee80000300a00 */
[----:B------:R0:W-:Y:S04]  /*7bcc0*/  @P3 STG.E.U8 desc[UR56][R58.64], R7 ;  /* 0x000000073a003986 */ /* 0x0001e8000c101138 */
[----:B0-----:R-:W2:Y:S04]  /*7bcd0*/  LDL.LU.64 R58, [R1+0x23f8] ;  /* 0x0023f800013a7983 */ /* 0x001ea80000300a00 */
[----:B------:R-:W3:Y:S04]  /*7bce0*/  LDL.LU.64 R52, [R1+0x1968] ;  /* 0x0019680001347983 */ /* 0x000ee80000300a00 */
[----:B------:R-:W3:Y:S01]  /*7bcf0*/  LDL.LU.64 R38, [R1+0x1960] ;  /* 0x0019600001267983 */ /* 0x000ee20000300a00 */
[----:B------:R-:W-:-:S05]  /*7bd00*/  PRMT R7, R54, 0x7772, RZ ;  /* 0x0000777236077816 */ /* 0x000fca00000000ff */
[----:B------:R0:W-:Y:S04]  /*7bd10*/  @P0 STG.E.U8 desc[UR56][R220.64], R7 ;  /* 0x00000007dc000986 */ /* 0x0001e8000c101138 */
[----:B0-----:R-:W3:Y:S04]  /*7bd20*/  LDL.LU.64 R220, [R1+0x23f0] ;  /* 0x0023f00001dc7983 */ /* 0x001ee80000300a00 */
[----:B------:R-:W3:Y:S01]  /*7bd30*/  LDL.LU.64 R34, [R1+0x1958] ;  /* 0x0019580001227983 */ /* 0x000ee20000300a00 */
[----:B------:R-:W-:Y:S02]  /*7bd40*/  LOP3.LUT R9, R9, 0xffdfffff, RZ, 0xc0, !PT ;  /* 0xffdfffff09097812 */ /* 0x000fe400078ec0ff */
[----:B------:R-:W-:Y:S01]  /*7bd50*/  LOP3.LUT P2, RZ, R231, 0x10000, RZ, 0xc0, !PT ;  /* 0x00010000e7ff7812 */ /* 0x000fe2000784c0ff */
[----:B------:R-:W3:Y:S01]  /*7bd60*/  LDL.LU.64 R36, [R1+0x1948] ;  /* 0x0019480001247983 */ /* 0x000ee20000300a00 */
[----:B------:R-:W-:-:S02]  /*7bd70*/  @P6 LOP3.LUT R9, R9, 0x200000, RZ, 0xfc, !PT ;  /* 0x0020000009096812 */ /* 0x000fc400078efcff */
[----:B------:R-:W-:Y:S01]  /*7bd80*/  LOP3.LUT P6, RZ, R231, 0x1000000, RZ, 0xc0, !PT ;  /* 0x01000000e7ff7812 */ /* 0x000fe200078cc0ff */
[----:B------:R-:W3:Y:S01]  /*7bd90*/  LDL.LU.64 R32, [R1+0x1940] ;  /* 0x0019400001207983 */ /* 0x000ee20000300a00 */
[----:B------:R-:W-:Y:S02]  /*7bda0*/  LOP3.LUT R9, R9, 0xffbfffff, RZ, 0xc0, !PT ;  /* 0xffbfffff09097812 */ /* 0x000fe400078ec0ff */
[----:B------:R-:W-:Y:S01]  /*7bdb0*/  LOP3.LUT P5, RZ, R231, 0x20000, RZ, 0xc0, !PT ;  /* 0x00020000e7ff7812 */ /* 0x000fe200078ac0ff */
[----:B------:R-:W3:Y:S08]  /*7bdc0*/  LDL.LU.64 R30, [R1+0x1938] ;  /* 0x00193800011e7983 */ /* 0x000ef00000300a00 */
        /* <DEDUP_REMOVED lines=15> */
[----:B------:R-:W-:-:S09]  /*7bec0*/  PRMT R54, R54, 0x7773, RZ ;  /* 0x0000777336367816 */ /* 0x000fd200000000ff */
[----:B------:R-:W-:Y:S02]  /*7bed0*/  @P6 LOP3.LUT R9, R9, 0x8000000, RZ, 0xfc, !PT ;  /* 0x0800000009096812 */ /* 0x000fe400078efcff */
[----:B------:R-:W-:Y:S01]  /*7bee0*/  LOP3.LUT P6, RZ, R231, 0x40000, RZ, 0xc0, !PT ;  /* 0x00040000e7ff7812 */ /* 0x000fe200078cc0ff */
[----:B----4-:R0:W-:Y:S04]  /*7bef0*/  @P2 STG.E.U8 desc[UR56][R228.64], R54 ;  /* 0x00000036e4002986 */ /* 0x0101e8000c101138 */
[----:B0-----:R-:W4:Y:S01]  /*7bf00*/  LDL.LU.64 R228, [R1+0x1930] ;  /* 0x0019300001e47983 */ /* 0x001f220000300a00 */
[----:B--2---:R-:W-:-:S05]  /*7bf10*/  PRMT R7, R58, 0x7770, RZ ;  /* 0x000077703a077816 */ /* 0x004fca00000000ff */
[----:B------:R0:W-:Y:S02]  /*7bf20*/  @P5 STG.E.U8 desc[UR56][R28.64], R7 ;  /* 0x000000071c005986 */ /* 0x0001e4000c101138 */
[C---:B0-----:R-:W-:Y:S02]  /*7bf30*/  PRMT R7, R58.reuse, 0x7771, RZ ;  /* 0x000077713a077816 */ /* 0x041fe400000000ff */
[----:B------:R-:W2:Y:S04]  /*7bf40*/  LDL.LU.64 R28, [R1+0x1928] ;  /* 0x00192800011c7983 */ /* 0x000ea80000300a00 */
[----:B------:R0:W-:Y:S01]  /*7bf50*/  @P6 STG.E.U8 desc[UR56][R224.64], R7 ;  /* 0x00000007e0006986 */ /* 0x0001e2000c101138 */
[C---:B------:R-:W-:Y:S02]  /*7bf60*/  LOP3.LUT P6, RZ, R9.reuse, 0x8000000, RZ, 0xc0, !PT ;  /* 0x0800000009ff7812 */ /* 0x040fe400078cc0ff */
[----:B0-----:R-:W-:Y:S01]  /*7bf70*/  PRMT R7, R58, 0x7772, RZ ;  /* 0x000077723a077816 */ /* 0x001fe200000000ff */
[----:B------:R-:W2:Y:S10]  /*7bf80*/  LDL.LU.64 R224, [R1+0x1920] ;  /* 0x0019200001e07983 */ /* 0x000eb40000300a00 */
[----:B------:R0:W-:Y:S01]  /*7bf90*/  @P6 STG.E.U8 desc[UR56][R226.64], R7 ;  /* 0x00000007e2006986 */ /* 0x0001e2000c101138 */
[----:B------:R-:W-:-:S02]  /*7bfa0*/  LOP3.LUT P6, RZ, R9, 0x4000000, RZ, 0xc0, !PT ;  /* 0x0400000009ff7812 */ /* 0x000fc400078cc0ff */
[----:B------:R-:W-:Y:S02]  /*7bfb0*/  PRMT R58, R58, 0x7773, RZ ;  /* 0x000077733a3a7816 */ /* 0x000fe400000000ff */
[----:B0-----:R-:W-:Y:S01]  /*7bfc0*/  PRMT R7, R55, 0x7770, RZ ;  /* 0x0000777037077816 */ /* 0x001fe200000000ff */
[----:B------:R-:W2:Y:S08]  /*7bfd0*/  LDL.LU.64 R226, [R1+0x1918] ;  /* 0x0019180001e27983 */ /* 0x000eb00000300a00 */
[----:B---3--:R-:W-:Y:S01]  /*7bfe0*/  @P6 STG.E.U8 desc[UR56][R56.64], R58 ;  /* 0x0000003a38006986 */ /* 0x008fe2000c101138 */
[----:B------:R-:W-:-:S13]  /*7bff0*/  LOP3.LUT P6, RZ, R9, 0x2000000, RZ, 0xc0, !PT ;  /* 0x0200000009ff7812 */ /* 0x000fda00078cc0ff */
[----:B------:R0:W-:Y:S01]  /*7c000*/  @P6 STG.E.U8 desc[UR56][R52.64], R7 ;  /* 0x0000000734006986 */ /* 0x0001e2000c101138 */
[----:B------:R-:W-:Y:S02]  /*7c010*/  LOP3.LUT P6, RZ, R9, 0x1000000, RZ, 0xc0, !PT ;  /* 0x0100000009ff7812 */ /* 0x000fe400078cc0ff */
[----:B0-----:R-:W-:-:S11]  /*7c020*/  PRMT R7, R55, 0x7771, RZ ;  /* 0x0000777137077816 */ /* 0x001fd600000000ff */
[----:B------:R0:W-:Y:S01]  /*7c030*/  @P6 STG.E.U8 desc[UR56][R38.64], R7 ;  /* 0x0000000726006986 */ /* 0x0001e2000c101138 */
[----:B------:R-:W-:Y:S02]  /*7c040*/  LOP3.LUT P6, RZ, R9, 0x800000, RZ, 0xc0, !PT ;  /* 0x0080000009ff7812 */ /* 0x000fe400078cc0ff */
[----:B0-----:R-:W-:-:S11]  /*7c050*/  PRMT R7, R55, 0x7772, RZ ;  /* 0x0000777237077816 */ /* 0x001fd600000000ff */
[----:B------:R-:W-:Y:S01]  /*7c060*/  @P6 STG.E.U8 desc[UR56][R34.64], R7 ;  /* 0x0000000722006986 */ /* 0x000fe2000c101138 */
[----:B------:R-:W-:Y:S02]  /*7c070*/  LOP3.LUT P6, RZ, R9, 0x400000, RZ, 0xc0, !PT ;  /* 0x0040000009ff7812 */ /* 0x000fe400078cc0ff */
[----:B------:R-:W-:-:S11]  /*7c080*/  PRMT R55, R55, 0x7773, RZ ;  /* 0x0000777337377816 */ /* 0x000fd600000000ff */
[----:B------:R0:W-:Y:S04]  /*7c090*/  @P6 STG.E.U8 desc[UR56][R60.64], R55 ;  /* 0x000000373c006986 */ /* 0x0001e8000c101138 */
[----:B0-----:R-:W3:Y:S01]  /*7c0a0*/  LDL.LU.64 R60, [R1+0x23e8] ;  /* 0x0023e800013c7983 */ /* 0x001ee20000300a00 */
[----:B------:R-:W-:Y:S02]  /*7c0b0*/  LOP3.LUT P6, RZ, R9, 0x200000, RZ, 0xc0, !PT ;  /* 0x0020000009ff7812 */ /* 0x000fe400078cc0ff */
[----:B------:R-:W-:Y:S02]  /*7c0c0*/  PRMT R7, R59, 0x7770, RZ ;  /* 0x000077703b077816 */ /* 0x000fe400000000ff */
[----:B------:R-:W-:-:S09]  /*7c0d0*/  LOP3.LUT P1, RZ, R231, 0x8000000, RZ, 0xc0, !PT ;  /* 0x08000000e7ff7812 */ /* 0x000fd2000782c0ff */
[----:B------:R0:W-:Y:S01]  /*7c0e0*/  @P6 STG.E.U8 desc[UR56][R36.64], R7 ;  /* 0x0000000724006986 */ /* 0x0001e2000c101138 */
[----:B------:R-:W-:Y:S02]  /*7c0f0*/  LOP3.LUT P6, RZ, R9, 0x100000, RZ, 0xc0, !PT ;  /* 0x0010000009ff7812 */ /* 0x000fe400078cc0ff */
[C---:B------:R-:W-:Y:S02]  /*7c100*/  LOP3.LUT P4, RZ, R231.reuse, 0x10000000, RZ, 0xc0, !PT ;  /* 0x10000000e7ff7812 */ /* 0x040fe4000788c0ff */
[----:B------:R-:W-:Y:S02]  /*7c110*/  LOP3.LUT P3, RZ, R231, 0x20000000, RZ, 0xc0, !PT ;  /* 0x20000000e7ff7812 */ /* 0x000fe4000786c0ff */
[----:B0-----:R-:W-:-:S07]  /*7c120*/  PRMT R7, R59, 0x7771, RZ ;  /* 0x000077713b077816 */ /* 0x001fce00000000ff */
[----:B------:R0:W-:Y:S01]  /*7c130*/  @P6 STG.E.U8 desc[UR56][R32.64], R7 ;  /* 0x0000000720006986 */ /* 0x0001e2000c101138 */
[----:B------:R-:W-:Y:S02]  /*7c140*/  LOP3.LUT P0, RZ, R231, 0x40000000, RZ, 0xc0, !PT ;  /* 0x40000000e7ff7812 */ /* 0x000fe4000780c0ff */
[C---:B0-----:R-:W-:Y:S02]  /*7c150*/  PRMT R7, R59.reuse, 0x7772, RZ ;  /* 0x000077723b077816 */ /* 0x041fe400000000ff */
[----:B------:R-:W-:-:S03]  /*7c160*/  PRMT R59, R59, 0x7773, RZ ;  /* 0x000077733b3b7816 */ /* 0x000fc600000000ff */
[----:B------:R3:W-:Y:S01]  /*7c170*/  @P1 STG.E.U8 desc[UR56][R30.64], R7 ;  /* 0x000000071e001986 */ /* 0x0007e2000c101138 */
[----:B------:R-:W-:Y:S02]  /*7c180*/  LOP3.LUT P2, RZ, R231, 0x80000000, RZ, 0xc0, !PT ;  /* 0x80000000e7ff7812 */ /* 0x000fe4000784c0ff */
[----:B------:R-:W-:Y:S01]  /*7c190*/  LOP3.LUT P5, RZ, R220, 0x1, RZ, 0xc0, !PT ;  /* 0x00000001dcff7812 */ /* 0x000fe200078ac0ff */
[----:B----4-:R-:W-:Y:S01]  /*7c1a0*/  @P4 STG.E.U8 desc[UR56][R228.64], R59 ;  /* 0x0000003be4004986 */ /* 0x010fe2000c101138 */
[----:B---3--:R-:W-:-:S05]  /*7c1b0*/  PRMT R7, R60, 0x7770, RZ ;  /* 0x000077703c077816 */ /* 0x008fca00000000ff */
[----:B--2---:R0:W-:Y:S02]  /*7c1c0*/  @P3 STG.E.U8 desc[UR56][R28.64], R7 ;  /* 0x000000071c003986 */ /* 0x0041e4000c101138 */
[----:B0-----:R-:W-:-:S05]  /*7c1d0*/  PRMT R7, R60, 0x7771, RZ ;  /* 0x000077713c077816 */ /* 0x001fca00000000ff */
[----:B------:R0:W-:Y:S02]  /*7c1e0*/  @P0 STG.E.U8 desc[UR56][R224.64], R7 ;  /* 0x00000007e0000986 */ /* 0x0001e4000c101138 */
[C---:B0-----:R-:W-:Y:S02]  /*7c1f0*/  PRMT R7, R60.reuse, 0x7772, RZ ;  /* 0x000077723c077816 */ /* 0x041fe400000000ff */
[----:B------:R-:W-:-:S03]  /*7c200*/  PRMT R60, R60, 0x7773, RZ ;  /* 0x000077733c3c7816 */ /* 0x000fc600000000ff */
[----:B------:R-:W-:Y:S04]  /*7c210*/  @P2 STG.E.U8 desc[UR56][R226.64], R7 ;  /* 0x00000007e2002986 */ /* 0x000fe8000c101138 */
[----:B------:R0:W-:Y:S04]  /*7c220*/  @P5 STG.E.U8 desc[UR56][R16.64], R60 ;  /* 0x0000003c10005986 */ /* 0x0001e8000c101138 */
        /* <DEDUP_REMOVED lines=8> */
[----:B------:R-:W4:Y:S01]  /*7c2b0*/  LDL.LU.64 R38, [R1+0x18d0] ;  /* 0x0018d00001267983 */ /* 0x000f220000300a00 */
        /* <DEDUP_REMOVED lines=23> */
[----:B------:R-:W-:-:S07]  /*7c430*/  LOP3.LUT P2, RZ, R220, 0x8, RZ, 0xc0, !PT ;  /* 0x00000008dcff7812 */ /* 0x000fce000784c0ff */
[----:B------:R-:W-:Y:S02]  /*7c440*/  @P6 LOP3.LUT R9, R9, 0x40000, RZ, 0xfc, !PT ;  /* 0x0004000009096812 */ /* 0x000fe400078efcff */
[C---:B------:R-:W-:Y:S02]  /*7c450*/  LOP3.LUT P6, RZ, R220.reuse, 0x40, RZ, 0xc0, !PT ;  /* 0x00000040dcff7812 */ /* 0x040fe400078cc0ff */
[----:B------:R-:W-:Y:S02]  /*7c460*/  LOP3.LUT P5, RZ, R220, 0x10, RZ, 0xc0, !PT ;  /* 0x00000010dcff7812 */ /* 0x000fe400078ac0ff */
[----:B------:R-:W-:-:S09]  /*7c470*/  LOP3.LUT R9, R9, 0xfff7ffff, RZ, 0xc0, !PT ;  /* 0xfff7ffff09097812 */ /* 0x000fd200078ec0ff */
[----:B------:R-:W-:Y:S02]  /*7c480*/  @P6 LOP3.LUT R9, R9, 0x80000, RZ, 0xfc, !PT ;  /* 0x0008000009096812 */ /* 0x000fe400078efcff */
[----:B------:R-:W-:Y:S02]  /*7c490*/  LOP3.LUT P6, RZ, R220, 0x20, RZ, 0xc0, !PT ;  /* 0x00000020dcff7812 */ /* 0x000fe400078cc0ff */
[----:B--2---:R-:W-:-:S05]  /*7c4a0*/  PRMT R7, R16, 0x7770, RZ ;  /* 0x0000777010077816 */ /* 0x004fca00000000ff */
[----:B---3--:R0:W-:Y:S04]  /*7c4b0*/  @P3 STG.E.U8 desc[UR56][R36.64], R7 ;  /* 0x0000000724003986 */ /* 0x0081e8000c101138 */
[----:B0-----:R-:W2:Y:S01]  /*7c4c0*/  LDL.LU.64 R36, [R1+0x18b8] ;  /* 0x0018b80001247983 */ /* 0x001ea20000300a00 */
[----:B------:R-:W-:-:S05]  /*7c4d0*/  PRMT R7, R16, 0x7771, RZ ;  /* 0x0000777110077816 */ /* 0x000fca00000000ff */
[----:B----4-:R0:W-:Y:S02]  /*7c4e0*/  @P0 STG.E.U8 desc[UR56][R32.64], R7 ;  /* 0x0000000720000986 */ /* 0x0101e4000c101138 */
[C---:B0-----:R-:W-:Y:S02]  /*7c4f0*/  PRMT R7, R16.reuse, 0x7772, RZ ;  /* 0x0000777210077816 */ /* 0x041fe400000000ff */
[----:B------:R-:W3:Y:S04]  /*7c500*/  LDL.LU.64 R32, [R1+0x18a0] ;  /* 0x0018a00001207983 */ /* 0x000ee80000300a00 */
[----:B------:R0:W-:Y:S02]  /*7c510*/  @P2 STG.E.U8 desc[UR56][R30.64], R7 ;  /* 0x000000071e002986 */ /* 0x0001e4000c101138 */
[----:B0-----:R-:W-:-:S02]  /*7c520*/  PRMT R7, R16, 0x7773, RZ ;  /* 0x0000777310077816 */ /* 0x001fc400000000ff */
        /* <DEDUP_REMOVED lines=14> */
[----:B------:R-:W-:Y:S02]  /*7c610*/  PRMT R61, R61, 0x7773, RZ ;  /* 0x000077733d3d7816 */ /* 0x000fe400000000ff */
[----:B0-----:R-:W-:Y:S01]  /*7c620*/  PRMT R7, R17, 0x7770, RZ ;  /* 0x0000777011077816 */ /* 0x001fe200000000ff */
[----:B------:R-:W4:Y:S08]  /*7c630*/  LDL.LU.64 R226, [R1+0x1878] ;  /* 0x0018780001e27983 */ /* 0x000f300000300a00 */
[----:B------:R-:W-:Y:S01]  /*7c640*/  @P6 STG.E.U8 desc[UR56][R38.64], R61 ;  /* 0x0000003d26006986 */ /* 0x000fe2000c101138 */
[----:B------:R-:W-:-:S13]  /*7c650*/  LOP3.LUT P6, RZ, R9, 0x10000, RZ, 0xc0, !PT ;  /* 0x0001000009ff7812 */ /* 0x000fda00078cc0ff */
[----:B------:R0:W-:Y:S04]  /*7c660*/  @P6 STG.E.U8 desc[UR56][R62.64], R7 ;  /* 0x000000073e006986 */ /* 0x0001e8000c101138 */
[----:B0-----:R-:W3:Y:S01]  /*7c670*/  LDL.LU.64 R62, [R1+0x23d8] ;  /* 0x0023d800013e7983 */ /* 0x001ee20000300a00 */
[----:B------:R-:W-:Y:S02]  /*7c680*/  LOP3.LUT P6, RZ, R9, 0x8000, RZ, 0xc0, !PT ;  /* 0x0000800009ff7812 */ /* 0x000fe400078cc0ff */
[----:B------:R-:W-:-:S11]  /*7c690*/  PRMT R7, R17, 0x7771, RZ ;  /* 0x0000777111077816 */ /* 0x000fd600000000ff */
[----:B------:R0:W-:Y:S01]  /*7c6a0*/  @P6 STG.E.U8 desc[UR56][R34.64], R7 ;  /* 0x0000000722006986 */ /* 0x0001e2000c101138 */
[----:B------:R-:W-:Y:S02]  /*7c6b0*/  LOP3.LUT P6, RZ, R9, 0x4000, RZ, 0xc0, !PT ;  /* 0x0000400009ff7812 */ /* 0x000fe400078cc0ff */
[C---:B0-----:R-:W-:Y:S02]  /*7c6c0*/  PRMT R7, R17.reuse, 0x7772, RZ ;  /* 0x0000777211077816 */ /* 0x041fe400000000ff */
[----:B------:R-:W-:-:S09]  /*7c6d0*/  PRMT R17, R17, 0x7773, RZ ;  /* 0x0000777311117816 */ /* 0x000fd200000000ff */
[----:B--2---:R-:W-:Y:S01]  /*7c6e0*/  @P6 STG.E.U8 desc[UR56][R36.64], R7 ;  /* 0x0000000724006986 */ /* 0x004fe2000c101138 */
[----:B------:R-:W-:-:S13]  /*7c6f0*/  LOP3.LUT P6, RZ, R9, 0x2000, RZ, 0xc0, !PT ;  /* 0x0000200009ff7812 */ /* 0x000fda00078cc0ff */
[----:B------:R0:W-:Y:S04]  /*7c700*/  @P6 STG.E.U8 desc[UR56][R18.64], R17 ;  /* 0x0000001112006986 */ /* 0x0001e8000c101138 */
[----:B0-----:R-:W2:Y:S01]  /*7c710*/  LDL.LU.64 R18, [R1+0x23d0] ;  /* 0x0023d00001127983 */ /* 0x001ea20000300a00 */
[----:B------:R-:W-:Y:S02]  /*7c720*/  LOP3.LUT P6, RZ, R9, 0x1000, RZ, 0xc0, !PT ;  /* 0x0000100009ff7812 */ /* 0x000fe400078cc0ff */
[----:B------:R-:W-:Y:S02]  /*7c730*/  LOP3.LUT P1, RZ, R220, 0x1000000, RZ, 0xc0, !PT ;  /* 0x01000000dcff7812 */ /* 0x000fe4000782c0ff */
[----:B---3--:R-:W-:-:S09]  /*7c740*/  PRMT R7, R62, 0x7770, RZ ;  /* 0x000077703e077816 */ /* 0x008fd200000000ff */
[----:B------:R0:W-:Y:S04]  /*7c750*/  @P6 STG.E.U8 desc[UR56][R232.64], R7 ;  /* 0x00000007e8006986 */ /* 0x0001e8000c101138 */
[----:B0-----:R-:W3:Y:S01]  /*7c760*/  LDL.LU.64 R232, [R1+0x23c8] ;  /* 0x0023c80001e87983 */ /* 0x001ee20000300a00 */
[----:B------:R-:W-:Y:S02]  /*7c770*/  LOP3.LUT P4, RZ, R220, 0x2000000, RZ, 0xc0, !PT ;  /* 0x02000000dcff7812 */ /* 0x000fe4000788c0ff */
[----:B------:R-:W-:Y:S02]  /*7c780*/  PRMT R7, R62, 0x7771, RZ ;  /* 0x000077713e077816 */ /* 0x000fe400000000ff */
[C---:B------:R-:W-:Y:S02]  /*7c790*/  LOP3.LUT P3, RZ, R220.reuse, 0x4000000, RZ, 0xc0, !PT ;  /* 0x04000000dcff7812 */ /* 0x040fe4000786c0ff */
[C---:B------:R-:W-:Y:S01]  /*7c7a0*/  LOP3.LUT P0, RZ, R220.reuse, 0x8000000, RZ, 0xc0, !PT ;  /* 0x08000000dcff7812 */ /* 0x040fe2000780c0ff */
[----:B------:R0:W-:Y:S01]  /*7c7b0*/  @P1 STG.E.U8 desc[UR56][R32.64], R7 ;  /* 0x0000000720001986 */ /* 0x0001e2000c101138 */
[----:B------:R-:W-:-:S02]  /*7c7c0*/  LOP3.LUT P2, RZ, R220, 0x10000000, RZ, 0xc0, !PT ;  /* 0x10000000dcff7812 */ /* 0x000fc4000784c0ff */
[C---:B0-----:R-:W-:Y:S01]  /*7c7d0*/  PRMT R7, R62.reuse, 0x7772, RZ ;  /* 0x000077723e077816 */ /* 0x041fe200000000ff */
[----:B------:R-:W3:Y:S01]  /*7c7e0*/  LDL.LU.64 R32, [R1+0x1870] ;  /* 0x0018700001207983 */ /* 0x000ee20000300a00 */
[----:B------:R-:W-:-:S03]  /*7c7f0*/  PRMT R62, R62, 0x7773, RZ ;  /* 0x000077733e3e7816 */ /* 0x000fc600000000ff */
[----:B----4-:R0:W-:Y:S04]  /*7c800*/  @P4 STG.E.U8 desc[UR56][R30.64], R7 ;  /* 0x000000071e004986 */ /* 0x0101e8000c101138 */
[----:B------:R1:W-:Y:S04]  /*7c810*/  @P3 STG.E.U8 desc[UR56][R228.64], R62 ;  /* 0x0000003ee4003986 */ /* 0x0003e8000c101138 */
[----:B0-----:R-:W4:Y:S04]  /*7c820*/  LDL.LU.64 R30, [R1+0x1868] ;  /* 0x00186800011e7983 */ /* 0x001f280000300a00 */
[----:B-1----:R-:W4:Y:S01]  /*7c830*/  LDL.LU.64 R228, [R1+0x1860] ;  /* 0x0018600001e47983 */ /* 0x002f220000300a00 */
[----:B------:R-:W-:-:S02]  /*7c840*/  LOP3.LUT P5, RZ, R220, 0x20000000, RZ, 0xc0, !PT ;  /* 0x20000000dcff7812 */ /* 0x000fc400078ac0ff */
[----:B--2---:R-:W-:-:S05]  /*7c850*/  PRMT R7, R18, 0x7770, RZ ;  /* 0x0000777012077816 */ /* 0x004fca00000000ff */
[----:B------:R0:W-:Y:S02]  /*7c860*/  @P0 STG.E.U8 desc[UR56][R28.64], R7 ;  /* 0x000000071c000986 */ /* 0x0001e4000c101138 */
[C---:B0-----:R-:W-:Y:S02]  /*7c870*/  PRMT R7, R18.reuse, 0x7771, RZ ;  /* 0x0000777112077816 */ /* 0x041fe400000000ff */
[----:B------:R-:W2:Y:S04]  /*7c880*/  LDL.LU.64 R28, [R1+0x1858] ;  /* 0x00185800011c7983 */ /* 0x000ea80000300a00 */
[----:B------:R0:W-:Y:S04]  /*7c890*/  @P2 STG.E.U8 desc[UR56][R224.64], R7 ;  /* 0x00000007e0002986 */ /* 0x0001e8000c101138 */
[----:B0-----:R-:W2:Y:S01]  /*7c8a0*/  LDL.LU.64 R224, [R1+0x1850] ;  /* 0x0018500001e07983 */ /* 0x001ea20000300a00 */
[----:B------:R-:W-:-:S05]  /*7c8b0*/  PRMT R7, R18, 0x7772, RZ ;  /* 0x0000777212077816 */ /* 0x000fca00000000ff */
[----:B------:R0:W-:Y:S04]  /*7c8c0*/  @P5 STG.E.U8 desc[UR56][R226.64], R7 ;  /* 0x00000007e2005986 */ /* 0x0001e8000c101138 */
[----:B0-----:R-:W2:Y:S04]  /*7c8d0*/  LDL.LU.64 R226, [R1+0x1840] ;  /* 0x0018400001e27983 */ /* 0x001ea80000300a00 */
[----:B------:R-:W2:Y:S01]  /*7c8e0*/  LDL.LU.64 R56, [R1+0x1838] ;  /* 0x0018380001387983 */ /* 0x000ea20000300a00 */
[----:B------:R-:W-:Y:S02]  /*7c8f0*/  LOP3.LUT R9, R9, 0xffffffef, RZ, 0xc0, !PT ;  /* 0xffffffef09097812 */ /* 0x000fe400078ec0ff */
[----:B---3--:R-:W-:-:S02]  /*7c900*/  LOP3.LUT P6, RZ, R232, 0x1000, RZ, 0xc0, !PT ;  /* 0x00001000e8ff7812 */ /* 0x008fc400078cc0ff */
[C---:B------:R-:W-:Y:S02]  /*7c910*/  LOP3.LUT P3, RZ, R232.reuse, 0x1, RZ, 0xc0, !PT ;  /* 0x00000001e8ff7812 */ /* 0x040fe4000786c0ff */
[C---:B------:R-:W-:Y:S02]  /*7c920*/  LOP3.LUT P0, RZ, R232.reuse, 0x2, RZ, 0xc0, !PT ;  /* 0x00000002e8ff7812 */ /* 0x040fe4000780c0ff */
[----:B------:R-:W-:Y:S02]  /*7c930*/  LOP3.LUT P2, RZ, R232, 0x4, RZ, 0xc0, !PT ;  /* 0x00000004e8ff7812 */ /* 0x000fe4000784c0ff */
[----:B------:R-:W-:Y:S02]  /*7c940*/  PRMT R18, R18, 0x7773, RZ ;  /* 0x0000777312127816 */ /* 0x000fe400000000ff */
[----:B------:R-:W-:Y:S02]  /*7c950*/  PRMT R7, R63, 0x7770, RZ ;  /* 0x000077703f077816 */ /* 0x000fe400000000ff */
[----:B------:R-:W-:Y:S01]  /*7c960*/  LOP3.LUT P5, RZ, R232, 0x8, RZ, 0xc0, !PT ;  /* 0x00000008e8ff7812 */ /* 0x000fe200078ac0ff */
[----:B------:R-:W3:Y:S04]  /*7c970*/  LDL.LU.64 R52, [R1+0x1828] ;  /* 0x0018280001347983 */ /* 0x000ee80000300a00 */
[----:B------:R-:W3:Y:S04]  /*7c980*/  LDL.LU.64 R38, [R1+0x1820] ;  /* 0x0018200001267983 */ /* 0x000ee80000300a00 */
[----:B------:R-:W3:Y:S04]  /*7c990*/  LDL.LU.64 R34, [R1+0x1818] ;  /* 0x0018180001227983 */ /* 0x000ee80000300a00 */
[----:B------:R-:W3:Y:S01]  /*7c9a0*/  LDL.LU.64 R36, [R1+0x1810] ;  /* 0x0018100001247983 */ /* 0x000ee20000300a00 */
        /* <DEDUP_REMOVED lines=21> */
[----:B------:R0:W-:Y:S04]  /*7cb00*/  @P3 STG.E.U8 desc[UR56][R32.64], R18 ;  /* 0x0000001220003986 */ /* 0x0001e8000c101138 */
[----:B----4-:R1:W-:Y:S06]  /*7cb10*/  @P0 STG.E.U8 desc[UR56][R30.64], R7 ;  /* 0x000000071e000986 */ /* 0x0103ec000c101138 */
[----:B------:R-:W-:-:S02]  /*7cb20*/  @P6 LOP3.LUT R9, R9, 0x800, RZ, 0xfc, !PT ;  /* 0x0000080009096812 */ /* 0x000fc400078efcff */
[----:B------:R-:W-:Y:S01]  /*7cb30*/  LOP3.LUT P6, RZ, R232, 0x10, RZ, 0xc0, !PT ;  /* 0x00000010e8ff7812 */ /* 0x000fe200078cc0ff */
[----:B0-----:R-:W4:Y:S01]  /*7cb40*/  LDL.LU.64 R32, [R1+0x1808] ;  /* 0x0018080001207983 */ /* 0x001f220000300a00 */
[----:B-1----:R-:W-:-:S03]  /*7cb50*/  PRMT R7, R63, 0x7771, RZ ;  /* 0x000077713f077816 */ /* 0x002fc600000000ff */
[----:B------:R-:W4:Y:S04]  /*7cb60*/  LDL.LU.64 R30, [R1+0x1800] ;  /* 0x00180000011e7983 */ /* 0x000f280000300a00 */
[----:B------:R0:W-:Y:S02]  /*7cb70*/  @P2 STG.E.U8 desc[UR56][R228.64], R7 ;  /* 0x00000007e4002986 */ /* 0x0001e4000c101138 */
[C---:B0-----:R-:W-:Y:S02]  /*7cb80*/  PRMT R7, R63.reuse, 0x7772, RZ ;  /* 0x000077723f077816 */ /* 0x041fe400000000ff */
[----:B------:R-:W-:Y:S01]  /*7cb90*/  PRMT R63, R63, 0x7773, RZ ;  /* 0x000077733f3f7816 */ /* 0x000fe200000000ff */
[----:B------:R-:W4:Y:S04]  /*7cba0*/  LDL.LU.64 R228, [R1+0x17f8] ;  /* 0x0017f80001e47983 */ /* 0x000f280000300a00 */
[----:B--2---:R0:W-:Y:S04]  /*7cbb0*/  @P5 STG.E.U8 desc[UR56][R28.64], R7 ;  /* 0x000000071c005986 */ /* 0x0041e8000c101138 */
[----:B------:R-:W-:Y:S01]  /*7cbc0*/  @P6 STG.E.U8 desc[UR56][R224.64], R63 ;  /* 0x0000003fe0006986 */ /* 0x000fe2000c101138 */
[----:B------:R-:W-:-:S02]  /*7cbd0*/  LOP3.LUT P6, RZ, R9, 0x800, RZ, 0xc0, !PT ;  /* 0x0000080009ff7812 */ /* 0x000fc400078cc0ff */
[----:B0-----:R-:W-:-:S11]  /*7cbe0*/  PRMT R7, R19, 0x7770, RZ ;  /* 0x0000777013077816 */ /* 0x001fd600000000ff */
[----:B------:R0:W-:Y:S01]  /*7cbf0*/  @P6 STG.E.U8 desc[UR56][R24.64], R7 ;  /* 0x0000000718006986 */ /* 0x0001e2000c101138 */
[----:B------:R-:W-:-:S03]  /*7cc00*/  LOP3.LUT P6, RZ, R9, 0x400, RZ, 0xc0, !PT ;  /* 0x0000040009ff7812 */ /* 0x000fc600078cc0ff */
[----:B0-----:R-:W2:Y:S01]  /*7cc10*/  LDL.LU.64 R24, [R1+0x23c0] ;  /* 0x0023c00001187983 */ /* 0x001ea20000300a00 */
[----:B------:R-:W-:-:S03]  /*7cc20*/  PRMT R7, R19, 0x7771, RZ ;  /* 0x0000777113077816 */ /* 0x000fc600000000ff */
[----:B------:R-:W4:Y:S04]  /*7cc30*/  LDL.LU.64 R28, [R1+0x17f0] ;  /* 0x0017f000011c7983 */ /* 0x000f280000300a00 */
[----:B------:R-:W4:Y:S04]  /*7cc40*/  LDL.LU.64 R224, [R1+0x17e8] ;  /* 0x0017e80001e07983 */ /* 0x000f280000300a00 */
[----:B------:R0:W-:Y:S01]  /*7cc50*/  @P6 STG.E.U8 desc[UR56][R226.64], R7 ;  /* 0x00000007e2006986 */ /* 0x0001e2000c101138 */
[----:B------:R-:W-:Y:S02]  /*7cc60*/  LOP3.LUT P6, RZ, R9, 0x200, RZ, 0xc0, !PT ;  /* 0x0000020009ff7812 */ /* 0x000fe400078cc0ff */
[----:B0-----:R-:W-:Y:S01]  /*7cc70*/  PRMT R7, R19, 0x7772, RZ ;  /* 0x0000777213077816 */ /* 0x001fe200000000ff */
[----:B------:R-:W4:Y:S10]  /*7cc80*/  LDL.LU.64 R226, [R1+0x17e0] ;  /* 0x0017e00001e27983 */ /* 0x000f340000300a00 */
[----:B------:R-:W-:Y:S01]  /*7cc90*/  @P6 STG.E.U8 desc[UR56][R56.64], R7 ;  /* 0x0000000738006986 */ /* 0x000fe2000c101138 */
[----:B------:R-:W-:-:S02]  /*7cca0*/  LOP3.LUT P6, RZ, R9, 0x100, RZ, 0xc0, !PT ;  /* 0x0000010009ff7812 */ /* 0x000fc400078cc0ff */
[----:B------:R-:W-:-:S11]  /*7ccb0*/  PRMT R19, R19, 0x7773, RZ ;  /* 0x0000777313137816 */ /* 0x000fd600000000ff */
[----:B------:R0:W-:Y:S04]  /*7ccc0*/  @P6 STG.E.U8 desc[UR56][R20.64], R19 ;  /* 0x0000001314006986 */ /* 0x0001e8000c101138 */
[----:B0-----:R-:W4:Y:S01]  /*7ccd0*/  LDL.LU.64 R20, [R1+0x23b8] ;  /* 0x0023b80001147983 */ /* 0x001f220000300a00 */
[----:B------:R-:W-:Y:S02]  /*7cce0*/  LOP3.LUT P6, RZ, R9, 0x80, RZ, 0xc0, !PT ;  /* 0x0000008009ff7812 */ /* 0x000fe400078cc0ff */
[C---:B------:R-:W-:Y:S02]  /*7ccf0*/  LOP3.LUT P1, RZ, R232.reuse, 0x2000, RZ, 0xc0, !PT ;  /* 0x00002000e8ff7812 */ /* 0x040fe4000782c0ff */
[C---:B------:R-:W-:Y:S02]  /*7cd00*/  LOP3.LUT P4, RZ, R232.reuse, 0x4000, RZ, 0xc0, !PT ;  /* 0x00004000e8ff7812 */ /* 0x040fe4000788c0ff */
[----:B------:R-:W-:-:S02]  /*7cd10*/  LOP3.LUT P3, RZ, R232, 0x8000, RZ, 0xc0, !PT ;  /* 0x00008000e8ff7812 */ /* 0x000fc4000786c0ff */
[----:B------:R-:W-:Y:S02]  /*7cd20*/  LOP3.LUT P0, RZ, R232, 0x10000, RZ, 0xc0, !PT ;  /* 0x00010000e8ff7812 */ /* 0x000fe4000780c0ff */
[----:B--2---:R-:W-:-:S05]  /*7cd30*/  PRMT R7, R24, 0x7770, RZ ;  /* 0x0000777018077816 */ /* 0x004fca00000000ff */
[----:B---3--:R0:W-:Y:S01]  /*7cd40*/  @P6 STG.E.U8 desc[UR56][R52.64], R7 ;  /* 0x0000000734006986 */ /* 0x0081e2000c101138 */
[----:B------:R-:W-:Y:S02]  /*7cd50*/  LOP3.LUT P6, RZ, R9, 0x40, RZ, 0xc0, !PT ;  /* 0x0000004009ff7812 */ /* 0x000fe400078cc0ff */
[----:B0-----:R-:W-:-:S11]  /*7cd60*/  PRMT R7, R24, 0x7771, RZ ;  /* 0x0000777118077816 */ /* 0x001fd600000000ff */
[----:B------:R0:W-:Y:S01]  /*7cd70*/  @P6 STG.E.U8 desc[UR56][R38.64], R7 ;  /* 0x0000000726006986 */ /* 0x0001e2000c101138 */
[----:B------:R-:W-:Y:S02]  /*7cd80*/  LOP3.LUT P6, RZ, R9, 0x20, RZ, 0xc0, !PT ;  /* 0x0000002009ff7812 */ /* 0x000fe400078cc0ff */
[----:B0-----:R-:W-:-:S11]  /*7cd90*/  PRMT R7, R24, 0x7772, RZ ;  /* 0x0000777218077816 */ /* 0x001fd600000000ff */
[----:B------:R4:W-:Y:S01]  /*7cda0*/  @P6 STG.E.U8 desc[UR56][R34.64], R7 ;  /* 0x0000000722006986 */ /* 0x0009e2000c101138 */
[----:B------:R-:W-:Y:S02]  /*7cdb0*/  LOP3.LUT P6, RZ, R9, 0x10, RZ, 0xc0, !PT ;  /* 0x0000001009ff7812 */ /* 0x000fe400078cc0ff */
[----:B------:R-:W-:Y:S02]  /*7cdc0*/  PRMT R24, R24, 0x7773, RZ ;  /* 0x0000777318187816 */ /* 0x000fe400000000ff */
[----:B----4-:R-:W-:-:S09]  /*7cdd0*/  PRMT R7, R20, 0x7770, RZ ;  /* 0x0000777014077816 */ /* 0x010fd200000000ff */
[----:B------:R-:W-:Y:S04]  /*7cde0*/  @P6 STG.E.U8 desc[UR56][R36.64], R24 ;  /* 0x0000001824006986 */ /* 0x000fe8000c101138 */
[----:B------:R0:W-:Y:S02]  /*7cdf0*/  @P1 STG.E.U8 desc[UR56][R32.64], R7 ;  /* 0x0000000720001986 */ /* 0x0001e4000c101138 */
[----:B0-----:R-:W-:-:S05]  /*7ce00*/  PRMT R7, R20, 0x7771, RZ ;  /* 0x0000777114077816 */ /* 0x001fca00000000ff */
[----:B------:R0:W-:Y:S02]  /*7ce10*/  @P4 STG.E.U8 desc[UR56][R30.64], R7 ;  /* 0x000000071e004986 */ /* 0x0001e4000c101138 */
[C---:B0-----:R-:W-:Y:S02]  /*7ce20*/  PRMT R7, R20.reuse, 0x7772, RZ ;  /* 0x0000777214077816 */ /* 0x041fe400000000ff */
[----:B------:R-:W-:Y:S01]  /*7ce30*/  PRMT R20, R20, 0x7773, RZ ;  /* 0x0000777314147816 */ /* 0x000fe200000000ff */
[----:B------:R-:W2:Y:S04]  /*7ce40*/  LDL.LU.64 R30, [R1+0x17d8] ;  /* 0x0017d800011e7983 */ /* 0x000ea80000300a00 */
[----:B------:R0:W-:Y:S04]  /*7ce50*/  @P3 STG.E.U8 desc[UR56][R228.64], R7 ;  /* 0x00000007e4003986 */ /* 0x0001e8000c101138 */
[----:B------:R1:W-:Y:S04]  /*7ce60*/  @P0 STG.E.U8 desc[UR56][R28.64], R20 ;  /* 0x000000141c000986 */ /* 0x0003e8000c101138 */
[----:B0-----:R-:W3:Y:S04]  /*7ce70*/  LDL.LU.64 R228, [R1+0x17d0] ;  /* 0x0017d00001e47983 */ /* 0x001ee80000300a00 */
[----:B-1----:R-:W4:Y:S01]  /*7ce80*/  LDL.LU.64 R28, [R1+0x17c8] ;  /* 0x0017c800011c7983 */ /* 0x002f220000300a00 */
[----:B------:R-:W-:-:S02]  /*7ce90*/  LOP3.LUT P2, RZ, R232, 0x20000, RZ, 0xc0, !PT ;  /* 0x00020000e8ff7812 */ /* 0x000fc4000784c0ff */
[C---:B------:R-:W-:Y:S02]  /*7cea0*/  LOP3.LUT P5, RZ, R232.reuse, 0x40000, RZ, 0xc0, !PT ;  /* 0x00040000e8ff7812 */ /* 0x040fe400078ac0ff */
[----:B------:R-:W-:Y:S02]  /*7ceb0*/  PRMT R7, R25, 0x7770, RZ ;  /* 0x0000777019077816 */ /* 0x000fe400000000ff */
[C---:B------:R-:W-:Y:S02]  /*7cec0*/  LOP3.LUT P3, RZ, R232.reuse, 0x80000, RZ, 0xc0, !PT ;  /* 0x00080000e8ff7812 */ /* 0x040fe4000786c0ff */
[----:B------:R-:W-:-:S05]  /*7ced0*/  LOP3.LUT P0, RZ, R232, 0x100000, RZ, 0xc0, !PT ;  /* 0x00100000e8ff7812 */ /* 0x000fca000780c0ff */
[----:B------:R0:W-:Y:S01]  /*7cee0*/  @P2 STG.E.U8 desc[UR56][R224.64], R7 ;  /* 0x00000007e0002986 */ /* 0x0001e2000c101138 */
[C---:B------:R-:W-:Y:S02]  /*7cef0*/  LOP3.LUT P2, RZ, R232.reuse, 0x200000, RZ, 0xc0, !PT ;  /* 0x00200000e8ff7812 */ /* 0x040fe4000784c0ff */
[C---:B0-----:R-:W-:Y:S01]  /*7cf00*/  PRMT R7, R25.reuse, 0x7771, RZ ;  /* 0x0000777119077816 */ /* 0x041fe200000000ff */
[----:B------:R-:W4:Y:S04]  /*7cf10*/  LDL.LU.64 R224, [R1+0x17b8] ;  /* 0x0017b80001e07983 */ /* 0x000f280000300a00 */
[----:B------:R0:W-:Y:S01]  /*7cf20*/  @P5 STG.E.U8 desc[UR56][R226.64], R7 ;  /* 0x00000007e2005986 */ /* 0x0001e2000c101138 */
[----:B------:R-:W-:Y:S02]  /*7cf30*/  LOP3.LUT P5, RZ, R232, 0x400000, RZ, 0xc0, !PT ;  /* 0x00400000e8ff7812 */ /* 0x000fe400078ac0ff */
[----:B0-----:R-:W-:-:S02]  /*7cf40*/  PRMT R7, R25, 0x7772, RZ ;  /* 0x0000777219077816 */ /* 0x001fc400000000ff */
[----:B------:R-:W-:Y:S01]  /*7cf50*/  PRMT R25, R25, 0x7773, RZ ;  /* 0x0000777319197816 */ /* 0x000fe200000000ff */
[----:B------:R-:W4:Y:S04]  /*7cf60*/  LDL.LU.64 R226, [R1+0x17b0] ;  /* 0x0017b00001e27983 */ /* 0x000f280000300a00 */
[----:B------:R-:W4:Y:S04]  /*7cf70*/  LDL.LU.64 R230, [R1+0x17a0] ;  /* 0x0017a00001e67983 */ /* 0x000f280000300a00 */
[----:B------:R-:W4:Y:S04]  /*7cf80*/  LDL.LU.64 R56, [R1+0x1798] ;  /* 0x0017980001387983 */ /* 0x000f280000300a00 */
[----:B------:R-:W4:Y:S04]  /*7cf90*/  LDL.LU.64 R52, [R1+0x1790] ;  /* 0x0017900001347983 */ /* 0x000f280000300a00 */
        /* <DEDUP_REMOVED lines=8> */
[----:B------:R-:W-:Y:S01]  /*7d020*/  LOP3.LUT R10, R10, 0xbfffffff, RZ, 0xc0, !PT ;  /* 0xbfffffff0a0a7812 */ /* 0x000fe200078ec0ff */
[----:B--2---:R0:W-:Y:S02]  /*7d030*/  @P3 STG.E.U8 desc[UR56][R30.64], R7 ;  /* 0x000000071e003986 */ /* 0x0041e4000c101138 */
[C---:B0-----:R-:W-:Y:S02]  /*7d040*/  PRMT R7, R21.reuse, 0x7770, RZ ;  /* 0x0000777015077816 */ /* 0x041fe400000000ff */
[----:B---3--:R-:W-:Y:S04]  /*7d050*/  @P0 STG.E.U8 desc[UR56][R228.64], R25 ;  /* 0x00000019e4000986 */ /* 0x008fe8000c101138 */
[----:B----4-:R0:W-:Y:S02]  /*7d060*/  @P2 STG.E.U8 desc[UR56][R28.64], R7 ;  /* 0x000000071c002986 */ /* 0x0101e4000c101138 */
[----:B0-----:R-:W-:-:S05]  /*7d070*/  PRMT R7, R21, 0x7771, RZ ;  /* 0x0000777115077816 */ /* 0x001fca00000000ff */
[----:B------:R0:W-:Y:S04]  /*7d080*/  @P5 STG.E.U8 desc[UR56][R26.64], R7 ;  /* 0x000000071a005986 */ /* 0x0001e8000c101138 */
[----:B0-----:R-:W2:Y:S01]  /*7d090*/  LDL.LU.64 R26, [R1+0x23b0] ;  /* 0x0023b000011a7983 */ /* 0x001ea20000300a00 */
[----:B------:R-:W-:Y:S02]  /*7d0a0*/  @P6 LOP3.LUT R10, R10, 0x40000000, RZ, 0xfc, !PT ;  /* 0x400000000a0a6812 */ /* 0x000fe400078efcff */
[----:B------:R-:W-:Y:S02]  /*7d0b0*/  LOP3.LUT P6, RZ, R232, 0x10000000, RZ, 0xc0, !PT ;  /* 0x10000000e8ff7812 */ /* 0x000fe400078cc0ff */
[----:B------:R-:W-:Y:S02]  /*7d0c0*/  LOP3.LUT R9, R9, 0xfffffffe, RZ, 0xc0, !PT ;  /* 0xfffffffe09097812 */ /* 0x000fe400078ec0ff */
[----:B------:R-:W-:-:S02]  /*7d0d0*/  PRMT R7, R21, 0x7772, RZ ;  /* 0x0000777215077816 */ /* 0x000fc400000000ff */
[----:B------:R-:W-:Y:S01]  /*7d0e0*/  LOP3.LUT R10, R10, 0x7fffffff, RZ, 0xc0, !PT ;  /* 0x7fffffff0a0a7812 */ /* 0x000fe200078ec0ff */
[----:B------:R-:W3:Y:S01]  /*7d0f0*/  LDL.LU.64 R34, [R1+0x1780] ;  /* 0x0017800001227983 */ /* 0x000ee20000300a00 */
[----:B------:R-:W-:-:S03]  /*7d100*/  PRMT R21, R21, 0x7773, RZ ;  /* 0x0000777315157816 */ /* 0x000fc600000000ff */
[----:B------:R-:W4:Y:S04]  /*7d110*/  LDL.LU.64 R36, [R1+0x1778] ;  /* 0x0017780001247983 */ /* 0x000f280000300a00 */
[----:B------:R-:W4:Y:S04]  /*7d120*/  LDL.LU.64 R32, [R1+0x1770] ;  /* 0x0017700001207983 */ /* 0x000f280000300a00 */
[----:B------:R-:W4:Y:S04]  /*7d130*/  LDL.LU.64 R30, [R1+0x1768] ;  /* 0x00176800011e7983 */ /* 0x000f280000300a00 */
[----:B------:R-:W4:Y:S04]  /*7d140*/  LDL.LU.64 R228, [R1+0x1760] ;  /* 0x0017600001e47983 */ /* 0x000f280000300a00 */
[----:B------:R-:W4:Y:S01]  /*7d150*/  LDL.LU.64 R28, [R1+0x1758] ;  /* 0x00175800011c7983 */ /* 0x000f220000300a00 */
[----:B------:R-:W-:-:S02]  /*7d160*/  @P6 LOP3.LUT R10, R10, 0x80000000, RZ, 0xfc, !PT ;  /* 0x800000000a0a6812 */ /* 0x000fc400078efcff */
[----:B------:R-:W-:-:S13]  /*7d170*/  LOP3.LUT P6, RZ, R232, 0x8000000, RZ, 0xc0, !PT ;  /* 0x08000000e8ff7812 */ /* 0x000fda00078cc0ff */
        /* <DEDUP_REMOVED lines=13> */
[----:B0-----:R-:W4:Y:S10]  /*7d250*/  LDL.LU.64 R224, [R1+0x1750] ;  /* 0x0017500001e07983 */ /* 0x001f340000300a00 */
[----:B------:R-:W-:Y:S01]  /*7d260*/  @P6 STG.E.U8 desc[UR56][R226.64], R21 ;  /* 0x00000015e2006986 */ /* 0x000fe2000c101138 */
[----:B------:R-:W-:-:S02]  /*7d270*/  LOP3.LUT P6, RZ, R9, 0x4, RZ, 0xc0, !PT ;  /* 0x0000000409ff7812 */ /* 0x000fc400078cc0ff */
[----:B--2---:R-:W-:-:S11]  /*7d280*/  PRMT R7, R26, 0x7770, RZ ;  /* 0x000077701a077816 */ /* 0x004fd600000000ff */
[----:B------:R0:W-:Y:S04]  /*7d290*/  @P6 STG.E.U8 desc[UR56][R22.64], R7 ;  /* 0x0000000716006986 */ /* 0x0001e8000c101138 */
[----:B0-----:R-:W2:Y:S04]  /*7d2a0*/  LDL.LU.64 R22, [R1+0x23a8] ;  /* 0x0023a80001167983 */ /* 0x001ea80000300a00 */
[----:B------:R-:W4:Y:S01]  /*7d2b0*/  LDL.LU.64 R226, [R1+0x1748] ;  /* 0x0017480001e27983 */ /* 0x000f220000300a00 */
[----:B------:R-:W-:Y:S02]  /*7d2c0*/  LOP3.LUT P6, RZ, R9, 0x2, RZ, 0xc0, !PT ;  /* 0x0000000209ff7812 */ /* 0x000fe400078cc0ff */
[----:B------:R-:W-:-:S11]  /*7d2d0*/  PRMT R7, R26, 0x7771, RZ ;  /* 0x000077711a077816 */ /* 0x000fd600000000ff */
[----:B------:R0:W-:Y:S01]  /*7d2e0*/  @P6 STG.E.U8 desc[UR56][R230.64], R7 ;  /* 0x00000007e6006986 */ /* 0x0001e2000c101138 */
[----:B------:R-:W-:Y:S02]  /*7d2f0*/  LOP3.LUT P6, RZ, R9, 0x1, RZ, 0xc0, !PT ;  /* 0x0000000109ff7812 */ /* 0x000fe400078cc0ff */
[----:B0-----:R-:W-:-:S11]  /*7d300*/  PRMT R7, R26, 0x7772, RZ ;  /* 0x000077721a077816 */ /* 0x001fd600000000ff */
[----:B------:R2:W-:Y:S01]  /*7d310*/  @P6 STG.E.U8 desc[UR56][R56.64], R7 ;  /* 0x0000000738006986 */ /* 0x0005e2000c101138 */
[----:B------:R-:W-:Y:S02]  /*7d320*/  LOP3.LUT P6, RZ, R10, 0x80000000, RZ, 0xc0, !PT ;  /* 0x800000000aff7812 */ /* 0x000fe400078cc0ff */
[----:B------:R-:W-:-:S11]  /*7d330*/  PRMT R26, R26, 0x7773, RZ ;  /* 0x000077731a1a7816 */ /* 0x000fd600000000ff */
[----:B------:R-:W-:Y:S01]  /*7d340*/  @P6 STG.E.U8 desc[UR56][R52.64], R26 ;  /* 0x0000001a34006986 */ /* 0x000fe2000c101138 */
[----:B------:R-:W-:Y:S02]  /*7d350*/  LOP3.LUT P6, RZ, R10, 0x40000000, RZ, 0xc0, !PT ;  /* 0x400000000aff7812 */ /* 0x000fe400078cc0ff */
[C---:B------:R-:W-:Y:S02]  /*7d360*/  LOP3.LUT P1, RZ, R233.reuse, 0x1, RZ, 0xc0, !PT ;  /* 0x00000001e9ff7812 */ /* 0x040fe4000782c0ff */
[C---:B------:R-:W-:Y:S02]  /*7d370*/  LOP3.LUT P4, RZ, R233.reuse, 0x2, RZ, 0xc0, !PT ;  /* 0x00000002e9ff7812 */ /* 0x040fe4000788c0ff */
[C---:B------:R-:W-:Y:S02]  /*7d380*/  LOP3.LUT P3, RZ, R233.reuse, 0x4, RZ, 0xc0, !PT ;  /* 0x00000004e9ff7812 */ /* 0x040fe4000786c0ff */
[C---:B------:R-:W-:Y:S02]  /*7d390*/  LOP3.LUT P0, RZ, R233.reuse, 0x8, RZ, 0xc0, !PT ;  /* 0x00000008e9ff7812 */ /* 0x040fe4000780c0ff */
[----:B------:R-:W-:-:S02]  /*7d3a0*/  LOP3.LUT P2, RZ, R233, 0x10, RZ, 0xc0, !PT ;  /* 0x00000010e9ff7812 */ /* 0x000fc4000784c0ff */
[----:B------:R-:W-:Y:S02]  /*7d3b0*/  LOP3.LUT P5, RZ, R233, 0x20, RZ, 0xc0, !PT ;  /* 0x00000020e9ff7812 */ /* 0x000fe400078ac0ff */
[----:B--2---:R-:W-:-:S05]  /*7d3c0*/  PRMT R7, R22, 0x7770, RZ ;  /* 0x0000777016077816 */ /* 0x004fca00000000ff */
[----:B------:R0:W-:Y:S01]  /*7d3d0*/  @P6 STG.E.U8 desc[UR56][R38.64], R7 ;  /* 0x0000000726006986 */ /* 0x0001e2000c101138 */
[----:B------:R-:W-:Y:S02]  /*7d3e0*/  LOP3.LUT P6, RZ, R10, 0x20000000, RZ, 0xc0, !PT ;  /* 0x200000000aff7812 */ /* 0x000fe400078cc0ff */
[----:B0-----:R-:W-:-:S11]  /*7d3f0*/  PRMT R7, R22, 0x7771, RZ ;  /* 0x0000777116077816 */ /* 0x001fd600000000ff */
[----:B---3--:R0:W-:Y:S01]  /*7d400*/  @P6 STG.E.U8 desc[UR56][R34.64], R7 ;  /* 0x0000000722006986 */ /* 0x0081e2000c101138 */
[----:B------:R-:W-:Y:S02]  /*7d410*/  LOP3.LUT P6, RZ, R10, 0x10000000, RZ, 0xc0, !PT ;  /* 0x100000000aff7812 */ /* 0x000fe400078cc0ff */
[C---:B0-----:R-:W-:Y:S02]  /*7d420*/  PRMT R7, R22.reuse, 0x7772, RZ ;  /* 0x0000777216077816 */ /* 0x041fe400000000ff */
[----:B------:R-:W-:-:S09]  /*7d430*/  PRMT R22, R22, 0x7773, RZ ;  /* 0x0000777316167816 */ /* 0x000fd200000000ff */
[----:B----4-:R0:W-:Y:S04]  /*7d440*/  @P6 STG.E.U8 desc[UR56][R36.64], R7 ;  /* 0x0000000724006986 */ /* 0x0101e8000c101138 */
[----:B------:R-:W-:Y:S01]  /*7d450*/  @P1 STG.E.U8 desc[UR56][R32.64], R22 ;  /* 0x0000001620001986 */ /* 0x000fe2000c101138 */
[----:B0-----:R-:W-:-:S05]  /*7d460*/  PRMT R7, R27, 0x7770, RZ ;  /* 0x000077701b077816 */ /* 0x001fca00000000ff */
[----:B------:R0:W-:Y:S02]  /*7d470*/  @P4 STG.E.U8 desc[UR56][R30.64], R7 ;  /* 0x000000071e004986 */ /* 0x0001e4000c101138 */
[----:B0-----:R-:W-:-:S05]  /*7d480*/  PRMT R7, R27, 0x7771, RZ ;  /* 0x000077711b077816 */ /* 0x001fca00000000ff */
[----:B------:R0:W-:Y:S01]  /*7d490*/  @P3 STG.E.U8 desc[UR56][R228.64], R7 ;  /* 0x00000007e4003986 */ /* 0x0001e2000c101138 */
[----:B------:R-:W-:Y:S02]  /*7d4a0*/  LOP3.LUT P3, RZ, R233, 0x40, RZ, 0xc0, !PT ;  /* 0x00000040e9ff7812 */ /* 0x000fe4000786c0ff */
[C---:B0-----:R-:W-:Y:S02]  /*7d4b0*/  PRMT R7, R27.reuse, 0x7772, RZ ;  /* 0x000077721b077816 */ /* 0x041fe400000000ff */
[----:B------:R-:W-:-:S03]  /*7d4c0*/  PRMT R27, R27, 0x7773, RZ ;  /* 0x000077731b1b7816 */ /* 0x000fc600000000ff */
[----:B------:R0:W-:Y:S04]  /*7d4d0*/  @P0 STG.E.U8 desc[UR56][R28.64], R7 ;  /* 0x000000071c000986 */ /* 0x0001e8000c101138 */
[----:B------:R1:W-:Y:S01]  /*7d4e0*/  @P2 STG.E.U8 desc[UR56][R224.64], R27 ;  /* 0x0000001be0002986 */ /* 0x0003e2000c101138 */
[----:B0-----:R-:W-:-:S03]  /*7d4f0*/  PRMT R7, R23, 0x7770, RZ ;  /* 0x0000777017077816 */ /* 0x001fc600000000ff */
[----:B------:R-:W2:Y:S04]  /*7d500*/  LDL.LU.64 R28, [R1+0x1738] ;  /* 0x00173800011c7983 */ /* 0x000ea80000300a00 */
[----:B-1----:R-:W3:Y:S04]  /*7d510*/  LDL.LU.64 R224, [R1+0x1730] ;  /* 0x0017300001e07983 */ /* 0x002ee80000300a00 */
[----:B------:R0:W-:Y:S02]  /*7d520*/  @P5 STG.E.U8 desc[UR56][R226.64], R7 ;  /* 0x00000007e2005986 */ /* 0x0001e4000c101138 */
[----:B0-----:R-:W-:-:S02]  /*7d530*/  PRMT R7, R23, 0x7771, RZ ;  /* 0x0000777117077816 */ /* 0x001fc400000000ff */
[----:B------:R-:W4:Y:S04]  /*7d540*/  LDL.LU.64 R226, [R1+0x1720] ;  /* 0x0017200001e27983 */ /* 0x000f280000300a00 */
[----:B------:R-:W4:Y:S04]  /*7d550*/  LDL.LU.64 R230, [R1+0x1718] ;  /* 0x0017180001e67983 */ /* 0x000f280000300a00 */
[----:B------:R-:W4:Y:S04]  /*7d560*/  LDL.LU.64 R56, [R1+0x1710] ;  /* 0x0017100001387983 */ /* 0x000f280000300a00 */
[----:B------:R0:W-:Y:S04]  /*7d570*/  @P3 STG.E.U8 desc[UR56][R40.64], R7 ;  /* 0x0000000728003986 */ /* 0x0001e8000c101138 */
[----:B0-----:R-:W4:Y:S01]  /*7d580*/  LDL.LU.64 R40, [R1+0x23a0] ;  /* 0x0023a00001287983 */ /* 0x001f220000300a00 */
[----:B------:R-:W-:-:S02]  /*7d590*/  LOP3.LUT P6, RZ, R233, 0x40000, RZ, 0xc0, !PT ;  /* 0x00040000e9ff7812 */ /* 0x000fc400078cc0ff */
[----:B------:R-:W-:Y:S02]  /*7d5a0*/  LOP3.LUT R10, R10, 0xffefffff, RZ, 0xc0, !PT ;  /* 0xffefffff0a0a7812 */ /* 0x000fe400078ec0ff */
[C---:B------:R-:W-:Y:S02]  /*7d5b0*/  LOP3.LUT P0, RZ, R233.reuse, 0x80, RZ, 0xc0, !PT ;  /* 0x00000080e9ff7812 */ /* 0x040fe4000780c0ff */
[C---:B------:R-:W-:Y:S02]  /*7d5c0*/  LOP3.LUT P2, RZ, R233.reuse, 0x100, RZ, 0xc0, !PT ;  /* 0x00000100e9ff7812 */ /* 0x040fe4000784c0ff */
[----:B------:R-:W-:Y:S02]  /*7d5d0*/  LOP3.LUT P5, RZ, R233, 0x200, RZ, 0xc0, !PT ;  /* 0x00000200e9ff7812 */ /* 0x000fe400078ac0ff */
[----:B------:R-:W-:Y:S01]  /*7d5e0*/  PRMT R7, R23, 0x7772, RZ ;  /* 0x0000777217077816 */ /* 0x000fe200000000ff */
[----:B------:R-:W4:Y:S02]  /*7d5f0*/  LDL.LU.64 R52, [R1+0x1708] ;  /* 0x0017080001347983 */ /* 0x000f240000300a00 */
[----:B------:R-:W-:-:S02]  /*7d600*/  @P6 LOP3.LUT R10, R10, 0x100000, RZ, 0xfc, !PT ;  /* 0x001000000a0a6812 */ /* 0x000fc400078efcff */
[----:B------:R-:W-:Y:S02]  /*7d610*/  LOP3.LUT P6, RZ, R233, 0x20000, RZ, 0xc0, !PT ;  /* 0x00020000e9ff7812 */ /* 0x000fe400078cc0ff */
[----:B------:R-:W-:Y:S01]  /*7d620*/  PRMT R23, R23, 0x7773, RZ ;  /* 0x0000777317177816 */ /* 0x000fe200000000ff */
[----:B------:R-:W4:Y:S01]  /*7d630*/  LDL.LU.64 R38, [R1+0x1700] ;  /* 0x0017000001267983 */ /* 0x000f220000300a00 */
[----:B------:R-:W-:-:S03]  /*7d640*/  LOP3.LUT R10, R10, 0xffdfffff, RZ, 0xc0, !PT ;  /* 0xffdfffff0a0a7812 */ /* 0x000fc600078ec0ff */
[----:B------:R-:W4:Y:S04]  /*7d650*/  LDL.LU.64 R34, [R1+0x16f8] ;  /* 0x0016f80001227983 */ /* 0x000f280000300a00 */
[----:B------:R-:W4:Y:S04]  /*7d660*/  LDL.LU.64 R36, [R1+0x16f0] ;  /* 0x0016f00001247983 */ /* 0x000f280000300a00 */
[----:B------:R-:W4:Y:S01]  /*7d670*/  LDL.LU.64 R32, [R1+0x16e8] ;  /* 0x0016e80001207983 */ /* 0x000f220000300a00 */
[----:B------:R-:W-:Y:S02]  /*7d680*/  @P6 LOP3.LUT R10, R10, 0x200000, RZ, 0xfc, !PT ;  /* 0x002000000a0a6812 */ /* 0x000fe400078efcff */
        /* <DEDUP_REMOVED lines=19> */
[----:B--2---:R4:W-:Y:S04]  /*7d7c0*/  @P0 STG.E.U8 desc[UR56][R28.64], R7 ;  /* 0x000000071c000986 */ /* 0x0049e8000c101138 */
[----:B---3--:R-:W-:Y:S01]  /*7d7d0*/  @P2 STG.E.U8 desc[UR56][R224.64], R23 ;  /* 0x00000017e0002986 */ /* 0x008fe2000c101138 */
[----:B----4-:R-:W-:-:S05]  /*7d7e0*/  PRMT R7, R40, 0x7770, RZ ;  /* 0x0000777028077816 */ /* 0x010fca00000000ff */
[----:B------:R0:W-:Y:S04]  /*7d7f0*/  @P5 STG.E.U8 desc[UR56][R48.64], R7 ;  /* 0x0000000730005986 */ /* 0x0001e8000c101138 */
[----:B0-----:R-:W2:Y:S04]  /*7d800*/  LDL.LU.64 R48, [R1+0x2398] ;  /* 0x0023980001307983 */ /* 0x001ea80000300a00 */
[----:B------:R-:W3:Y:S04]  /*7d810*/  LDL.LU.64 R30, [R1+0x16e0] ;  /* 0x0016e000011e7983 */ /* 0x000ee80000300a00 */
[----:B------:R-:W4:Y:S04]  /*7d820*/  LDL.LU.64 R228, [R1+0x16d8] ;  /* 0x0016d80001e47983 */ /* 0x000f280000300a00 */
[----:B------:R-:W4:Y:S01]  /*7d830*/  LDL.LU.64 R28, [R1+0x16d0] ;  /* 0x0016d000011c7983 */ /* 0x000f220000300a00 */
[----:B------:R-:W-:-:S03]  /*7d840*/  PRMT R7, R40, 0x7771, RZ ;  /* 0x0000777128077816 */ /* 0x000fc600000000ff */
[----:B------:R-:W4:Y:S04]  /*7d850*/  LDL.LU.64 R224, [R1+0x16c8] ;  /* 0x0016c80001e07983 */ /* 0x000f280000300a00 */
[----:B------:R0:W-:Y:S04]  /*7d860*/  @P6 STG.E.U8 desc[UR56][R226.64], R7 ;  /* 0x00000007e2006986 */ /* 0x0001e8000c101138 */
[----:B0-----:R-:W4:Y:S01]  /*7d870*/  LDL.LU.64 R226, [R1+0x16c0] ;  /* 0x0016c00001e27983 */ /* 0x001f220000300a00 */
[----:B------:R-:W-:Y:S02]  /*7d880*/  LOP3.LUT P6, RZ, R10, 0x8000000, RZ, 0xc0, !PT ;  /* 0x080000000aff7812 */ /* 0x000fe400078cc0ff */
[----:B------:R-:W-:-:S02]  /*7d890*/  PRMT R7, R40, 0x7772, RZ ;  /* 0x0000777228077816 */ /* 0x000fc400000000ff */
[----:B------:R-:W-:-:S09]  /*7d8a0*/  PRMT R40, R40, 0x7773, RZ ;  /* 0x0000777328287816 */ /* 0x000fd200000000ff */
[----:B------:R2:W-:Y:S01]  /*7d8b0*/  @P6 STG.E.U8 desc[UR56][R230.64], R7 ;  /* 0x00000007e6006986 */ /* 0x0005e2000c101138 */
[----:B------:R-:W-:-:S13]  /*7d8c0*/  LOP3.LUT P6, RZ, R10, 0x4000000, RZ, 0xc0, !PT ;  /* 0x040000000aff7812 */ /* 0x000fda00078cc0ff */
        /* <DEDUP_REMOVED lines=20> */
[----:B0-----:R-:W-:-:S11]  /*7da10*/  PRMT R7, R41, 0x7770, RZ ;  /* 0x0000777029077816 */ /* 0x001fd600000000ff */
[----:B------:R0:W-:Y:S01]  /*7da20*/  @P6 STG.E.U8 desc[UR56][R32.64], R7 ;  /* 0x0000000720006986 */ /* 0x0001e2000c101138 */
[----:B------:R-:W-:Y:S02]  /*7da30*/  LOP3.LUT P6, RZ, R10, 0x100000, RZ, 0xc0, !PT ;  /* 0x001000000aff7812 */ /* 0x000fe400078cc0ff */
[----:B0-----:R-:W-:-:S11]  /*7da40*/  PRMT R7, R41, 0x7771, RZ ;  /* 0x0000777129077816 */ /* 0x001fd600000000ff */
[----:B---3--:R0:W-:Y:S02]  /*7da50*/  @P6 STG.E.U8 desc[UR56][R30.64], R7 ;  /* 0x000000071e006986 */ /* 0x0081e4000c101138 */
[C---:B0-----:R-:W-:Y:S02]  /*7da60*/  PRMT R7, R41.reuse, 0x7772, RZ ;  /* 0x0000777229077816 */ /* 0x041fe400000000ff */
[----:B------:R-:W-:-:S03]  /*7da70*/  PRMT R41, R41, 0x7773, RZ ;  /* 0x0000777329297816 */ /* 0x000fc600000000ff */
[----:B----4-:R0:W-:Y:S04]  /*7da80*/  @P1 STG.E.U8 desc[UR56][R228.64], R7 ;  /* 0x00000007e4001986 */ /* 0x0101e8000c101138 */
[----:B------:R-:W-:Y:S01]  /*7da90*/  @P4 STG.E.U8 desc[UR56][R28.64], R41 ;  /* 0x000000291c004986 */ /* 0x000fe2000c101138 */
[----:B0-----:R-:W-:-:S05]  /*7daa0*/  PRMT R7, R49, 0x7770, RZ ;  /* 0x0000777031077816 */ /* 0x001fca00000000ff */
[----:B------:R0:W-:Y:S02]  /*7dab0*/  @P3 STG.E.U8 desc[UR56][R224.64], R7 ;  /* 0x00000007e0003986 */ /* 0x0001e4000c101138 */
[----:B0-----:R-:W-:-:S05]  /*7dac0*/  PRMT R7, R49, 0x7771, RZ ;  /* 0x0000777131077816 */ /* 0x001fca00000000ff */
[----:B------:R0:W-:Y:S02]  /*7dad0*/  @P0 STG.E.U8 desc[UR56][R226.64], R7 ;  /* 0x00000007e2000986 */ /* 0x0001e4000c101138 */
[C---:B0-----:R-:W-:Y:S02]  /*7dae0*/  PRMT R7, R49.reuse, 0x7772, RZ ;  /* 0x0000777231077816 */ /* 0x041fe400000000ff */
[----:B------:R-:W-:-:S03]  /*7daf0*/  PRMT R49, R49, 0x7773, RZ ;  /* 0x0000777331317816 */ /* 0x000fc600000000ff */
[----:B------:R0:W-:Y:S04]  /*7db00*/  @P2 STG.E.U8 desc[UR56][R234.64], R7 ;  /* 0x00000007ea002986 */ /* 0x0001e8000c101138 */
[----:B------:R1:W-:Y:S04]  /*7db10*/  @P5 STG.E.U8 desc[UR56][R42.64], R49 ;  /* 0x000000312a005986 */ /* 0x0003e8000c101138 */
[----:B0-----:R-:W2:Y:S04]  /*7db20*/  LDL.LU.64 R234, [R1+0x2390] ;  /* 0x0023900001ea7983 */ /* 0x001ea80000300a00 */
[----:B-1----:R-:W3:Y:S04]  /*7db30*/  LDL.LU.64 R42, [R1+0x2388] ;  /* 0x00238800012a7983 */ /* 0x002ee80000300a00 */
[----:B------:R-:W4:Y:S01]  /*7db40*/  LDL.LU.64 R30, [R1+0x16a8] ;  /* 0x0016a800011e7983 */ /* 0x000f220000300a00 */
[----:B------:R-:W-:-:S02]  /*7db50*/  LOP3.LUT P3, RZ, R233, 0x2000000, RZ, 0xc0, !PT ;  /* 0x02000000e9ff7812 */ /* 0x000fc4000786c0ff */
[----:B------:R-:W-:Y:S01]  /*7db60*/  LOP3.LUT P0, RZ, R233, 0x4000000, RZ, 0xc0, !PT ;  /* 0x04000000e9ff7812 */ /* 0x000fe2000780c0ff */
[----:B------:R-:W2:Y:S04]  /*7db70*/  LDL.LU.64 R228, [R1+0x1698] ;  /* 0x0016980001e47983 */ /* 0x000ea80000300a00 */
[----:B------:R-:W2:Y:S04]  /*7db80*/  LDL.LU.64 R28, [R1+0x1690] ;  /* 0x00169000011c7983 */ /* 0x000ea80000300a00 */
[----:B------:R-:W2:Y:S04]  /*7db90*/  LDL.LU.64 R224, [R1+0x1688] ;  /* 0x0016880001e07983 */ /* 0x000ea80000300a00 */
[----:B------:R-:W2:Y:S04]  /*7dba0*/  LDL.LU.64 R226, [R1+0x1680] ;  /* 0x0016800001e27983 */ /* 0x000ea80000300a00 */
[----:B------:R-:W2:Y:S04]  /*7dbb0*/  LDL.LU.64 R56, [R1+0x1678] ;  /* 0x0016780001387983 */ /* 0x000ea80000300a00 */
[----:B------:R-:W2:Y:S04]  /*7dbc0*/  LDL.LU.64 R52, [R1+0x1670] ;  /* 0x0016700001347983 */ /* 0x000ea80000300a00 */
[----:B------:R-:W2:Y:S01]  /*7dbd0*/  LDL.LU.64 R38, [R1+0x1668] ;  /* 0x0016680001267983 */ /* 0x000ea20000300a00 */
[----:B------:R-:W-:-:S02]  /*7dbe0*/  LOP3.LUT R10, R10, 0xffffefff, RZ, 0xc0, !PT ;  /* 0xffffefff0a0a7812 */ /* 0x000fc400078ec0ff */
[----:B---3--:R-:W-:-:S05]  /*7dbf0*/  PRMT R7, R42, 0x7770, RZ ;  /* 0x000077702a077816 */ /* 0x008fca00000000ff */
[----:B----4-:R0:W-:Y:S02]  /*7dc00*/  @P3 STG.E.U8 desc[UR56][R30.64], R7 ;  /* 0x000000071e003986 */ /* 0x0101e4000c101138 */
[----:B0-----:R-:W-:-:S05]  /*7dc10*/  PRMT R7, R42, 0x7771, RZ ;  /* 0x000077712a077816 */ /* 0x001fca00000000ff */
[----:B------:R0:W-:Y:S04]  /*7dc20*/  @P0 STG.E.U8 desc[UR56][R50.64], R7 ;  /* 0x0000000732000986 */ /* 0x0001e8000c101138 */
[----:B0-----:R-:W3:Y:S04]  /*7dc30*/  LDL.LU.64 R50, [R1+0x2380] ;  /* 0x0023800001327983 */ /* 0x001ee80000300a00 */
[----:B------:R-:W4:Y:S01]  /*7dc40*/  LDL.LU.64 R34, [R1+0x1660] ;  /* 0x0016600001227983 */ /* 0x000f220000300a00 */
[----:B--2---:R-:W-:Y:S02]  /*7dc50*/  LOP3.LUT P6, RZ, R234, 0x20, RZ, 0xc0, !PT ;  /* 0x00000020eaff7812 */ /* 0x004fe400078cc0ff */
[----:B------:R-:W-:-:S02]  /*7dc60*/  LOP3.LUT P2, RZ, R233, 0x8000000, RZ, 0xc0, !PT ;  /* 0x08000000e9ff7812 */ /* 0x000fc4000784c0ff */
[----:B------:R-:W-:Y:S02]  /*7dc70*/  LOP3.LUT P5, RZ, R233, 0x10000000, RZ, 0xc0, !PT ;  /* 0x10000000e9ff7812 */ /* 0x000fe400078ac0ff */
[----:B------:R-:W-:Y:S01]  /*7dc80*/  PRMT R7, R42, 0x7772, RZ ;  /* 0x000077722a077816 */ /* 0x000fe200000000ff */
[----:B------:R-:W2:Y:S06]  /*7dc90*/  LDL.LU.64 R36, [R1+0x1650] ;  /* 0x0016500001247983 */ /* 0x000eac0000300a00 */
[----:B------:R-:W-:Y:S02]  /*7dca0*/  @P6 LOP3.LUT R10, R10, 0x1000, RZ, 0xfc, !PT ;  /* 0x000010000a0a6812 */ /* 0x000fe400078efcff */
[----:B------:R-:W-:Y:S01]  /*7dcb0*/  LOP3.LUT P6, RZ, R234, 0x10, RZ, 0xc0, !PT ;  /* 0x00000010eaff7812 */ /* 0x000fe200078cc0ff */
[----:B------:R0:W-:Y:S01]  /*7dcc0*/  @P2 STG.E.U8 desc[UR56][R228.64], R7 ;  /* 0x00000007e4002986 */ /* 0x0001e2000c101138 */
[----:B------:R-:W-:-:S02]  /*7dcd0*/  PRMT R42, R42, 0x7773, RZ ;  /* 0x000077732a2a7816 */ /* 0x000fc400000000ff */
[----:B------:R-:W-:Y:S01]  /*7dce0*/  LOP3.LUT R10, R10, 0xffffdfff, RZ, 0xc0, !PT ;  /* 0xffffdfff0a0a7812 */ /* 0x000fe200078ec0ff */
[----:B------:R-:W2:Y:S04]  /*7dcf0*/  LDL.LU.64 R32, [R1+0x1648] ;  /* 0x0016480001207983 */ /* 0x000ea80000300a00 */
[----:B------:R1:W-:Y:S04]  /*7dd00*/  @P5 STG.E.U8 desc[UR56][R28.64], R42 ;  /* 0x0000002a1c005986 */ /* 0x0003e8000c101138 */
[----:B------:R-:W2:Y:S01]  /*7dd10*/  LDL.LU.64 R30, [R1+0x1640] ;  /* 0x00164000011e7983 */ /* 0x000ea20000300a00 */
[----:B------:R-:W-:-:S02]  /*7dd20*/  @P6 LOP3.LUT R10, R10, 0x2000, RZ, 0xfc, !PT ;  /* 0x000020000a0a6812 */ /* 0x000fc400078efcff */
[----:B------:R-:W-:Y:S01]  /*7dd30*/  LOP3.LUT P6, RZ, R234, 0x8, RZ, 0xc0, !PT ;  /* 0x00000008eaff7812 */ /* 0x000fe200078cc0ff */
[----:B0-----:R-:W2:Y:S04]  /*7dd40*/  LDL.LU.64 R228, [R1+0x1638] ;  /* 0x0016380001e47983 */ /* 0x001ea80000300a00 */
[----:B-1----:R-:W2:Y:S01]  /*7dd50*/  LDL.LU.64 R28, [R1+0x1630] ;  /* 0x00163000011c7983 */ /* 0x002ea20000300a00 */
[----:B------:R-:W-:-:S07]  /*7dd60*/  LOP3.LUT R10, R10, 0xffffbfff, RZ, 0xc0, !PT ;  /* 0xffffbfff0a0a7812 */ /* 0x000fce00078ec0ff */
        /* <DEDUP_REMOVED lines=17> */
[----:B---3--:R-:W-:-:S11]  /*7de80*/  PRMT R7, R50, 0x7770, RZ ;  /* 0x0000777032077816 */ /* 0x008fd600000000ff */
[----:B------:R0:W-:Y:S01]  /*7de90*/  @P6 STG.E.U8 desc[UR56][R224.64], R7 ;  /* 0x00000007e0006986 */ /* 0x0001e2000c101138 */
[----:B------:R-:W-:Y:S02]  /*7dea0*/  LOP3.LUT P6, RZ, R10, 0x80000, RZ, 0xc0, !PT ;  /* 0x000800000aff7812 */ /* 0x000fe400078cc0ff */
[----:B0-----:R-:W-:Y:S01]  /*7deb0*/  PRMT R7, R50, 0x7771, RZ ;  /* 0x0000777132077816 */ /* 0x001fe200000000ff */
[----:B------:R-:W3:Y:S10]  /*7dec0*/  LDL.LU.64 R224, [R1+0x1628] ;  /* 0x0016280001e07983 */ /* 0x000ef40000300a00 */
[----:B------:R0:W-:Y:S01]  /*7ded0*/  @P6 STG.E.U8 desc[UR56][R226.64], R7 ;  /* 0x00000007e2006986 */ /* 0x0001e2000c101138 */
[----:B------:R-:W-:-:S02]  /*7dee0*/  LOP3.LUT P6, RZ, R10, 0x40000, RZ, 0xc0, !PT ;  /* 0x000400000aff7812 */ /* 0x000fc400078cc0ff */
[----:B0-----:R-:W-:Y:S01]  /*7def0*/  PRMT R7, R50, 0x7772, RZ ;  /* 0x0000777232077816 */ /* 0x001fe200000000ff */
[----:B------:R-:W3:Y:S10]  /*7df00*/  LDL.LU.64 R226, [R1+0x1620] ;  /* 0x0016200001e27983 */ /* 0x000ef40000300a00 */
[----:B------:R0:W-:Y:S01]  /*7df10*/  @P6 STG.E.U8 desc[UR56][R56.64], R7 ;  /* 0x0000000738006986 */ /* 0x0001e2000c101138 */
[----:B------:R-:W-:-:S02]  /*7df20*/  LOP3.LUT P6, RZ, R10, 0x20000, RZ, 0xc0, !PT ;  /* 0x000200000aff7812 */ /* 0x000fc400078cc0ff */
[----:B------:R-:W-:-:S11]  /*7df30*/  PRMT R50, R50, 0x7773, RZ ;  /* 0x0000777332327816 */ /* 0x000fd600000000ff */
[----:B------:R-:W-:Y:S01]  /*7df40*/  @P6 STG.E.U8 desc[UR56][R52.64], R50 ;  /* 0x0000003234006986 */ /* 0x000fe2000c101138 */
[----:B------:R-:W-:Y:S02]  /*7df50*/  LOP3.LUT P6, RZ, R10, 0x10000, RZ, 0xc0, !PT ;  /* 0x000100000aff7812 */ /* 0x000fe400078cc0ff */
[----:B0-----:R-:W-:-:S11]  /*7df60*/  PRMT R7, R43, 0x7770, RZ ;  /* 0x000077702b077816 */ /* 0x001fd600000000ff */
[----:B------:R0:W-:Y:S01]  /*7df70*/  @P6 STG.E.U8 desc[UR56][R38.64], R7 ;  /* 0x0000000726006986 */ /* 0x0001e2000c101138 */
[----:B------:R-:W-:Y:S02]  /*7df80*/  LOP3.LUT P6, RZ, R10, 0x8000, RZ, 0xc0, !PT ;  /* 0x000080000aff7812 */ /* 0x000fe400078cc0ff */
[----:B0-----:R-:W-:-:S11]  /*7df90*/  PRMT R7, R43, 0x7771, RZ ;  /* 0x000077712b077816 */ /* 0x001fd600000000ff */
[----:B----4-:R0:W-:Y:S01]  /*7dfa0*/  @P6 STG.E.U8 desc[UR56][R34.64], R7 ;  /* 0x0000000722006986 */ /* 0x0101e2000c101138 */
[----:B------:R-:W-:Y:S02]  /*7dfb0*/  LOP3.LUT P6, RZ, R10, 0x4000, RZ, 0xc0, !PT ;  /* 0x000040000aff7812 */ /* 0x000fe400078cc0ff */
[----:B0-----:R-:W-:-:S11]  /*7dfc0*/  PRMT R7, R43, 0x7772, RZ ;  /* 0x000077722b077816 */ /* 0x001fd600000000ff */
[----:B------:R0:W-:Y:S04]  /*7dfd0*/  @P6 STG.E.U8 desc[UR56][R44.64], R7 ;  /* 0x000000072c006986 */ /* 0x0001e8000c101138 */
[----:B0-----:R-:W4:Y:S01]  /*7dfe0*/  LDL.LU.64 R44, [R1+0x2378] ;  /* 0x00237800012c7983 */ /* 0x001f220000300a00 */
[----:B------:R-:W-:Y:S02]  /*7dff0*/  LOP3.LUT P6, RZ, R10, 0x2000, RZ, 0xc0, !PT ;  /* 0x000020000aff7812 */ /* 0x000fe400078cc0ff */
[----:B------:R-:W-:Y:S02]  /*7e000*/  PRMT R43, R43, 0x7773, RZ ;  /* 0x000077732b2b7816 */ /* 0x000fe400000000ff */
[----:B------:R-:W-:Y:S02]  /*7e010*/  LOP3.LUT P1, RZ, R234, 0x40, RZ, 0xc0, !PT ;  /* 0x00000040eaff7812 */ /* 0x000fe4000782c0ff */
[----:B------:R-:W-:-:S07]  /*7e020*/  PRMT R7, R51, 0x7770, RZ ;  /* 0x0000777033077816 */ /* 0x000fce00000000ff */
[----:B--2---:R-:W-:Y:S01]  /*7e030*/  @P6 STG.E.U8 desc[UR56][R36.64], R43 ;  /* 0x0000002b24006986 */ /* 0x004fe2000c101138 */
[----:B------:R-:W-:Y:S02]  /*7e040*/  LOP3.LUT P6, RZ, R10, 0x1000, RZ, 0xc0, !PT ;  /* 0x000010000aff7812 */ /* 0x000fe400078cc0ff */
[C---:B------:R-:W-:Y:S02]  /*7e050*/  LOP3.LUT P4, RZ, R234.reuse, 0x80, RZ, 0xc0, !PT ;  /* 0x00000080eaff7812 */ /* 0x040fe4000788c0ff */
[C---:B------:R-:W-:Y:S02]  /*7e060*/  LOP3.LUT P3, RZ, R234.reuse, 0x100, RZ, 0xc0, !PT ;  /* 0x00000100eaff7812 */ /* 0x040fe4000786c0ff */
[----:B------:R-:W-:-:S07]  /*7e070*/  LOP3.LUT P0, RZ, R234, 0x200, RZ, 0xc0, !PT ;  /* 0x00000200eaff7812 */ /* 0x000fce000780c0ff */
[----:B------:R0:W-:Y:S01]  /*7e080*/  @P6 STG.E.U8 desc[UR56][R32.64], R7 ;  /* 0x0000000720006986 */ /* 0x0001e2000c101138 */
[----:B------:R-:W-:Y:S02]  /*7e090*/  LOP3.LUT P2, RZ, R234, 0x400, RZ, 0xc0, !PT ;  /* 0x00000400eaff7812 */ /* 0x000fe4000784c0ff */
[----:B0-----:R-:W-:-:S05]  /*7e0a0*/  PRMT R7, R51, 0x7771, RZ ;  /* 0x0000777133077816 */ /* 0x001fca00000000ff */
[----:B------:R0:W-:Y:S01]  /*7e0b0*/  @P1 STG.E.U8 desc[UR56][R30.64], R7 ;  /* 0x000000071e001986 */ /* 0x0001e2000c101138 */
[----:B------:R-:W-:Y:S02]  /*7e0c0*/  LOP3.LUT P5, RZ, R234, 0x800, RZ, 0xc0, !PT ;  /* 0x00000800eaff7812 */ /* 0x000fe400078ac0ff */
[C---:B0-----:R-:W-:Y:S02]  /*7e0d0*/  PRMT R7, R51.reuse, 0x7772, RZ ;  /* 0x0000777233077816 */ /* 0x041fe400000000ff */
[----:B------:R-:W-:-:S03]  /*7e0e0*/  PRMT R51, R51, 0x7773, RZ ;  /* 0x0000777333337816 */ /* 0x000fc600000000ff */
[----:B------:R4:W-:Y:S04]  /*7e0f0*/  @P4 STG.E.U8 desc[UR56][R228.64], R7 ;  /* 0x00000007e4004986 */ /* 0x0009e8000c101138 */
[----:B------:R-:W-:Y:S01]  /*7e100*/  @P3 STG.E.U8 desc[UR56][R28.64], R51 ;  /* 0x000000331c003986 */ /* 0x000fe2000c101138 */
[----:B------:R-:W-:Y:S02]  /*7e110*/  LOP3.LUT P6, RZ, R234, 0x1000000, RZ, 0xc0, !PT ;  /* 0x01000000eaff7812 */ /* 0x000fe400078cc0ff */
[----:B------:R-:W-:Y:S02]  /*7e120*/  LOP3.LUT R10, R10, 0xffffffef, RZ, 0xc0, !PT ;  /* 0xffffffef0a0a7812 */ /* 0x000fe400078ec0ff */
[----:B----4-:R-:W-:-:S05]  /*7e130*/  PRMT R7, R44, 0x7770, RZ ;  /* 0x000077702c077816 */ /* 0x010fca00000000ff */
[----:B---3--:R0:W-:Y:S02]  /*7e140*/  @P0 STG.E.U8 desc[UR56][R224.64], R7 ;  /* 0x00000007e0000986 */ /* 0x0081e4000c101138 */
        /* <DEDUP_REMOVED lines=14> */
[----:B------:R-:W4:Y:S01]  /*7e230*/  LDL.LU.64 R34, [R1+0x15c0] ;  /* 0x0015c00001227983 */ /* 0x000f220000300a00 */
        /* <DEDUP_REMOVED lines=18> */
[C---:B------:R-:W-:Y:S02]  /*7e360*/  LOP3.LUT P3, RZ, R234.reuse, 0x1000, RZ, 0xc0, !PT ;  /* 0x00001000eaff7812 */ /* 0x040fe4000786c0ff */
[----:B------:R-:W-:-:S07]  /*7e370*/  LOP3.LUT P0, RZ, R234, 0x2000, RZ, 0xc0, !PT ;  /* 0x00002000eaff7812 */ /* 0x000fce000780c0ff */
[----:B------:R-:W-:Y:S02]  /*7e380*/  @P6 LOP3.LUT R10, R10, 0x400, RZ, 0xfc, !PT ;  /* 0x000004000a0a6812 */ /* 0x000fe400078efcff */
[C---:B------:R-:W-:Y:S02]  /*7e390*/  LOP3.LUT P6, RZ, R234.reuse, 0x20000, RZ, 0xc0, !PT ;  /* 0x00020000eaff7812 */ /* 0x040fe400078cc0ff */
[----:B------:R-:W-:Y:S02]  /*7e3a0*/  LOP3.LUT P2, RZ, R234, 0x4000, RZ, 0xc0, !PT ;  /* 0x00004000eaff7812 */ /* 0x000fe4000784c0ff */
[----:B------:R-:W-:Y:S02]  /*7e3b0*/  PRMT R44, R44, 0x7773, RZ ;  /* 0x000077732c2c7816 */ /* 0x000fe400000000ff */
[----:B------:R-:W-:Y:S02]  /*7e3c0*/  LOP3.LUT R10, R10, 0xfffff7ff, RZ, 0xc0, !PT ;  /* 0xfffff7ff0a0a7812 */ /* 0x000fe400078ec0ff */
[----:B------:R-:W-:-:S05]  /*7e3d0*/  LOP3.LUT P5, RZ, R234, 0x8000, RZ, 0xc0, !PT ;  /* 0x00008000eaff7812 */ /* 0x000fca00078ac0ff */
[----:B------:R-:W-:Y:S02]  /*7e3e0*/  @P6 LOP3.LUT R10, R10, 0x800, RZ, 0xfc, !PT ;  /* 0x000008000a0a6812 */ /* 0x000fe400078efcff */
[----:B------:R-:W-:Y:S02]  /*7e3f0*/  LOP3.LUT P6, RZ, R234, 0x10000, RZ, 0xc0, !PT ;  /* 0x00010000eaff7812 */ /* 0x000fe400078cc0ff */
[C---:B--2---:R-:W-:Y:S01]  /*7e400*/  PRMT R7, R64.reuse, 0x7770, RZ ;  /* 0x0000777040077816 */ /* 0x044fe200000000ff */
[----:B---3--:R0:W-:Y:S04]  /*7e410*/  @P3 STG.E.U8 desc[UR56][R36.64], R44 ;  /* 0x0000002c24003986 */ /* 0x0081e8000c101138 */
[----:B----4-:R1:W-:Y:S04]  /*7e420*/  @P0 STG.E.U8 desc[UR56][R32.64], R7 ;  /* 0x0000000720000986 */ /* 0x0103e8000c101138 */
[----:B0-----:R-:W2:Y:S01]  /*7e430*/  LDL.LU.64 R36, [R1+0x15b0] ;  /* 0x0015b00001247983 */ /* 0x001ea20000300a00 */
[----:B-1----:R-:W-:-:S03]  /*7e440*/  PRMT R7, R64, 0x7771, RZ ;  /* 0x0000777140077816 */ /* 0x002fc600000000ff */
[----:B------:R-:W3:Y:S04]  /*7e450*/  LDL.LU.64 R32, [R1+0x15a8] ;  /* 0x0015a80001207983 */ /* 0x000ee80000300a00 */
[----:B------:R0:W-:Y:S02]  /*7e460*/  @P2 STG.E.U8 desc[UR56][R30.64], R7 ;  /* 0x000000071e002986 */ /* 0x0001e4000c101138 */
[C---:B0-----:R-:W-:Y:S02]  /*7e470*/  PRMT R7, R64.reuse, 0x7772, RZ ;  /* 0x0000777240077816 */ /* 0x041fe400000000ff */
[----:B------:R-:W-:Y:S01]  /*7e480*/  PRMT R64, R64, 0x7773, RZ ;  /* 0x0000777340407816 */ /* 0x000fe200000000ff */
[----:B------:R-:W4:Y:S04]  /*7e490*/  LDL.LU.64 R30, [R1+0x15a0] ;  /* 0x0015a000011e7983 */ /* 0x000f280000300a00 */
[----:B------:R0:W-:Y:S04]  /*7e4a0*/  @P5 STG.E.U8 desc[UR56][R228.64], R7 ;  /* 0x00000007e4005986 */ /* 0x0001e8000c101138 */
[----:B------:R1:W-:Y:S01]  /*7e4b0*/  @P6 STG.E.U8 desc[UR56][R28.64], R64 ;  /* 0x000000401c006986 */ /* 0x0003e2000c101138 */
[----:B------:R-:W-:-:S02]  /*7e4c0*/  LOP3.LUT P6, RZ, R10, 0x800, RZ, 0xc0, !PT ;  /* 0x000008000aff7812 */ /* 0x000fc400078cc0ff */
[----:B0-----:R-:W-:Y:S01]  /*7e4d0*/  PRMT R7, R45, 0x7770, RZ ;  /* 0x000077702d077816 */ /* 0x001fe200000000ff */
[----:B------:R-:W4:Y:S04]  /*7e4e0*/  LDL.LU.64 R228, [R1+0x1598] ;  /* 0x0015980001e47983 */ /* 0x000f280000300a00 */
[----:B-1----:R-:W4:Y:S06]  /*7e4f0*/  LDL.LU.64 R28, [R1+0x1590] ;  /* 0x00159000011c7983 */ /* 0x002f2c0000300a00 */
        /* <DEDUP_REMOVED lines=10> */
[----:B------:R-:W-:-:S11]  /*7e5a0*/  PRMT R45, R45, 0x7773, RZ ;  /* 0x000077732d2d7816 */ /* 0x000fd600000000ff */
[----:B------:R-:W-:Y:S01]  /*7e5b0*/  @P6 STG.E.U8 desc[UR56][R38.64], R45 ;  /* 0x0000002d26006986 */ /* 0x000fe2000c101138 */
[----:B------:R-:W-:Y:S02]  /*7e5c0*/  LOP3.LUT P6, RZ, R10, 0x80, RZ, 0xc0, !PT ;  /* 0x000000800aff7812 */ /* 0x000fe400078cc0ff */
[----:B0-----:R-:W-:-:S11]  /*7e5d0*/  PRMT R7, R65, 0x7770, RZ ;  /* 0x0000777041077816 */ /* 0x001fd600000000ff */
[----:B------:R0:W-:Y:S01]  /*7e5e0*/  @P6 STG.E.U8 desc[UR56][R46.64], R7 ;  /* 0x000000072e006986 */ /* 0x0001e2000c101138 */
[----:B------:R-:W-:-:S03]  /*7e5f0*/  LOP3.LUT P6, RZ, R10, 0x40, RZ, 0xc0, !PT ;  /* 0x000000400aff7812 */ /* 0x000fc600078cc0ff */
[----:B0-----:R-:W3:Y:S01]  /*7e600*/  LDL.LU.64 R46, [R1+0x2368] ;  /* 0x00236800012e7983 */ /* 0x001ee20000300a00 */
[----:B------:R-:W-:-:S09]  /*7e610*/  PRMT R7, R65, 0x7771, RZ ;  /* 0x0000777141077816 */ /* 0x000fd200000000ff */
[----:B------:R0:W-:Y:S01]  /*7e620*/  @P6 STG.E.U8 desc[UR56][R34.64], R7 ;  /* 0x0000000722006986 */ /* 0x0001e2000c101138 */
[----:B------:R-:W-:Y:S02]  /*7e630*/  LOP3.LUT P6, RZ, R10, 0x20, RZ, 0xc0, !PT ;  /* 0x000000200aff7812 */ /* 0x000fe400078cc0ff */
[----:B0-----:R-:W-:-:S11]  /*7e640*/  PRMT R7, R65, 0x7772, RZ ;  /* 0x0000777241077816 */ /* 0x001fd600000000ff */
[----:B------:R0:W-:Y:S04]  /*7e650*/  @P6 STG.E.U8 desc[UR56][R66.64], R7 ;  /* 0x0000000742006986 */ /* 0x0001e8000c101138 */
[----:B0-----:R-:W4:Y:S01]  /*7e660*/  LDL.LU.64 R66, [R1+0x2360] ;  /* 0x0023600001427983 */ /* 0x001f220000300a00 */
[----:B------:R-:W-:Y:S02]  /*7e670*/  LOP3.LUT P6, RZ, R10, 0x10, RZ, 0xc0, !PT ;  /* 0x000000100aff7812 */ /* 0x000fe400078cc0ff */
[C---:B------:R-:W-:Y:S02]  /*7e680*/  LOP3.LUT P1, RZ, R234.reuse, 0x2000000, RZ, 0xc0, !PT ;  /* 0x02000000eaff7812 */ /* 0x040fe4000782c0ff */
[----:B------:R-:W-:Y:S02]  /*7e690*/  LOP3.LUT P4, RZ, R234, 0x4000000, RZ, 0xc0, !PT ;  /* 0x04000000eaff7812 */ /* 0x000fe4000788c0ff */
[----:B------:R-:W-:-:S02]  /*7e6a0*/  PRMT R65, R65, 0x7773, RZ ;  /* 0x0000777341417816 */ /* 0x000fc400000000ff */
[C---:B------:R-:W-:Y:S02]  /*7e6b0*/  LOP3.LUT P3, RZ, R234.reuse, 0x8000000, RZ, 0xc0, !PT ;  /* 0x08000000eaff7812 */ /* 0x040fe4000786c0ff */
[C---:B------:R-:W-:Y:S02]  /*7e6c0*/  LOP3.LUT P0, RZ, R234.reuse, 0x10000000, RZ, 0xc0, !PT ;  /* 0x10000000eaff7812 */ /* 0x040fe4000780c0ff */
[C---:B------:R-:W-:Y:S02]  /*7e6d0*/  LOP3.LUT P2, RZ, R234.reuse, 0x20000000, RZ, 0xc0, !PT ;  /* 0x20000000eaff7812 */ /* 0x040fe4000784c0ff */
[----:B------:R-:W-:Y:S01]  /*7e6e0*/  LOP3.LUT P5, RZ, R234, 0x40000000, RZ, 0xc0, !PT ;  /* 0x40000000eaff7812 */ /* 0x000fe200078ac0ff */
[----:B--2---:R-:W-:Y:S01]  /*7e6f0*/  @P6 STG.E.U8 desc[UR56][R36.64], R65 ;  /* 0x0000004124006986 */ /* 0x004fe2000c101138 */
[----:B---3--:R-:W-:-:S05]  /*7e700*/  PRMT R7, R46, 0x7770, RZ ;  /* 0x000077702e077816 */ /* 0x008fca00000000ff */
[----:B------:R0:W-:Y:S02]  /*7e710*/  @P1 STG.E.U8 desc[UR56][R32.64], R7 ;  /* 0x0000000720001986 */ /* 0x0001e4000c101138 */
[C---:B0-----:R-:W-:Y:S02]  /*7e720*/  PRMT R7, R46.reuse, 0x7771, RZ ;  /* 0x000077712e077816 */ /* 0x041fe400000000ff */
[----:B------:R-:W2:Y:S04]  /*7e730*/  LDL.LU.64 R32, [R1+0x1578] ;  /* 0x0015780001207983 */ /* 0x000ea80000300a00 */
[----:B----4-:R0:W-:Y:S02]  /*7e740*/  @P4 STG.E.U8 desc[UR56][R30.64], R7 ;  /* 0x000000071e004986 */ /* 0x0101e4000c101138 */
[----:B0-----:R-:W-:-:S02]  /*7e750*/  PRMT R7, R46, 0x7772, RZ ;  /* 0x000077722e077816 */ /* 0x001fc400000000ff */
[----:B------:R-:W3:Y:S01]  /*7e760*/  LDL.LU.64 R30, [R1+0x1570] ;  /* 0x00157000011e7983 */ /* 0x000ee20000300a00 */
[----:B------:R-:W-:-:S03]  /*7e770*/  PRMT R46, R46, 0x7773, RZ ;  /* 0x000077732e2e7816 */ /* 0x000fc600000000ff */
[----:B------:R0:W-:Y:S04]  /*7e780*/  @P3 STG.E.U8 desc[UR56][R228.64], R7 ;  /* 0x00000007e4003986 */ /* 0x0001e8000c101138 */
[----:B------:R1:W-:Y:S04]  /*7e790*/  @P0 STG.E.U8 desc[UR56][R28.64], R46 ;  /* 0x0000002e1c000986 */ /* 0x0003e8000c101138 */
[----:B0-----:R-:W4:Y:S01]  /*7e7a0*/  LDL.LU.64 R228, [R1+0x1568] ;  /* 0x0015680001e47983 */ /* 0x001f220000300a00 */
[----:B------:R-:W-:-:S03]  /*7e7b0*/  PRMT R7, R66, 0x7770, RZ ;  /* 0x0000777042077816 */ /* 0x000fc600000000ff */
[----:B-1----:R-:W4:Y:S04]  /*7e7c0*/  LDL.LU.64 R28, [R1+0x1560] ;  /* 0x00156000011c7983 */ /* 0x002f280000300a00 */
[----:B------:R0:W-:Y:S04]  /*7e7d0*/  @P2 STG.E.U8 desc[UR56][R224.64], R7 ;  /* 0x00000007e0002986 */ /* 0x0001e8000c101138 */
[----:B0-----:R-:W4:Y:S01]  /*7e7e0*/  LDL.LU.64 R224, [R1+0x1558] ;  /* 0x0015580001e07983 */ /* 0x001f220000300a00 */
[----:B------:R-:W-:-:S05]  /*7e7f0*/  PRMT R7, R66, 0x7771, RZ ;  /* 0x0000777142077816 */ /* 0x000fca00000000ff */
[----:B------:R0:W-:Y:S04]  /*7e800*/  @P5 STG.E.U8 desc[UR56][R226.64], R7 ;  /* 0x00000007e2005986 */ /* 0x0001e8000c101138 */
[----:B0-----:R-:W4:Y:S04]  /*7e810*/  LDL.LU.64 R226, [R1+0x1550] ;  /* 0x0015500001e27983 */ /* 0x001f280000300a00 */
[----:B------:R-:W4:Y:S04]  /*7e820*/  LDL.LU.64 R52, [R1+0x1540] ;  /* 0x0015400001347983 */ /* 0x000f280000300a00 */
[----:B------:R-:W4:Y:S01]  /*7e830*/  LDL.LU.64 R38, [R1+0x1538] ;  /* 0x0015380001267983 */ /* 0x000f220000300a00 */
[----:B------:R-:W-:-:S02]  /*7e840*/  LOP3.LUT P6, RZ, R235, 0x800, RZ, 0xc0, !PT ;  /* 0x00000800ebff7812 */ /* 0x000fc400078cc0ff */
[----:B------:R-:W-:Y:S02]  /*7e850*/  LOP3.LUT R11, R11, 0xefffffff, RZ, 0xc0, !PT ;  /* 0xefffffff0b0b7812 */ /* 0x000fe400078ec0ff */
[----:B------:R-:W-:Y:S02]  /*7e860*/  LOP3.LUT R10, R10, 0xfffffffe, RZ, 0xc0, !PT ;  /* 0xfffffffe0a0a7812 */ /* 0x000fe400078ec0ff */
[----:B------:R-:W-:Y:S02]  /*7e870*/  LOP3.LUT P3, RZ, R234, 0x80000000, RZ, 0xc0, !PT ;  /* 0x80000000eaff7812 */ /* 0x000fe4000786c0ff */
[C---:B------:R-:W-:Y:S02]  /*7e880*/  LOP3.LUT P0, RZ, R235.reuse, 0x1, RZ, 0xc0, !PT ;  /* 0x00000001ebff7812 */ /* 0x040fe4000780c0ff */
[----:B------:R-:W-:Y:S02]  /*7e890*/  LOP3.LUT P2, RZ, R235, 0x2, RZ, 0xc0, !PT ;  /* 0x00000002ebff7812 */ /* 0x000fe4000784c0ff */
[----:B------:R-:W-:-:S02]  /*7e8a0*/  PRMT R7, R66, 0x7772, RZ ;  /* 0x0000777242077816 */ /* 0x000fc400000000ff */
[----:B------:R-:W-:Y:S01]  /*7e8b0*/  LOP3.LUT P5, RZ, R235, 0x4, RZ, 0xc0, !PT ;  /* 0x00000004ebff7812 */ /* 0x000fe200078ac0ff */
[----:B------:R-:W4:Y:S01]  /*7e8c0*/  LDL.LU.64 R34, [R1+0x1520] ;  /* 0x0015200001227983 */ /* 0x000f220000300a00 */
[----:B------:R-:W-:Y:S02]  /*7e8d0*/  @P6 LOP3.LUT R11, R11, 0x10000000, RZ, 0xfc, !PT ;  /* 0x100000000b0b6812 */ /* 0x000fe400078efcff */
[----:B------:R-:W-:Y:S02]  /*7e8e0*/  LOP3.LUT P6, RZ, R235, 0x400, RZ, 0xc0, !PT ;  /* 0x00000400ebff7812 */ /* 0x000fe400078cc0ff */
[----:B------:R-:W-:Y:S01]  /*7e8f0*/  PRMT R66, R66, 0x7773, RZ ;  /* 0x0000777342427816 */ /* 0x000fe200000000ff */
[----:B------:R-:W4:Y:S01]  /*7e900*/  LDL.LU.64 R36, [R1+0x1518] ;  /* 0x0015180001247983 */ /* 0x000f220000300a00 */
[----:B------:R-:W-:-:S09]  /*7e910*/  LOP3.LUT R11, R11, 0xdfffffff, RZ, 0xc0, !PT ;  /* 0xdfffffff0b0b7812 */ /* 0x000fd200078ec0ff */
        /* <DEDUP_REMOVED lines=19> */
[----:B--2---:R0:W-:Y:S02]  /*7ea50*/  @P3 STG.E.U8 desc[UR56][R32.64], R7 ;  /* 0x0000000720003986 */ /* 0x0041e4000c101138 */
[C---:B0-----:R-:W-:Y:S02]  /*7ea60*/  PRMT R7, R47.reuse, 0x7770, RZ ;  /* 0x000077702f077816 */ /* 0x041fe400000000ff */
[----:B------:R-:W2:Y:S04]  /*7ea70*/  LDL.LU.64 R32, [R1+0x1510] ;  /* 0x0015100001207983 */ /* 0x000ea80000300a00 */
[----:B---3--:R0:W-:Y:S04]  /*7ea80*/  @P0 STG.E.U8 desc[UR56][R30.64], R66 ;  /* 0x000000421e000986 */ /* 0x0081e8000c101138 */
[----:B0-----:R-:W3:Y:S04]  /*7ea90*/  LDL.LU.64 R30, [R1+0x1508] ;  /* 0x00150800011e7983 */ /* 0x001ee80000300a00 */
[----:B----4-:R0:W-:Y:S02]  /*7eaa0*/  @P2 STG.E.U8 desc[UR56][R228.64], R7 ;  /* 0x00000007e4002986 */ /* 0x0101e4000c101138 */
[----:B0-----:R-:W-:-:S02]  /*7eab0*/  PRMT R7, R47, 0x7771, RZ ;  /* 0x000077712f077816 */ /* 0x001fc400000000ff */
[----:B------:R-:W4:Y:S04]  /*7eac0*/  LDL.LU.64 R228, [R1+0x1500] ;  /* 0x0015000001e47983 */ /* 0x000f280000300a00 */
[----:B------:R0:W-:Y:S02]  /*7ead0*/  @P5 STG.E.U8 desc[UR56][R28.64], R7 ;  /* 0x000000071c005986 */ /* 0x0001e4000c101138 */
[----:B0-----:R-:W-:Y:S02]  /*7eae0*/  PRMT R7, R47, 0x7772, RZ ;  /* 0x000077722f077816 */ /* 0x001fe400000000ff */
[----:B------:R-:W4:Y:S04]  /*7eaf0*/  LDL.LU.64 R28, [R1+0x14f8] ;  /* 0x0014f800011c7983 */ /* 0x000f280000300a00 */
[----:B------:R0:W-:Y:S01]  /*7eb00*/  @P6 STG.E.U8 desc[UR56][R224.64], R7 ;  /* 0x00000007e0006986 */ /* 0x0001e2000c101138 */
[----:B------:R-:W-:-:S02]  /*7eb10*/  LOP3.LUT P6, RZ, R10, 0x8, RZ, 0xc0, !PT ;  /* 0x000000080aff7812 */ /* 0x000fc400078cc0ff */
[----:B------:R-:W-:Y:S02]  /*7eb20*/  PRMT R47, R47, 0x7773, RZ ;  /* 0x000077732f2f7816 */ /* 0x000fe400000000ff */
[----:B0-----:R-:W-:Y:S01]  /*7eb30*/  PRMT R7, R67, 0x7770, RZ ;  /* 0x0000777043077816 */ /* 0x001fe200000000ff */
[----:B------:R-:W4:Y:S08]  /*7eb40*/  LDL.LU.64 R224, [R1+0x14f0] ;  /* 0x0014f00001e07983 */ /* 0x000f300000300a00 */
[----:B------:R0:W-:Y:S01]  /*7eb50*/  @P6 STG.E.U8 desc[UR56][R226.64], R47 ;  /* 0x0000002fe2006986 */ /* 0x0001e2000c101138 */
[----:B------:R-:W-:-:S03]  /*7eb60*/  LOP3.LUT P6, RZ, R10, 0x4, RZ, 0xc0, !PT ;  /* 0x000000040aff7812 */ /* 0x000fc600078cc0ff */
[----:B0-----:R-:W4:Y:S10]  /*7eb70*/  LDL.LU.64 R226, [R1+0x14e8] ;  /* 0x0014e80001e27983 */ /* 0x001f340000300a00 */
[----:B------:R0:W-:Y:S01]  /*7eb80*/  @P6 STG.E.U8 desc[UR56][R68.64], R7 ;  /* 0x0000000744006986 */ /* 0x0001e2000c101138 */
[----:B------:R-:W-:-:S03]  /*7eb90*/  LOP3.LUT P6, RZ, R10, 0x2, RZ, 0xc0, !PT ;  /* 0x000000020aff7812 */ /* 0x000fc600078cc0ff */
[----:B0-----:R-:W2:Y:S01]  /*7eba0*/  LDL.LU.64 R68, [R1+0x2358] ;  /* 0x0023580001447983 */ /* 0x001ea20000300a00 */
[----:B------:R-:W-:-:S09]  /*7ebb0*/  PRMT R7, R67, 0x7771, RZ ;  /* 0x0000777143077816 */ /* 0x000fd200000000ff */
[----:B------:R0:W-:Y:S01]  /*7ebc0*/  @P6 STG.E.U8 desc[UR56][R52.64], R7 ;  /* 0x0000000734006986 */ /* 0x0001e2000c101138 */
[----:B------:R-:W-:Y:S02]  /*7ebd0*/  LOP3.LUT P6, RZ, R10, 0x1, RZ, 0xc0, !PT ;  /* 0x000000010aff7812 */ /* 0x000fe400078cc0ff */
[----:B0-----:R-:W-:-:S11]  /*7ebe0*/  PRMT R7, R67, 0x7772, RZ ;  /* 0x0000777243077816 */ /* 0x001fd600000000ff */
[----:B------:R-:W-:Y:S01]  /*7ebf0*/  @P6 STG.E.U8 desc[UR56][R38.64], R7 ;  /* 0x0000000726006986 */ /* 0x000fe2000c101138 */
[----:B------:R-:W-:Y:S02]  /*7ec00*/  LOP3.LUT P6, RZ, R11, 0x80000000, RZ, 0xc0, !PT ;  /* 0x800000000bff7812 */ /* 0x000fe400078cc0ff */
[----:B------:R-:W-:-:S11]  /*7ec10*/  PRMT R67, R67, 0x7773, RZ ;  /* 0x0000777343437816 */ /* 0x000fd600000000ff */
[----:B------:R0:W-:Y:S04]  /*7ec20*/  @P6 STG.E.U8 desc[UR56][R72.64], R67 ;  /* 0x0000004348006986 */ /* 0x0001e8000c101138 */
[----:B0-----:R-:W4:Y:S01]  /*7ec30*/  LDL.LU.64 R72, [R1+0x2350] ;  /* 0x0023500001487983 */ /* 0x001f220000300a00 */
[----:B------:R-:W-:Y:S02]  /*7ec40*/  LOP3.LUT P6, RZ, R11, 0x40000000, RZ, 0xc0, !PT ;  /* 0x400000000bff7812 */ /* 0x000fe400078cc0ff */
[C---:B------:R-:W-:Y:S02]  /*7ec50*/  LOP3.LUT P1, RZ, R235.reuse, 0x1000, RZ, 0xc0, !PT ;  /* 0x00001000ebff7812 */ /* 0x040fe4000782c0ff */
[C---:B------:R-:W-:Y:S02]  /*7ec60*/  LOP3.LUT P4, RZ, R235.reuse, 0x2000, RZ, 0xc0, !PT ;  /* 0x00002000ebff7812 */ /* 0x040fe4000788c0ff */
[----:B------:R-:W-:-:S02]  /*7ec70*/  LOP3.LUT P3, RZ, R235, 0x4000, RZ, 0xc0, !PT ;  /* 0x00004000ebff7812 */ /* 0x000fc4000786c0ff */
[C---:B------:R-:W-:Y:S02]  /*7ec80*/  LOP3.LUT P0, RZ, R235.reuse, 0x8000, RZ, 0xc0, !PT ;  /* 0x00008000ebff7812 */ /* 0x040fe4000780c0ff */
[C---:B------:R-:W-:Y:S02]  /*7ec90*/  LOP3.LUT P2, RZ, R235.reuse, 0x10000, RZ, 0xc0, !PT ;  /* 0x00010000ebff7812 */ /* 0x040fe4000784c0ff */
[----:B------:R-:W-:Y:S02]  /*7eca0*/  LOP3.LUT P5, RZ, R235, 0x20000, RZ, 0xc0, !PT ;  /* 0x00020000ebff7812 */ /* 0x000fe400078ac0ff */
[----:B--2---:R-:W-:-:S05]  /*7ecb0*/  PRMT R7, R68, 0x7770, RZ ;  /* 0x0000777044077816 */ /* 0x004fca00000000ff */
[----:B------:R0:W-:Y:S01]  /*7ecc0*/  @P6 STG.E.U8 desc[UR56][R34.64], R7 ;  /* 0x0000000722006986 */ /* 0x0001e2000c101138 */
[----:B------:R-:W-:Y:S02]  /*7ecd0*/  LOP3.LUT P6, RZ, R11, 0x20000000, RZ, 0xc0, !PT ;  /* 0x200000000bff7812 */ /* 0x000fe400078cc0ff */
[----:B0-----:R-:W-:-:S11]  /*7ece0*/  PRMT R7, R68, 0x7771, RZ ;  /* 0x0000777144077816 */ /* 0x001fd600000000ff */
[----:B------:R0:W-:Y:S01]  /*7ecf0*/  @P6 STG.E.U8 desc[UR56][R36.64], R7 ;  /* 0x0000000724006986 */ /* 0x0001e2000c101138 */
[----:B------:R-:W-:Y:S02]  /*7ed00*/  LOP3.LUT P6, RZ, R11, 0x10000000, RZ, 0xc0, !PT ;  /* 0x100000000bff7812 */ /* 0x000fe400078cc0ff */
[C---:B0-----:R-:W-:Y:S02]  /*7ed10*/  PRMT R7, R68.reuse, 0x7772, RZ ;  /* 0x0000777244077816 */ /* 0x041fe400000000ff */
[----:B------:R-:W-:-:S09]  /*7ed20*/  PRMT R68, R68, 0x7773, RZ ;  /* 0x0000777344447816 */ /* 0x000fd200000000ff */
[----:B------:R4:W-:Y:S04]  /*7ed30*/  @P6 STG.E.U8 desc[UR56][R32.64], R7 ;  /* 0x0000000720006986 */ /* 0x0009e8000c101138 */
[----:B---3--:R-:W-:Y:S01]  /*7ed40*/  @P1 STG.E.U8 desc[UR56][R30.64], R68 ;  /* 0x000000441e001986 */ /* 0x008fe2000c101138 */
[----:B----4-:R-:W-:-:S05]  /*7ed50*/  PRMT R7, R72, 0x7770, RZ ;  /* 0x0000777048077816 */ /* 0x010fca00000000ff */
        /* <DEDUP_REMOVED lines=8> */
[----:B------:R0:W-:Y:S04]  /*7ede0*/  @P5 STG.E.U8 desc[UR56][R236.64], R7 ;  /* 0x00000007ec005986 */ /* 0x0001e8000c101138 */
[----:B0-----:R-:W2:Y:S04]  /*7edf0*/  LDL.LU.64 R236, [R1+0x2348] ;  /* 0x0023480001ec7983 */ /* 0x001ea80000300a00 */
[----:B------:R-:W3:Y:S04]  /*7ee00*/  LDL.LU.64 R32, [R1+0x14d8] ;  /* 0x0014d80001207983 */ /* 0x000ee80000300a00 */
[----:B------:R-:W4:Y:S04]  /*7ee10*/  LDL.LU.64 R30, [R1+0x14d0] ;  /* 0x0014d000011e7983 */ /* 0x000f280000300a00 */
[----:B------:R-:W2:Y:S04]  /*7ee20*/  LDL.LU.64 R228, [R1+0x14c8] ;  /* 0x0014c80001e47983 */ /* 0x000ea80000300a00 */
[----:B------:R-:W2:Y:S01]  /*7ee30*/  LDL.LU.64 R28, [R1+0x14b8] ;  /* 0x0014b800011c7983 */ /* 0x000ea20000300a00 */
[----:B------:R-:W-:-:S02]  /*7ee40*/  LOP3.LUT P6, RZ, R235, 0x40000000, RZ, 0xc0, !PT ;  /* 0x40000000ebff7812 */ /* 0x000fc400078cc0ff */
[----:B------:R-:W-:Y:S02]  /*7ee50*/  LOP3.LUT R11, R11, 0xffefffff, RZ, 0xc0, !PT ;  /* 0xffefffff0b0b7812 */ /* 0x000fe400078ec0ff */
[C---:B------:R-:W-:Y:S02]  /*7ee60*/  LOP3.LUT P3, RZ, R235.reuse, 0x40000, RZ, 0xc0, !PT ;  /* 0x00040000ebff7812 */ /* 0x040fe4000786c0ff */
[----:B------:R-:W-:Y:S02]  /*7ee70*/  LOP3.LUT P0, RZ, R235, 0x80000, RZ, 0xc0, !PT ;  /* 0x00080000ebff7812 */ /* 0x000fe4000780c0ff */
[----:B------:R-:W-:Y:S01]  /*7ee80*/  PRMT R7, R69, 0x7771, RZ ;  /* 0x0000777145077816 */ /* 0x000fe200000000ff */
[----:B------:R-:W2:Y:S01]  /*7ee90*/  LDL.LU.64 R224, [R1+0x14a8] ;  /* 0x0014a80001e07983 */ /* 0x000ea20000300a00 */
[C---:B------:R-:W-:Y:S02]  /*7eea0*/  LOP3.LUT P2, RZ, R235.reuse, 0x100000, RZ, 0xc0, !PT ;  /* 0x00100000ebff7812 */ /* 0x040fe4000784c0ff */
[----:B------:R-:W-:Y:S01]  /*7eeb0*/  LOP3.LUT P5, RZ, R235, 0x200000, RZ, 0xc0, !PT ;  /* 0x00200000ebff7812 */ /* 0x000fe200078ac0ff */
[----:B------:R-:W2:Y:S04]  /*7eec0*/  LDL.LU.64 R226, [R1+0x14a0] ;  /* 0x0014a00001e27983 */ /* 0x000ea80000300a00 */
[----:B------:R-:W2:Y:S04]  /*7eed0*/  LDL.LU.64 R56, [R1+0x1490] ;  /* 0x0014900001387983 */ /* 0x000ea80000300a00 */
[----:B------:R-:W2:Y:S04]  /*7eee0*/  LDL.LU.64 R52, [R1+0x1488] ;  /* 0x0014880001347983 */ /* 0x000ea80000300a00 */
[----:B------:R-:W2:Y:S04]  /*7eef0*/  LDL.LU.64 R38, [R1+0x1480] ;  /* 0x0014800001267983 */ /* 0x000ea80000300a00 */
[----:B------:R-:W2:Y:S01]  /*7ef00*/  LDL.LU.64 R34, [R1+0x1478] ;  /* 0x0014780001227983 */ /* 0x000ea20000300a00 */
[----:B------:R-:W-:-:S02]  /*7ef10*/  @P6 LOP3.LUT R11, R11, 0x100000, RZ, 0xfc, !PT ;  /* 0x001000000b0b6812 */ /* 0x000fc400078efcff */
[----:B------:R-:W-:Y:S01]  /*7ef20*/  LOP3.LUT P6, RZ, R235, 0x20000000, RZ, 0xc0, !PT ;  /* 0x20000000ebff7812 */ /* 0x000fe200078cc0ff */
[----:B------:R-:W2:Y:S01]  /*7ef30*/  LDL.LU.64 R36, [R1+0x1470] ;  /* 0x0014700001247983 */ /* 0x000ea20000300a00 */
        /* <DEDUP_REMOVED lines=21> */
[----:B---3--:R0:W-:Y:S02]  /*7f090*/  @P3 STG.E.U8 desc[UR56][R32.64], R7 ;  /* 0x0000000720003986 */ /* 0x0081e4000c101138 */
[C---:B0-----:R-:W-:Y:S02]  /*7f0a0*/  PRMT R7, R69.reuse, 0x7772, RZ ;  /* 0x0000777245077816 */ /* 0x041fe400000000ff */
[----:B------:R-:W-:-:S03]  /*7f0b0*/  PRMT R69, R69, 0x7773, RZ ;  /* 0x0000777345457816 */ /* 0x000fc600000000ff */
[----:B----4-:R0:W-:Y:S04]  /*7f0c0*/  @P0 STG.E.U8 desc[UR56][R30.64], R7 ;  /* 0x000000071e000986 */ /* 0x0101e8000c101138 */
[----:B--2---:R-:W-:Y:S01]  /*7f0d0*/  @P2 STG.E.U8 desc[UR56][R228.64], R69 ;  /* 0x00000045e4002986 */ /* 0x004fe2000c101138 */
[----:B0-----:R-:W-:-:S05]  /*7f0e0*/  PRMT R7, R73, 0x7770, RZ ;  /* 0x0000777049077816 */ /* 0x001fca00000000ff */
[----:B------:R0:W-:Y:S02]  /*7f0f0*/  @P5 STG.E.U8 desc[UR56][R28.64], R7 ;  /* 0x000000071c005986 */ /* 0x0001e4000c101138 */
[----:B0-----:R-:W-:-:S05]  /*7f100*/  PRMT R7, R73, 0x7771, RZ ;  /* 0x0000777149077816 */ /* 0x001fca00000000ff */
[----:B------:R0:W-:Y:S04]  /*7f110*/  @P6 STG.E.U8 desc[UR56][R70.64], R7 ;  /* 0x0000000746006986 */ /* 0x0001e8000c101138 */
[----:B0-----:R-:W2:Y:S01]  /*7f120*/  LDL.LU.64 R70, [R1+0x2340] ;  /* 0x0023400001467983 */ /* 0x001ea20000300a00 */
[----:B------:R-:W-:Y:S02]  /*7f130*/  LOP3.LUT P6, RZ, R11, 0x8000000, RZ, 0xc0, !PT ;  /* 0x080000000bff7812 */ /* 0x000fe400078cc0ff */
[C---:B------:R-:W-:Y:S02]  /*7f140*/  PRMT R7, R73.reuse, 0x7772, RZ ;  /* 0x0000777249077816 */ /* 0x040fe400000000ff */
[----:B------:R-:W-:Y:S01]  /*7f150*/  PRMT R73, R73, 0x7773, RZ ;  /* 0x0000777349497816 */ /* 0x000fe200000000ff */
[----:B------:R-:W3:Y:S04]  /*7f160*/  LDL.LU.64 R32, [R1+0x1468] ;  /* 0x0014680001207983 */ /* 0x000ee80000300a00 */
[----:B------:R-:W4:Y:S04]  /*7f170*/  LDL.LU.64 R30, [R1+0x1458] ;  /* 0x00145800011e7983 */ /* 0x000f280000300a00 */
[----:B------:R-:W4:Y:S04]  /*7f180*/  LDL.LU.64 R228, [R1+0x1450] ;  /* 0x0014500001e47983 */ /* 0x000f280000300a00 */
[----:B------:R-:W4:Y:S04]  /*7f190*/  LDL.LU.64 R28, [R1+0x1448] ;  /* 0x00144800011c7983 */ /* 0x000f280000300a00 */
[----:B------:R0:W-:Y:S01]  /*7f1a0*/  @P6 STG.E.U8 desc[UR56][R224.64], R7 ;  /* 0x00000007e0006986 */ /* 0x0001e2000c101138 */
[----:B------:R-:W-:-:S03]  /*7f1b0*/  LOP3.LUT P6, RZ, R11, 0x4000000, RZ, 0xc0, !PT ;  /* 0x040000000bff7812 */ /* 0x000fc600078cc0ff */
[----:B0-----:R-:W4:Y:S10]  /*7f1c0*/  LDL.LU.64 R224, [R1+0x1440] ;  /* 0x0014400001e07983 */ /* 0x001f340000300a00 */
[----:B------:R0:W-:Y:S01]  /*7f1d0*/  @P6 STG.E.U8 desc[UR56][R226.64], R73 ;  /* 0x00000049e2006986 */ /* 0x0001e2000c101138 */
[----:B------:R-:W-:-:S03]  /*7f1e0*/  LOP3.LUT P6, RZ, R11, 0x2000000, RZ, 0xc0, !PT ;  /* 0x020000000bff7812 */ /* 0x000fc600078cc0ff */
[----:B0-----:R-:W4:Y:S01]  /*7f1f0*/  LDL.LU.64 R226, [R1+0x1438] ;  /* 0x0014380001e27983 */ /* 0x001f220000300a00 */
[----:B--2---:R-:W-:-:S09]  /*7f200*/  PRMT R7, R70, 0x7770, RZ ;  /* 0x0000777046077816 */ /* 0x004fd200000000ff */
[----:B------:R0:W-:Y:S04]  /*7f210*/  @P6 STG.E.U8 desc[UR56][R74.64], R7 ;  /* 0x000000074a006986 */ /* 0x0001e8000c101138 */
        /* <DEDUP_REMOVED lines=11> */
[----:B------:R-:W-:Y:S02]  /*7f2d0*/  LOP3.LUT P1, RZ, R235, 0x80000000, RZ, 0xc0, !PT ;  /* 0x80000000ebff7812 */ /* 0x000fe4000782c0ff */
[C---:B------:R-:W-:Y:S02]  /*7f2e0*/  LOP3.LUT P4, RZ, R236.reuse, 0x1, RZ, 0xc0, !PT ;  /* 0x00000001ecff7812 */ /* 0x040fe4000788c0ff */
[----:B------:R-:W-:Y:S02]  /*7f2f0*/  LOP3.LUT P3, RZ, R236, 0x2, RZ, 0xc0, !PT ;  /* 0x00000002ecff7812 */ /* 0x000fe4000786c0ff */
[----:B--2---:R-:W-:-:S05]  /*7f300*/  PRMT R7, R74, 0x7770, RZ ;  /* 0x000077704a077816 */ /* 0x004fca00000000ff */
[----:B------:R0:W-:Y:S01]  /*7f310*/  @P6 STG.E.U8 desc[UR56][R34.64], R7 ;  /* 0x0000000722006986 */ /* 0x0001e2000c101138 */
[----:B------:R-:W-:Y:S02]  /*7f320*/  LOP3.LUT P6, RZ, R11, 0x100000, RZ, 0xc0, !PT ;  /* 0x001000000bff7812 */ /* 0x000fe400078cc0ff */
[----:B0-----:R-:W-:-:S11]  /*7f330*/  PRMT R7, R74, 0x7771, RZ ;  /* 0x000077714a077816 */ /* 0x001fd600000000ff */
[----:B------:R0:W-:Y:S02]  /*7f340*/  @P6 STG.E.U8 desc[UR56][R36.64], R7 ;  /* 0x0000000724006986 */ /* 0x0001e4000c101138 */
[C---:B0-----:R-:W-:Y:S02]  /*7f350*/  PRMT R7, R74.reuse, 0x7772, RZ ;  /* 0x000077724a077816 */ /* 0x041fe400000000ff */
[----:B------:R-:W-:-:S03]  /*7f360*/  PRMT R74, R74, 0x7773, RZ ;  /* 0x000077734a4a7816 */ /* 0x000fc600000000ff */
[----:B---3--:R0:W-:Y:S04]  /*7f370*/  @P1 STG.E.U8 desc[UR56][R32.64], R7 ;  /* 0x0000000720001986 */ /* 0x0081e8000c101138 */
[----:B----4-:R-:W-:Y:S01]  /*7f380*/  @P4 STG.E.U8 desc[UR56][R30.64], R74 ;  /* 0x0000004a1e004986 */ /* 0x010fe2000c101138 */
[----:B0-----:R-:W-:-:S05]  /*7f390*/  PRMT R7, R71, 0x7770, RZ ;  /* 0x0000777047077816 */ /* 0x001fca00000000ff */
[----:B------:R0:W-:Y:S04]  /*7f3a0*/  @P3 STG.E.U8 desc[UR56][R228.64], R7 ;  /* 0x00000007e4003986 */ /* 0x0001e8000c101138 */
[----:B0-----:R-:W2:Y:S01]  /*7f3b0*/  LDL.LU.64 R228, [R1+0x1430] ;  /* 0x0014300001e47983 */ /* 0x001ea20000300a00 */
[C---:B------:R-:W-:Y:S02]  /*7f3c0*/  LOP3.LUT P0, RZ, R236.reuse, 0x4, RZ, 0xc0, !PT ;  /* 0x00000004ecff7812 */ /* 0x040fe4000780c0ff */
[C---:B------:R-:W-:Y:S02]  /*7f3d0*/  LOP3.LUT P2, RZ, R236.reuse, 0x8, RZ, 0xc0, !PT ;  /* 0x00000008ecff7812 */ /* 0x040fe4000784c0ff */
[----:B------:R-:W-:Y:S02]  /*7f3e0*/  PRMT R7, R71, 0x7771, RZ ;  /* 0x0000777147077816 */ /* 0x000fe400000000ff */
[----:B------:R-:W-:-:S02]  /*7f3f0*/  LOP3.LUT P5, RZ, R236, 0x10, RZ, 0xc0, !PT ;  /* 0x00000010ecff7812 */ /* 0x000fc400078ac0ff */
[----:B------:R-:W-:-:S05]  /*7f400*/  LOP3.LUT P3, RZ, R236, 0x20, RZ, 0xc0, !PT ;  /* 0x00000020ecff7812 */ /* 0x000fca000786c0ff */
[----:B------:R0:W-:Y:S01]  /*7f410*/  @P0 STG.E.U8 desc[UR56][R28.64], R7 ;  /* 0x000000071c000986 */ /* 0x0001e2000c101138 */
[----:B------:R-:W-:Y:S02]  /*7f420*/  LOP3.LUT P0, RZ, R236, 0x40, RZ, 0xc0, !PT ;  /* 0x00000040ecff7812 */ /* 0x000fe4000780c0ff */
[C---:B0-----:R-:W-:Y:S02]  /*7f430*/  PRMT R7, R71.reuse, 0x7772, RZ ;  /* 0x0000777247077816 */ /* 0x041fe400000000ff */
[----:B------:R-:W-:Y:S01]  /*7f440*/  PRMT R71, R71, 0x7773, RZ ;  /* 0x0000777347477816 */ /* 0x000fe200000000ff */
[----:B------:R-:W3:Y:S04]  /*7f450*/  LDL.LU.64 R28, [R1+0x1420] ;  /* 0x00142000011c7983 */ /* 0x000ee80000300a00 */
[----:B------:R0:W-:Y:S04]  /*7f460*/  @P2 STG.E.U8 desc[UR56][R224.64], R7 ;  /* 0x00000007e0002986 */ /* 0x0001e8000c101138 */
[----:B------:R1:W-:Y:S01]  /*7f470*/  @P5 STG.E.U8 desc[UR56][R226.64], R71 ;  /* 0x00000047e2005986 */ /* 0x0003e2000c101138 */
[----:B0-----:R-:W-:-:S03]  /*7f480*/  PRMT R7, R75, 0x7770, RZ ;  /* 0x000077704b077816 */ /* 0x001fc600000000ff */
[----:B------:R-:W4:Y:S04]  /*7f490*/  LDL.LU.64 R224, [R1+0x1418] ;  /* 0x0014180001e07983 */ /* 0x000f280000300a00 */
[----:B-1----:R-:W4:Y:S04]  /*7f4a0*/  LDL.LU.64 R226, [R1+0x1408] ;  /* 0x0014080001e27983 */ /* 0x002f280000300a00 */
        /* <DEDUP_REMOVED lines=8> */
[----:B------:R-:W-:Y:S01]  /*7f530*/  LOP3.LUT P6, RZ, R236, 0x8000, RZ, 0xc0, !PT ;  /* 0x00008000ecff7812 */ /* 0x000fe200078cc0ff */
[----:B--2---:R0:W-:Y:S02]  /*7f540*/  @P3 STG.E.U8 desc[UR56][R228.64], R7 ;  /* 0x00000007e4003986 */ /* 0x0041e4000c101138 */
[----:B0-----:R-:W-:-:S05]  /*7f550*/  PRMT R7, R75, 0x7771, RZ ;  /* 0x000077714b077816 */ /* 0x001fca00000000ff */
[----:B------:R0:W-:Y:S04]  /*7f560*/  @P0 STG.E.U8 desc[UR56][R76.64], R7 ;  /* 0x000000074c000986 */ /* 0x0001e8000c101138 */
[----:B0-----:R-:W2:Y:S01]  /*7f570*/  LDL.LU.64 R76, [R1+0x2330] ;  /* 0x00233000014c7983 */ /* 0x001ea20000300a00 */
[----:B------:R-:W-:Y:S02]  /*7f580*/  LOP3.LUT R11, R11, 0xffffbfff, RZ, 0xc0, !PT ;  /* 0xffffbfff0b0b7812 */ /* 0x000fe400078ec0ff */
[C---:B------:R-:W-:Y:S02]  /*7f590*/  LOP3.LUT P2, RZ, R236.reuse, 0x80, RZ, 0xc0, !PT ;  /* 0x00000080ecff7812 */ /* 0x040fe4000784c0ff */
[----:B------:R-:W-:Y:S02]  /*7f5a0*/  LOP3.LUT P5, RZ, R236, 0x100, RZ, 0xc0, !PT ;  /* 0x00000100ecff7812 */ /* 0x000fe400078ac0ff */
[----:B------:R-:W-:-:S02]  /*7f5b0*/  PRMT R7, R75, 0x7772, RZ ;  /* 0x000077724b077816 */ /* 0x000fc400000000ff */
[----:B------:R-:W-:Y:S02]  /*7f5c0*/  @P6 LOP3.LUT R11, R11, 0x4000, RZ, 0xfc, !PT ;  /* 0x000040000b0b6812 */ /* 0x000fe400078efcff */
[----:B------:R-:W-:Y:S01]  /*7f5d0*/  LOP3.LUT P6, RZ, R236, 0x4000, RZ, 0xc0, !PT ;  /* 0x00004000ecff7812 */ /* 0x000fe200078cc0ff */
[----:B------:R-:W2:Y:S01]  /*7f5e0*/  LDL.LU.64 R52, [R1+0x13e8] ;  /* 0x0013e80001347983 */ /* 0x000ea20000300a00 */
[----:B------:R-:W-:Y:S02]  /*7f5f0*/  PRMT R75, R75, 0x7773, RZ ;  /* 0x000077734b4b7816 */ /* 0x000fe400000000ff */
[----:B------:R-:W-:Y:S01]  /*7f600*/  LOP3.LUT R11, R11, 0xffff7fff, RZ, 0xc0, !PT ;  /* 0xffff7fff0b0b7812 */ /* 0x000fe200078ec0ff */
[----:B------:R-:W2:Y:S04]  /*7f610*/  LDL.LU.64 R38, [R1+0x13e0] ;  /* 0x0013e00001267983 */ /* 0x000ea80000300a00 */
[----:B------:R-:W2:Y:S04]  /*7f620*/  LDL.LU.64 R34, [R1+0x13d8] ;  /* 0x0013d80001227983 */ /* 0x000ea80000300a00 */
[----:B------:R-:W2:Y:S04]  /*7f630*/  LDL.LU.64 R36, [R1+0x13d0] ;  /* 0x0013d00001247983 */ /* 0x000ea80000300a00 */
[----:B------:R-:W2:Y:S04]  /*7f640*/  LDL.LU.64 R32, [R1+0x13c8] ;  /* 0x0013c80001207983 */ /* 0x000ea80000300a00 */
[----:B------:R-:W2:Y:S01]  /*7f650*/  LDL.LU.64 R30, [R1+0x13c0] ;  /* 0x0013c000011e7983 */ /* 0x000ea20000300a00 */
        /* <DEDUP_REMOVED lines=12> */
[----:B---3--:R2:W-:Y:S10]  /*7f720*/  @P2 STG.E.U8 desc[UR56][R28.64], R7 ;  /* 0x000000071c002986 */ /* 0x0085f4000c101138 */
[----:B------:R-:W-:-:S02]  /*7f730*/  @P6 LOP3.LUT R11, R11, 0x80000, RZ, 0xfc, !PT ;  /* 0x000800000b0b6812 */ /* 0x000fc400078efcff */
[----:B------:R-:W-:Y:S01]  /*7f740*/  LOP3.LUT P6, RZ, R236, 0x200, RZ, 0xc0, !PT ;  /* 0x00000200ecff7812 */ /* 0x000fe200078cc0ff */
[----:B----4-:R-:W-:Y:S01]  /*7f750*/  @P5 STG.E.U8 desc[UR56][R224.64], R75 ;  /* 0x0000004be0005986 */ /* 0x010fe2000c101138 */
[----:B--2---:R-:W-:-:S11]  /*7f760*/  PRMT R7, R76, 0x7770, RZ ;  /* 0x000077704c077816 */ /* 0x004fd600000000ff */
[----:B------:R0:W-:Y:S04]  /*7f770*/  @P6 STG.E.U8 desc[UR56][R80.64], R7 ;  /* 0x0000000750006986 */ /* 0x0001e8000c101138 */
[----:B0-----:R-:W2:Y:S01]  /*7f780*/  LDL.LU.64 R80, [R1+0x2328] ;  /* 0x0023280001507983 */ /* 0x001ea20000300a00 */
[----:B------:R-:W-:-:S03]  /*7f790*/  LOP3.LUT P6, RZ, R11, 0x80000, RZ, 0xc0, !PT ;  /* 0x000800000bff7812 */ /* 0x000fc600078cc0ff */
[----:B------:R-:W3:Y:S04]  /*7f7a0*/  LDL.LU.64 R228, [R1+0x13b8] ;  /* 0x0013b80001e47983 */ /* 0x000ee80000300a00 */
[----:B------:R-:W4:Y:S04]  /*7f7b0*/  LDL.LU.64 R28, [R1+0x13b0] ;  /* 0x0013b000011c7983 */ /* 0x000f280000300a00 */
[----:B------:R-:W4:Y:S01]  /*7f7c0*/  LDL.LU.64 R224, [R1+0x13a8] ;  /* 0x0013a80001e07983 */ /* 0x000f220000300a00 */
[----:B------:R-:W-:-:S05]  /*7f7d0*/  PRMT R7, R76, 0x7771, RZ ;  /* 0x000077714c077816 */ /* 0x000fca00000000ff */
[----:B------:R0:W-:Y:S04]  /*7f7e0*/  @P6 STG.E.U8 desc[UR56][R226.64], R7 ;  /* 0x00000007e2006986 */ /* 0x0001e8000c101138 */
[----:B0-----:R-:W4:Y:S01]  /*7f7f0*/  LDL.LU.64 R226, [R1+0x13a0] ;  /* 0x0013a00001e27983 */ /* 0x001f220000300a00 */
[----:B------:R-:W-:Y:S02]  /*7f800*/  LOP3.LUT P6, RZ, R11, 0x40000, RZ, 0xc0, !PT ;  /* 0x000400000bff7812 */ /* 0x000fe400078cc0ff */
[C---:B------:R-:W-:Y:S02]  /*7f810*/  PRMT R7, R76.reuse, 0x7772, RZ ;  /* 0x000077724c077816 */ /* 0x040fe400000000ff */
        /* <DEDUP_REMOVED lines=24> */
[----:B------:R0:W-:Y:S02]  /*7f9a0*/  @P6 STG.E.U8 desc[UR56][R32.64], R7 ;  /* 0x0000000720006986 */ /* 0x0001e4000c101138 */
[----:B0-----:R-:W-:-:S05]  /*7f9b0*/  PRMT R7, R77, 0x7771, RZ ;  /* 0x000077714d077816 */ /* 0x001fca00000000ff */
[----:B------:R0:W-:Y:S02]  /*7f9c0*/  @P1 STG.E.U8 desc[UR56][R30.64], R7 ;  /* 0x000000071e001986 */ /* 0x0001e4000c101138 */
[C---:B0-----:R-:W-:Y:S02]  /*7f9d0*/  PRMT R7, R77.reuse, 0x7772, RZ ;  /* 0x000077724d077816 */ /* 0x041fe400000000ff */
[----:B------:R-:W-:-:S03]  /*7f9e0*/  PRMT R77, R77, 0x7773, RZ ;  /* 0x000077734d4d7816 */ /* 0x000fc600000000ff */
[----:B---3--:R0:W-:Y:S04]  /*7f9f0*/  @P4 STG.E.U8 desc[UR56][R228.64], R7 ;  /* 0x00000007e4004986 */ /* 0x0081e8000c101138 */
[----:B----4-:R-:W-:Y:S01]  /*7fa00*/  @P3 STG.E.U8 desc[UR56][R28.64], R77 ;  /* 0x0000004d1c003986 */ /* 0x010fe2000c101138 */
        /* <DEDUP_REMOVED lines=10> */
[C---:B------:R-:W-:Y:S02]  /*7fab0*/  LOP3.LUT P0, RZ, R236.reuse, 0x2000000, RZ, 0xc0, !PT ;  /* 0x02000000ecff7812 */ /* 0x040fe4000780c0ff */
[----:B------:R-:W-:Y:S02]  /*7fac0*/  LOP3.LUT P2, RZ, R236, 0x4000000, RZ, 0xc0, !PT ;  /* 0x04000000ecff7812 */ /* 0x000fe4000784c0ff */
[----:B------:R-:W-:Y:S01]  /*7fad0*/  PRMT R81, R81, 0x7773, RZ ;  /* 0x0000777351517816 */ /* 0x000fe200000000ff */
        /* <DEDUP_REMOVED lines=19> */
[C---:B--2---:R-:W-:Y:S01]  /*7fc10*/  PRMT R7, R78.reuse, 0x7770, RZ ;  /* 0x000077704e077816 */ /* 0x044fe200000000ff */
[----:B---3--:R-:W-:Y:S04]  /*7fc20*/  @P3 STG.E.U8 desc[UR56][R30.64], R81 ;  /* 0x000000511e003986 */ /* 0x008fe8000c101138 */
[----:B----4-:R0:W-:Y:S02]  /*7fc30*/  @P0 STG.E.U8 desc[UR56][R228.64], R7 ;  /* 0x00000007e4000986 */ /* 0x0101e4000c101138 */
[----:B0-----:R-:W-:-:S05]  /*7fc40*/  PRMT R7, R78, 0x7771, RZ ;  /* 0x000077714e077816 */ /* 0x001fca00000000ff */
[----:B------:R0:W-:Y:S04]  /*7fc50*/  @P2 STG.E.U8 desc[UR56][R82.64], R7 ;  /* 0x0000000752002986 */ /* 0x0001e8000c101138 */
[----:B0-----:R-:W2:Y:S01]  /*7fc60*/  LDL.LU.64 R82, [R1+0x2318] ;  /* 0x0023180001527983 */ /* 0x001ea20000300a00 */
[----:B------:R-:W-:Y:S02]  /*7fc70*/  @P6 LOP3.LUT R11, R11, 0x80, RZ, 0xfc, !PT ;  /* 0x000000800b0b6812 */ /* 0x000fe400078efcff */
[----:B------:R-:W-:Y:S02]  /*7fc80*/  LOP3.LUT P6, RZ, R237, 0x1, RZ, 0xc0, !PT ;  /* 0x00000001edff7812 */ /* 0x000fe400078cc0ff */
[----:B------:R-:W-:Y:S02]  /*7fc90*/  LOP3.LUT P5, RZ, R236, 0x8000000, RZ, 0xc0, !PT ;  /* 0x08000000ecff7812 */ /* 0x000fe400078ac0ff */
[----:B------:R-:W-:-:S02]  /*7fca0*/  PRMT R7, R78, 0x7772, RZ ;  /* 0x000077724e077816 */ /* 0x000fc400000000ff */
[----:B------:R-:W-:Y:S01]  /*7fcb0*/  LOP3.LUT R11, R11, 0xfffffeff, RZ, 0xc0, !PT ;  /* 0xfffffeff0b0b7812 */ /* 0x000fe200078ec0ff */
[----:B------:R-:W3:Y:S01]  /*7fcc0*/  LDL.LU.64 R32, [R1+0x1328] ;  /* 0x0013280001207983 */ /* 0x000ee20000300a00 */
[----:B------:R-:W-:-:S03]  /*7fcd0*/  PRMT R78, R78, 0x7773, RZ ;  /* 0x000077734e4e7816 */ /* 0x000fc600000000ff */
[----:B------:R-:W4:Y:S04]  /*7fce0*/  LDL.LU.64 R30, [R1+0x1318] ;  /* 0x00131800011e7983 */ /* 0x000f280000300a00 */
[----:B------:R-:W4:Y:S01]  /*7fcf0*/  LDL.LU.64 R228, [R1+0x1310] ;  /* 0x0013100001e47983 */ /* 0x000f220000300a00 */
        /* <DEDUP_REMOVED lines=11> */
[----:B------:R0:W-:-:S12]  /*7fdb0*/  @P5 STG.E.U8 desc[UR56][R28.64], R7 ;  /* 0x000000071c005986 */ /* 0x0001d8000c101138 */
[----:B------:R1:W-:Y:S01]  /*7fdc0*/  @P6 STG.E.U8 desc[UR56][R224.64], R78 ;  /* 0x0000004ee0006986 */ /* 0x0003e2000c101138 */
[----:B------:R-:W-:-:S03]  /*7fdd0*/  LOP3.LUT P6, RZ, R11, 0x800, RZ, 0xc0, !PT ;  /* 0x000008000bff7812 */ /* 0x000fc600078cc0ff */
[----:B0-----:R-:W4:Y:S04]  /*7fde0*/  LDL.LU.64 R28, [R1+0x1308] ;  /* 0x00130800011c7983 */ /* 0x001f280000300a00 */
[----:B-1----:R-:W4:Y:S01]  /*7fdf0*/  LDL.LU.64 R224, [R1+0x1300] ;  /* 0x0013000001e07983 */ /* 0x002f220000300a00 */
[----:B--2---:R-:W-:-:S05]  /*7fe00*/  PRMT R7, R82, 0x7770, RZ ;  /* 0x0000777052077816 */ /* 0x004fca00000000ff */
[----:B------:R0:W-:Y:S01]  /*7fe10*/  @P6 STG.E.U8 desc[UR56][R226.64], R7 ;  /* 0x00000007e2006986 */ /* 0x0001e2000c101138 */
[C---:B------:R-:W-:Y:S02]  /*7fe20*/  LOP3.LUT P6, RZ, R11.reuse, 0x400, RZ, 0xc0, !PT ;  /* 0x000004000bff7812 */ /* 0x040fe400078cc0ff */
[----:B0-----:R-:W-:Y:S01]  /*7fe30*/  PRMT R7, R82, 0x7771, RZ ;  /* 0x0000777152077816 */ /* 0x001fe200000000ff */
[----:B------:R-:W2:Y:S10]  /*7fe40*/  LDL.LU.64 R226, [R1+0x12f8] ;  /* 0x0012f80001e27983 */ /* 0x000eb40000300a00 */
[----:B------:R0:W-:Y:S01]  /*7fe50*/  @P6 STG.E.U8 desc[UR56][R56.64], R7 ;  /* 0x0000000738006986 */ /* 0x0001e2000c101138 */
[----:B------:R-:W-:-:S02]  /*7fe60*/  LOP3.LUT P6, RZ, R11, 0x200, RZ, 0xc0, !PT ;  /* 0x000002000bff7812 */ /* 0x000fc400078cc0ff */
        /* <DEDUP_REMOVED lines=13> */
[----:B------:R0:W-:Y:S04]  /*7ff40*/  @P6 STG.E.U8 desc[UR56][R84.64], R7 ;  /* 0x0000000754006986 */ /* 0x0001e8000c101138 */
[----:B0-----:R-:W2:Y:S01]  /*7ff50*/  LDL.LU.64 R84, [R1+0x2310] ;  /* 0x0023100001547983 */ /* 0x001ea20000300a00 */
[----:B------:R-:W-:Y:S02]  /*7ff60*/  LOP3.LUT P6, RZ, R11, 0x10, RZ, 0xc0, !PT ;  /* 0x000000100bff7812 */ /* 0x000fe400078cc0ff */
[C---:B------:R-:W-:Y:S02]  /*7ff70*/  LOP3.LUT P1, RZ, R237.reuse, 0x20, RZ, 0xc0, !PT ;  /* 0x00000020edff7812 */ /* 0x040fe4000782c0ff */
[----:B------:R-:W-:Y:S02]  /*7ff80*/  LOP3.LUT P4, RZ, R237, 0x40, RZ, 0xc0, !PT ;  /* 0x00000040edff7812 */ /* 0x000fe4000788c0ff */
[----:B------:R-:W-:-:S02]  /*7ff90*/  PRMT R79, R79, 0x7773, RZ ;  /* 0x000077734f4f7816 */ /* 0x000fc400000000ff */
[----:B------:R-:W-:Y:S02]  /*7ffa0*/  PRMT R7, R83, 0x7770, RZ ;  /* 0x0000777053077816 */ /* 0x000fe400000000ff */
[C---:B------:R-:W-:Y:S02]  /*7ffb0*/  LOP3.LUT P3, RZ, R237.reuse, 0x80, RZ, 0xc0, !PT ;  /* 0x00000080edff7812 */ /* 0x040fe4000786c0ff */
[C---:B------:R-:W-:Y:S02]  /*7ffc0*/  LOP3.LUT P0, RZ, R237.reuse, 0x100, RZ, 0xc0, !PT ;  /* 0x00000100edff7812 */ /* 0x040fe4000780c0ff */
[C---:B------:R-:W-:Y:S01]  /*7ffd0*/  LOP3.LUT P2, RZ, R237.reuse, 0x200, RZ, 0xc0, !PT ;  /* 0x00000200edff7812 */ /* 0x040fe2000784c0ff */
[----:B---3--:R-:W-:Y:S04]  /*7ffe0*/  @P6 STG.E.U8 desc[UR56][R32.64], R79 ;  /* 0x0000004f20006986 */ /* 0x008fe8000c101138 */
[----:B----4-:R0:W-:Y:S01]  /*7fff0*/  @P1 STG.E.U8 desc[UR56][R30.64], R7 ;  /* 0x000000071e001986 */ /* 0x0101e2000c101138 */
[----:B------:R-:W-:-:S02]  /*80000*/  LOP3.LUT P5, RZ, R237, 0x400, RZ, 0xc0, !PT ;  /* 0x00000400edff7812 */ /* 0x000fc400078ac0ff */
[----:B0-----:R-:W-:-:S05]  /*80010*/  PRMT R7, R83, 0x7771, RZ ;  /* 0x0000777153077816 */ /* 0x001fca00000000ff */
[----:B------:R0:W-:Y:S02]  /*80020*/  @P4 STG.E.U8 desc[UR56][R228.64], R7 ;  /* 0x00000007e4004986 */ /* 0x0001e4000c101138 */
[C---:B0-----:R-:W-:Y:S02]  /*80030*/  PRMT R7, R83.reuse, 0x7772, RZ ;  /* 0x0000777253077816 */ /* 0x041fe400000000ff */
[----:B------:R-:W-:-:S03]  /*80040*/  PRMT R83, R83, 0x7773, RZ ;  /* 0x0000777353537816 */ /* 0x000fc600000000ff */
[----:B------:R2:W-:Y:S04]  /*80050*/  @P3 STG.E.U8 desc[UR56][R28.64], R7 ;  /* 0x000000071c003986 */ /* 0x0005e8000c101138 */
[----:B------:R-:W-:Y:S01]  /*80060*/  @P0 STG.E.U8 desc[UR56][R224.64], R83 ;  /* 0x00000053e0000986 */ /* 0x000fe2000c101138 */
[----:B--2---:R-:W-:-:S05]  /*80070*/  PRMT R7, R84, 0x7770, RZ ;  /* 0x0000777054077816 */ /* 0x004fca00000000ff */
[----:B------:R0:W-:Y:S02]  /*80080*/  @P2 STG.E.U8 desc[UR56][R226.64], R7 ;  /* 0x00000007e2002986 */ /* 0x0001e4000c101138 */
[----:B0-----:R-:W-:-:S05]  /*80090*/  PRMT R7, R84, 0x7771, RZ ;  /* 0x0000777154077816 */ /* 0x001fca00000000ff */
[----:B------:R0:W-:Y:S04]  /*800a0*/  @P5 STG.E.U8 desc[UR56][R88.64], R7 ;  /* 0x0000000758005986 */ /* 0x0001e8000c101138 */
[----:B0-----:R-:W2:Y:S04]  /*800b0*/  LDL.LU.64 R88, [R1+0x2308] ;  /* 0x0023080001587983 */ /* 0x001ea80000300a00 */
[----:B------:R-:W3:Y:S04]  /*800c0*/  LDL.LU.64 R32, [R1+0x12e8] ;  /* 0x0012e80001207983 */ /* 0x000ee80000300a00 */
[----:B------:R-:W4:Y:S04]  /*800d0*/  LDL.LU.64 R30, [R1+0x12e0] ;  /* 0x0012e000011e7983 */ /* 0x000f280000300a00 */
[----:B------:R-:W2:Y:S04]  /*800e0*/  LDL.LU.64 R228, [R1+0x12d8] ;  /* 0x0012d80001e47983 */ /* 0x000ea80000300a00 */
[----:B------:R-:W2:Y:S04]  /*800f0*/  LDL.LU.64 R28, [R1+0x12d0] ;  /* 0x0012d000011c7983 */ /* 0x000ea80000300a00 */
[----:B------:R-:W2:Y:S04]  /*80100*/  LDL.LU.64 R224, [R1+0x12c8] ;  /* 0x0012c80001e07983 */ /* 0x000ea80000300a00 */
[----:B------:R-:W2:Y:S04]  /*80110*/  LDL.LU.64 R52, [R1+0x12c0] ;  /* 0x0012c00001347983 */ /* 0x000ea80000300a00 */
[----:B------:R-:W2:Y:S04]  /*80120*/  LDL.LU.64 R226, [R1+0x12b0] ;  /* 0x0012b00001e27983 */ /* 0x000ea80000300a00 */
[----:B------:R-:W2:Y:S04]  /*80130*/  LDL.LU.64 R38, [R1+0x12a8] ;  /* 0x0012a80001267983 */ /* 0x000ea80000300a00 */
[----:B------:R-:W2:Y:S01]  /*80140*/  LDL.LU.64 R34, [R1+0x12a0] ;  /* 0x0012a00001227983 */ /* 0x000ea20000300a00 */
[----:B------:R-:W-:-:S02]  /*80150*/  LOP3.LUT P6, RZ, R237, 0x800000, RZ, 0xc0, !PT ;  /* 0x00800000edff7812 */ /* 0x000fc400078cc0ff */
[----:B------:R-:W-:Y:S02]  /*80160*/  LOP3.LUT R12, R12, 0xefffffff, RZ, 0xc0, !PT ;  /* 0xefffffff0c0c7812 */ /* 0x000fe400078ec0ff */
[----:B------:R-:W-:Y:S01]  /*80170*/  LOP3.LUT P3, RZ, R237, 0x800, RZ, 0xc0, !PT ;  /* 0x00000800edff7812 */ /* 0x000fe2000786c0ff */
[----:B------:R-:W2:Y:S08]  /*80180*/  LDL.LU.64 R36, [R1+0x1290] ;  /* 0x0012900001247983 */ /* 0x000eb00000300a00 */
[----:B------:R-:W-:-:S02]  /*80190*/  @P6 LOP3.LUT R12, R12, 0x10000000, RZ, 0xfc, !PT ;  /* 0x100000000c0c6812 */ /* 0x000fc400078efcff */
[----:B------:R-:W-:Y:S02]  /*801a0*/  LOP3.LUT P6, RZ, R237, 0x400000, RZ, 0xc0, !PT ;  /* 0x00400000edff7812 */ /* 0x000fe400078cc0ff */
[----:B------:R-:W-:-:S11]  /*801b0*/  LOP3.LUT R12, R12, 0xdfffffff, RZ, 0xc0, !PT ;  /* 0xdfffffff0c0c7812 */ /* 0x000fd600078ec0ff */
[----:B------:R-:W-:Y:S02]  /*801c0*/  @P6 LOP3.LUT R12, R12, 0x20000000, RZ, 0xfc, !PT ;  /* 0x200000000c0c6812 */ /* 0x000fe400078efcff */
[C---:B------:R-:W-:Y:S02]  /*801d0*/  LOP3.LUT P6, RZ, R237.reuse, 0x200000, RZ, 0xc0, !PT ;  /* 0x00200000edff7812 */ /* 0x040fe400078cc0ff */
[----:B------:R-:W-:Y:S02]  /*801e0*/  LOP3.LUT R12, R12, 0xbfffffff, RZ, 0xc0, !PT ;  /* 0xbfffffff0c0c7812 */ /* 0x000fe400078ec0ff */
[----:B------:R-:W-:Y:S02]  /*801f0*/  PRMT R7, R84, 0x7772, RZ ;  /* 0x0000777254077816 */ /* 0x000fe400000000ff */
[----:B------:R-:W-:-:S07]  /*80200*/  LOP3.LUT P0, RZ, R237, 0x1000, RZ, 0xc0, !PT ;  /* 0x00001000edff7812 */ /* 0x000fce000780c0ff */
[----:B------:R-:W-:Y:S02]  /*80210*/  @P6 LOP3.LUT R12, R12, 0x40000000, RZ, 0xfc, !PT ;  /* 0x400000000c0c6812 */ /* 0x000fe400078efcff */
[----:B------:R-:W-:Y:S02]  /*80220*/  LOP3.LUT P6, RZ, R237, 0x100000, RZ, 0xc0, !PT ;  /* 0x00100000edff7812 */ /* 0x000fe400078cc0ff */
[----:B------:R-:W-:Y:S02]  /*80230*/  LOP3.LUT R12, R12, 0x7fffffff, RZ, 0xc0, !PT ;  /* 0x7fffffff0c0c7812 */ /* 0x000fe400078ec0ff */
[----:B------:R-:W-:-:S09]  /*80240*/  PRMT R84, R84, 0x7773, RZ ;  /* 0x0000777354547816 */ /* 0x000fd200000000ff */
        /* <DEDUP_REMOVED lines=11> */
[C---:B------:R-:W-:Y:S02]  /*80300*/  LOP3.LUT P6, RZ, R237.reuse, 0x10000, RZ, 0xc0, !PT ;  /* 0x00010000edff7812 */ /* 0x040fe400078cc0ff */
[----:B------:R-:W-:Y:S02]  /*80310*/  LOP3.LUT P5, RZ, R237, 0x4000, RZ, 0xc0, !PT ;  /* 0x00004000edff7812 */ /* 0x000fe400078ac0ff */
[----:B------:R-:W-:-:S09]  /*80320*/  LOP3.LUT R11, R11, 0xfffffff7, RZ, 0xc0, !PT ;  /* 0xfffffff70b0b7812 */ /* 0x000fd200078ec0ff */
[----:B------:R-:W-:Y:S02]  /*80330*/  @P6 LOP3.LUT R11, R11, 0x8, RZ, 0xfc, !PT ;  /* 0x000000080b0b6812 */ /* 0x000fe400078efcff */
[----:B------:R-:W-:Y:S01]  /*80340*/  LOP3.LUT P6, RZ, R237, 0x8000, RZ, 0xc0, !PT ;  /* 0x00008000edff7812 */ /* 0x000fe200078cc0ff */
[----:B---3--:R0:W-:Y:S04]  /*80350*/  @P3 STG.E.U8 desc[UR56][R32.64], R7 ;  /* 0x0000000720003986 */ /* 0x0081e8000c101138 */
[----:B0-----:R-:W3:Y:S04]  /*80360*/  LDL.LU.64 R32, [R1+0x1288] ;  /* 0x0012880001207983 */ /* 0x001ee80000300a00 */
[----:B----4-:R0:W-:Y:S04]  /*80370*/  @P0 STG.E.U8 desc[UR56][R30.64], R84 ;  /* 0x000000541e000986 */ /* 0x0101e8000c101138 */
[----:B0-----:R-:W4:Y:S01]  /*80380*/  LDL.LU.64 R30, [R1+0x1280] ;  /* 0x00128000011e7983 */ /* 0x001f220000300a00 */
[----:B--2---:R-:W-:-:S05]  /*80390*/  PRMT R7, R88, 0x7770, RZ ;  /* 0x0000777058077816 */ /* 0x004fca00000000ff */
[----:B------:R0:W-:Y:S02]  /*803a0*/  @P2 STG.E.U8 desc[UR56][R228.64], R7 ;  /* 0x00000007e4002986 */ /* 0x0001e4000c101138 */
[C---:B0-----:R-:W-:Y:S02]  /*803b0*/  PRMT R7, R88.reuse, 0x7771, RZ ;  /* 0x0000777158077816 */ /* 0x041fe400000000ff */
[----:B------:R-:W2:Y:S04]  /*803c0*/  LDL.LU.64 R228, [R1+0x1270] ;  /* 0x0012700001e47983 */ /* 0x000ea80000300a00 */
[----:B------:R0:W-:Y:S02]  /*803d0*/  @P5 STG.E.U8 desc[UR56][R28.64], R7 ;  /* 0x000000071c005986 */ /* 0x0001e4000c101138 */
[----:B0-----:R-:W-:-:S02]  /*803e0*/  PRMT R7, R88, 0x7772, RZ ;  /* 0x0000777258077816 */ /* 0x001fc400000000ff */
[----:B------:R-:W2:Y:S04]  /*803f0*/  LDL.LU.64 R28, [R1+0x1268] ;  /* 0x00126800011c7983 */ /* 0x000ea80000300a00 */
[----:B------:R0:W-:Y:S01]  /*80400*/  @P6 STG.E.U8 desc[UR56][R224.64], R7 ;  /* 0x00000007e0006986 */ /* 0x0001e2000c101138 */
[----:B------:R-:W-:Y:S02]  /*80410*/  LOP3.LUT P6, RZ, R11, 0x8, RZ, 0xc0, !PT ;  /* 0x000000080bff7812 */ /* 0x000fe400078cc0ff */
[----:B------:R-:W-:Y:S02]  /*80420*/  PRMT R88, R88, 0x7773, RZ ;  /* 0x0000777358587816 */ /* 0x000fe400000000ff */
[----:B0-----:R-:W-:Y:S01]  /*80430*/  PRMT R7, R85, 0x7770, RZ ;  /* 0x0000777055077816 */ /* 0x001fe200000000ff */
[----:B------:R-:W2:Y:S08]  /*80440*/  LDL.LU.64 R224, [R1+0x1260] ;  /* 0x0012600001e07983 */ /* 0x000eb00000300a00 */
[----:B------:R-:W-:Y:S01]  /*80450*/  @P6 STG.E.U8 desc[UR56][R52.64], R88 ;  /* 0x0000005834006986 */ /* 0x000fe2000c101138 */
[----:B------:R-:W-:-:S13]  /*80460*/  LOP3.LUT P6, RZ, R11, 0x4, RZ, 0xc0, !PT ;  /* 0x000000040bff7812 */ /* 0x000fda00078cc0ff */
[----:B------:R0:W-:Y:S01]  /*80470*/  @P6 STG.E.U8 desc[UR56][R226.64], R7 ;  /* 0x00000007e2006986 */ /* 0x0001e2000c101138 */
[----:B------:R-:W-:Y:S02]  /*80480*/  LOP3.LUT P6, RZ, R11, 0x2, RZ, 0xc0, !PT ;  /* 0x000000020bff7812 */ /* 0x000fe400078cc0ff */
[----:B0-----:R-:W-:Y:S01]  /*80490*/  PRMT R7, R85, 0x7771, RZ ;  /* 0x0000777155077816 */ /* 0x001fe200000000ff */
[----:B------:R-:W2:Y:S10]  /*804a0*/  LDL.LU.64 R226, [R1+0x1248] ;  /* 0x0012480001e27983 */ /* 0x000eb40000300a00 */
[----:B------:R0:W-:Y:S01]  /*804b0*/  @P6 STG.E.U8 desc[UR56][R38.64], R7 ;  /* 0x0000000726006986 */ /* 0x0001e2000c101138 */
[----:B------:R-:W-:-:S02]  /*804c0*/  LOP3.LUT P6, RZ, R11, 0x1, RZ, 0xc0, !PT ;  /* 0x000000010bff7812 */ /* 0x000fc400078cc0ff */
[----:B0-----:R-:W-:-:S11]  /*804d0*/  PRMT R7, R85, 0x7772, RZ ;  /* 0x0000777255077816 */ /* 0x001fd600000000ff */
[----:B------:R-:W-:Y:S01]  /*804e0*/  @P6 STG.E.U8 desc[UR56][R34.64], R7 ;  /* 0x0000000722006986 */ /* 0x000fe2000c101138 */
[----:B------:R-:W-:Y:S02]  /*804f0*/  LOP3.LUT P6, RZ, R12, 0x80000000, RZ, 0xc0, !PT ;  /* 0x800000000cff7812 */ /* 0x000fe400078cc0ff */
[----:B------:R-:W-:-:S11]  /*80500*/  PRMT R85, R85, 0x7773, RZ ;  /* 0x0000777355557816 */ /* 0x000fd600000000ff */
[----:B------:R0:W-:Y:S04]  /*80510*/  @P6 STG.E.U8 desc[UR56][R86.64], R85 ;  /* 0x0000005556006986 */ /* 0x0001e8000c101138 */
[----:B0-----:R-:W2:Y:S01]  /*80520*/  LDL.LU.64 R86, [R1+0x2300] ;  /* 0x0023000001567983 */ /* 0x001ea20000300a00 */
[----:B------:R-:W-:Y:S02]  /*80530*/  LOP3.LUT P6, RZ, R12, 0x40000000, RZ, 0xc0, !PT ;  /* 0x400000000cff7812 */ /* 0x000fe400078cc0ff */
[----:B------:R-:W-:-:S11]  /*80540*/  PRMT R7, R89, 0x7770, RZ ;  /* 0x0000777059077816 */ /* 0x000fd600000000ff */
[----:B------:R0:W-:Y:S01]  /*80550*/  @P6 STG.E.U8 desc[UR56][R36.64], R7 ;  /* 0x0000000724006986 */ /* 0x0001e2000c101138 */
[----:B------:R-:W-:Y:S02]  /*80560*/  LOP3.LUT P6, RZ, R12, 0x20000000, RZ, 0xc0, !PT ;  /* 0x200000000cff7812 */ /* 0x000fe400078cc0ff */
[----:B------:R-:W-:Y:S02]  /*80570*/  LOP3.LUT P1, RZ, R237, 0x1000000, RZ, 0xc0, !PT ;  /* 0x01000000edff7812 */ /* 0x000fe4000782c0ff */
[----:B0-----:R-:W-:-:S09]  /*80580*/  PRMT R7, R89, 0x7771, RZ ;  /* 0x0000777159077816 */ /* 0x001fd200000000ff */
[----:B---3--:R0:W-:Y:S01]  /*80590*/  @P6 STG.E.U8 desc[UR56][R32.64], R7 ;  /* 0x0000000720006986 */ /* 0x0081e2000c101138 */
[----:B------:R-:W-:Y:S02]  /*805a0*/  LOP3.LUT P6, RZ, R12, 0x10000000, RZ, 0xc0, !PT ;  /* 0x100000000cff7812 */ /* 0x000fe400078cc0ff */
[C---:B0-----:R-:W-:Y:S02]  /*805b0*/  PRMT R7, R89.reuse, 0x7772, RZ ;  /* 0x0000777259077816 */ /* 0x041fe400000000ff */
[----:B------:R-:W-:-:S09]  /*805c0*/  PRMT R89, R89, 0x7773, RZ ;  /* 0x0000777359597816 */ /* 0x000fd200000000ff */
[----:B----4-:R-:W-:Y:S04]  /*805d0*/  @P6 STG.E.U8 desc[UR56][R30.64], R7 ;  /* 0x000000071e006986 */ /* 0x010fe8000c101138 */
[----:B------:R0:W-:Y:S04]  /*805e0*/  @P1 STG.E.U8 desc[UR56][R90.64], R89 ;  /* 0x000000595a001986 */ /* 0x0001e8000c101138 */
[----:B0-----:R-:W3:Y:S01]  /*805f0*/  LDL.LU.64 R90, [R1+0x22f8] ;  /* 0x0022f800015a7983 */ /* 0x001ee20000300a00 */
[C---:B------:R-:W-:Y:S02]  /*80600*/  LOP3.LUT P4, RZ, R237.reuse, 0x2000000, RZ, 0xc0, !PT ;  /* 0x02000000edff7812 */ /* 0x040fe4000788c0ff */
[----:B------:R-:W-:-:S02]  /*80610*/  LOP3.LUT P3, RZ, R237, 0x4000000, RZ, 0xc0, !PT ;  /* 0x04000000edff7812 */ /* 0x000fc4000786c0ff */
        /* <DEDUP_REMOVED lines=9> */
[----:B------:R0:W-:Y:S04]  /*806b0*/  @P2 STG.E.U8 desc[UR56][R238.64], R86 ;  /* 0x00000056ee002986 */ /* 0x0001e8000c101138 */
[----:B0-----:R-:W2:Y:S04]  /*806c0*/  LDL.LU.64 R238, [R1+0x22f0] ;  /* 0x0022f00001ee7983 */ /* 0x001ea80000300a00 */
[----:B------:R-:W4:Y:S04]  /*806d0*/  LDL.LU.64 R36, [R1+0x1240] ;  /* 0x0012400001247983 */ /* 0x000f280000300a00 */
[----:B------:R-:W4:Y:S04]  /*806e0*/  LDL.LU.64 R32, [R1+0x1238] ;  /* 0x0012380001207983 */ /* 0x000f280000300a00 */
[----:B------:R-:W4:Y:S04]  /*806f0*/  LDL.LU.64 R30, [R1+0x1230] ;  /* 0x00123000011e7983 */ /* 0x000f280000300a00 */
[----:B------:R-:W4:Y:S04]  /*80700*/  LDL.LU.64 R228, [R1+0x1228] ;  /* 0x0012280001e47983 */ /* 0x000f280000300a00 */
[----:B------:R-:W4:Y:S01]  /*80710*/  LDL.LU.64 R28, [R1+0x1220] ;  /* 0x00122000011c7983 */ /* 0x000f220000300a00 */
[----:B------:R-:W-:-:S03]  /*80720*/  LOP3.LUT P5, RZ, R237, 0x20000000, RZ, 0xc0, !PT ;  /* 0x20000000edff7812 */ /* 0x000fc600078ac0ff */
[----:B------:R-:W4:Y:S01]  /*80730*/  LDL.LU.64 R224, [R1+0x1218] ;  /* 0x0012180001e07983 */ /* 0x000f220000300a00 */
[----:B---3--:R-:W-:-:S09]  /*80740*/  PRMT R7, R90, 0x7770, RZ ;  /* 0x000077705a077816 */ /* 0x008fd200000000ff */
[----:B------:R0:W-:Y:S04]  /*80750*/  @P5 STG.E.U8 desc[UR56][R226.64], R7 ;  /* 0x00000007e2005986 */ /* 0x0001e8000c101138 */
[----:B0-----:R-:W3:Y:S04]  /*80760*/  LDL.LU.64 R226, [R1+0x1210] ;  /* 0x0012100001e27983 */ /* 0x001ee80000300a00 */
[----:B------:R-:W3:Y:S04]  /*80770*/  LDL.LU.64 R52, [R1+0x1200] ;  /* 0x0012000001347983 */ /* 0x000ee80000300a00 */
[----:B------:R-:W3:Y:S01]  /*80780*/  LDL.LU.64 R38, [R1+0x11f8] ;  /* 0x0011f80001267983 */ /* 0x000ee20000300a00 */
[----:B------:R-:W-:-:S02]  /*80790*/  LOP3.LUT R12, R12, 0xffefffff, RZ, 0xc0, !PT ;  /* 0xffefffff0c0c7812 */ /* 0x000fc400078ec0ff */
[C---:B------:R-:W-:Y:S02]  /*807a0*/  LOP3.LUT P3, RZ, R237.reuse, 0x40000000, RZ, 0xc0, !PT ;  /* 0x40000000edff7812 */ /* 0x040fe4000786c0ff */
[----:B------:R-:W-:Y:S02]  /*807b0*/  LOP3.LUT P0, RZ, R237, 0x80000000, RZ, 0xc0, !PT ;  /* 0x80000000edff7812 */ /* 0x000fe4000780c0ff */
[----:B------:R-:W-:Y:S01]  /*807c0*/  PRMT R7, R90, 0x7771, RZ ;  /* 0x000077715a077816 */ /* 0x000fe200000000ff */
[----:B------:R-:W3:Y:S01]  /*807d0*/  LDL.LU.64 R34, [R1+0x11e8] ;  /* 0x0011e80001227983 */ /* 0x000ee20000300a00 */
        /* <DEDUP_REMOVED lines=22> */
[----:B------:R-:W-:Y:S01]  /*80940*/  LOP3.LUT P5, RZ, R238, 0x2, RZ, 0xc0, !PT ;  /* 0x00000002eeff7812 */ /* 0x000fe200078ac0ff */
[----:B----4-:R0:W-:Y:S01]  /*80950*/  @P3 STG.E.U8 desc[UR56][R36.64], R7 ;  /* 0x0000000724003986 */ /* 0x0101e2000c101138 */
[----:B------:R-:W-:Y:S02]  /*80960*/  LOP3.LUT R12, R12, 0xf7ffffff, RZ, 0xc0, !PT ;  /* 0xf7ffffff0c0c7812 */ /* 0x000fe400078ec0ff */
[----:B0-----:R-:W-:-:S07]  /*80970*/  PRMT R7, R90, 0x7772, RZ ;  /* 0x000077725a077816 */ /* 0x001fce00000000ff */
[----:B------:R-:W-:Y:S02]  /*80980*/  @P6 LOP3.LUT R12, R12, 0x8000000, RZ, 0xfc, !PT ;  /* 0x080000000c0c6812 */ /* 0x000fe400078efcff */
[----:B------:R-:W-:Y:S02]  /*80990*/  LOP3.LUT P6, RZ, R238, 0x4, RZ, 0xc0, !PT ;  /* 0x00000004eeff7812 */ /* 0x000fe400078cc0ff */
[----:B------:R-:W-:Y:S01]  /*809a0*/  PRMT R90, R90, 0x7773, RZ ;  /* 0x000077735a5a7816 */ /* 0x000fe200000000ff */
[----:B------:R-:W2:Y:S04]  /*809b0*/  LDL.LU.64 R36, [R1+0x11e0] ;  /* 0x0011e00001247983 */ /* 0x000ea80000300a00 */
[----:B------:R0:W-:Y:S04]  /*809c0*/  @P0 STG.E.U8 desc[UR56][R32.64], R7 ;  /* 0x0000000720000986 */ /* 0x0001e8000c101138 */
[----:B------:R1:W-:Y:S01]  /*809d0*/  @P2 STG.E.U8 desc[UR56][R30.64], R90 ;  /* 0x0000005a1e002986 */ /* 0x0003e2000c101138 */
[----:B0-----:R-:W-:-:S03]  /*809e0*/  PRMT R7, R87, 0x7770, RZ ;  /* 0x0000777057077816 */ /* 0x001fc600000000ff */
[----:B------:R-:W4:Y:S04]  /*809f0*/  LDL.LU.64 R32, [R1+0x11d8] ;  /* 0x0011d80001207983 */ /* 0x000f280000300a00 */
[----:B-1----:R-:W4:Y:S04]  /*80a00*/  LDL.LU.64 R30, [R1+0x11c8] ;  /* 0x0011c800011e7983 */ /* 0x002f280000300a00 */
[----:B------:R0:W-:Y:S02]  /*80a10*/  @P5 STG.E.U8 desc[UR56][R228.64], R7 ;  /* 0x00000007e4005986 */ /* 0x0001e4000c101138 */
[----:B0-----:R-:W-:-:S02]  /*80a20*/  PRMT R7, R87, 0x7771, RZ ;  /* 0x0000777157077816 */ /* 0x001fc400000000ff */
[----:B------:R-:W4:Y:S04]  /*80a30*/  LDL.LU.64 R228, [R1+0x11c0] ;  /* 0x0011c00001e47983 */ /* 0x000f280000300a00 */
[----:B------:R0:W-:Y:S01]  /*80a40*/  @P6 STG.E.U8 desc[UR56][R28.64], R7 ;  /* 0x000000071c006986 */ /* 0x0001e2000c101138 */
[C---:B------:R-:W-:Y:S02]  /*80a50*/  LOP3.LUT P6, RZ, R12.reuse, 0x8000000, RZ, 0xc0, !PT ;  /* 0x080000000cff7812 */ /* 0x040fe400078cc0ff */
[----:B0-----:R-:W-:Y:S01]  /*80a60*/  PRMT R7, R87, 0x7772, RZ ;  /* 0x0000777257077816 */ /* 0x001fe200000000ff */
[----:B------:R-:W4:Y:S10]  /*80a70*/  LDL.LU.64 R28, [R1+0x11b8] ;  /* 0x0011b800011c7983 */ /* 0x000f340000300a00 */
[----:B------:R0:W-:Y:S01]  /*80a80*/  @P6 STG.E.U8 desc[UR56][R224.64], R7 ;  /* 0x00000007e0006986 */ /* 0x0001e2000c101138 */
[----:B------:R-:W-:-:S02]  /*80a90*/  LOP3.LUT P6, RZ, R12, 0x4000000, RZ, 0xc0, !PT ;  /* 0x040000000cff7812 */ /* 0x000fc400078cc0ff */
[----:B------:R-:W-:Y:S02]  /*80aa0*/  PRMT R87, R87, 0x7773, RZ ;  /* 0x0000777357577816 */ /* 0x000fe400000000ff */
[----:B0-----:R-:W-:Y:S01]  /*80ab0*/  PRMT R7, R91, 0x7770, RZ ;  /* 0x000077705b077816 */ /* 0x001fe200000000ff */
[----:B------:R-:W4:Y:S08]  /*80ac0*/  LDL.LU.64 R224, [R1+0x11b0] ;  /* 0x0011b00001e07983 */ /* 0x000f300000300a00 */
[----:B---3--:R0:W-:Y:S01]  /*80ad0*/  @P6 STG.E.U8 desc[UR56][R226.64], R87 ;  /* 0x00000057e2006986 */ /* 0x0081e2000c101138 */
[----:B------:R-:W-:-:S03]  /*80ae0*/  LOP3.LUT P6, RZ, R12, 0x2000000, RZ, 0xc0, !PT ;  /* 0x020000000cff7812 */ /* 0x000fc600078cc0ff */
[----:B0-----:R-:W3:Y:S10]  /*80af0*/  LDL.LU.64 R226, [R1+0x11a8] ;  /* 0x0011a80001e27983 */ /* 0x001ef40000300a00 */
[----:B------:R0:W-:Y:S01]  /*80b00*/  @P6 STG.E.U8 desc[UR56][R92.64], R7 ;  /* 0x000000075c006986 */ /* 0x0001e2000c101138 */
[----:B------:R-:W-:-:S02]  /*80b10*/  LOP3.LUT P6, RZ, R12, 0x1000000, RZ, 0xc0, !PT ;  /* 0x010000000cff7812 */ /* 0x000fc400078cc0ff */
        /* <DEDUP_REMOVED lines=9> */
[----:B0-----:R-:W3:Y:S01]  /*80bb0*/  LDL.LU.64 R96, [R1+0x22e0] ;  /* 0x0022e00001607983 */ /* 0x001ee20000300a00 */
[----:B------:R-:W-:Y:S02]  /*80bc0*/  LOP3.LUT P6, RZ, R12, 0x200000, RZ, 0xc0, !PT ;  /* 0x002000000cff7812 */ /* 0x000fe400078cc0ff */
[C---:B------:R-:W-:Y:S02]  /*80bd0*/  LOP3.LUT P1, RZ, R238.reuse, 0x800, RZ, 0xc0, !PT ;  /* 0x00000800eeff7812 */ /* 0x040fe4000782c0ff */
[C---:B------:R-:W-:Y:S02]  /*80be0*/  LOP3.LUT P4, RZ, R238.reuse, 0x1000, RZ, 0xc0, !PT ;  /* 0x00001000eeff7812 */ /* 0x040fe4000788c0ff */
[----:B------:R-:W-:-:S02]  /*80bf0*/  LOP3.LUT P3, RZ, R238, 0x2000, RZ, 0xc0, !PT ;  /* 0x00002000eeff7812 */ /* 0x000fc4000786c0ff */
        /* <DEDUP_REMOVED lines=9> */
[----:B----4-:R3:W-:Y:S04]  /*80c90*/  @P1 STG.E.U8 desc[UR56][R32.64], R7 ;  /* 0x0000000720001986 */ /* 0x0107e8000c101138 */
[----:B------:R0:W-:Y:S01]  /*80ca0*/  @P4 STG.E.U8 desc[UR56][R30.64], R92 ;  /* 0x0000005c1e004986 */ /* 0x0001e2000c101138 */
[----:B---3--:R-:W-:-:S03]  /*80cb0*/  PRMT R7, R96, 0x7770, RZ ;  /* 0x0000777060077816 */ /* 0x008fc600000000ff */
[----:B------:R-:W2:Y:S04]  /*80cc0*/  LDL.LU.64 R32, [R1+0x11a0] ;  /* 0x0011a00001207983 */ /* 0x000ea80000300a00 */
[----:B0-----:R-:W3:Y:S04]  /*80cd0*/  LDL.LU.64 R30, [R1+0x1198] ;  /* 0x00119800011e7983 */ /* 0x001ee80000300a00 */
[----:B------:R0:W-:Y:S02]  /*80ce0*/  @P3 STG.E.U8 desc[UR56][R228.64], R7 ;  /* 0x00000007e4003986 */ /* 0x0001e4000c101138 */
[----:B0-----:R-:W-:-:S02]  /*80cf0*/  PRMT R7, R96, 0x7771, RZ ;  /* 0x0000777160077816 */ /* 0x001fc400000000ff */
[----:B------:R-:W4:Y:S04]  /*80d00*/  LDL.LU.64 R228, [R1+0x1190] ;  /* 0x0011900001e47983 */ /* 0x000f280000300a00 */
[----:B------:R0:W-:Y:S02]  /*80d10*/  @P0 STG.E.U8 desc[UR56][R28.64], R7 ;  /* 0x000000071c000986 */ /* 0x0001e4000c101138 */
[----:B0-----:R-:W-:Y:S02]  /*80d20*/  PRMT R7, R96, 0x7772, RZ ;  /* 0x0000777260077816 */ /* 0x001fe400000000ff */
[----:B------:R-:W4:Y:S04]  /*80d30*/  LDL.LU.64 R28, [R1+0x1188] ;  /* 0x00118800011c7983 */ /* 0x000f280000300a00 */
[----:B------:R0:W-:Y:S04]  /*80d40*/  @P2 STG.E.U8 desc[UR56][R224.64], R7 ;  /* 0x00000007e0002986 */ /* 0x0001e8000c101138 */
[----:B0-----:R-:W4:Y:S01]  /*80d50*/  LDL.LU.64 R224, [R1+0x1178] ;  /* 0x0011780001e07983 */ /* 0x001f220000300a00 */
        /* <DEDUP_REMOVED lines=19> */
[C---:B------:R-:W-:Y:S02]  /*80e90*/  LOP3.LUT P5, RZ, R238.reuse, 0x10000, RZ, 0xc0, !PT ;  /* 0x00010000eeff7812 */ /* 0x040fe400078ac0ff */
[----:B------:R-:W-:Y:S02]  /*80ea0*/  LOP3.LUT P3, RZ, R238, 0x20000, RZ, 0xc0, !PT ;  /* 0x00020000eeff7812 */ /* 0x000fe4000786c0ff */
[----:B------:R-:W-:Y:S02]  /*80eb0*/  LOP3.LUT R12, R12, 0xfffbffff, RZ, 0xc0, !PT ;  /* 0xfffbffff0c0c7812 */ /* 0x000fe400078ec0ff */
[----:B------:R-:W-:-:S02]  /*80ec0*/  LOP3.LUT P0, RZ, R238, 0x40000, RZ, 0xc0, !PT ;  /* 0x00040000eeff7812 */ /* 0x000fc4000780c0ff */
[----:B------:R-:W-:Y:S02]  /*80ed0*/  PRMT R96, R96, 0x7773, RZ ;  /* 0x0000777360607816 */ /* 0x000fe400000000ff */
[----:B------:R-:W-:Y:S02]  /*80ee0*/  PRMT R7, R93, 0x7770, RZ ;  /* 0x000077705d077816 */ /* 0x000fe400000000ff */
[----:B------:R-:W-:Y:S02]  /*80ef0*/  @P6 LOP3.LUT R12, R12, 0x40000, RZ, 0xfc, !PT ;  /* 0x000400000c0c6812 */ /* 0x000fe400078efcff */
[C---:B------:R-:W-:Y:S01]  /*80f00*/  LOP3.LUT P6, RZ, R238.reuse, 0x400000, RZ, 0xc0, !PT ;  /* 0x00400000eeff7812 */ /* 0x040fe200078cc0ff */
[----:B------:R0:W-:Y:S01]  /*80f10*/  @P5 STG.E.U8 desc[UR56][R226.64], R96 ;  /* 0x00000060e2005986 */ /* 0x0001e2000c101138 */
[----:B------:R-:W-:Y:S02]  /*80f20*/  LOP3.LUT P2, RZ, R238, 0x80000, RZ, 0xc0, !PT ;  /* 0x00080000eeff7812 */ /* 0x000fe4000784c0ff */
[----:B------:R-:W-:-:S02]  /*80f30*/  LOP3.LUT R12, R12, 0xfff7ffff, RZ, 0xc0, !PT ;  /* 0xfff7ffff0c0c7812 */ /* 0x000fc400078ec0ff */
[----:B------:R-:W-:-:S07]  /*80f40*/  LOP3.LUT P5, RZ, R238, 0x100000, RZ, 0xc0, !PT ;  /* 0x00100000eeff7812 */ /* 0x000fce00078ac0ff */
[----:B------:R-:W-:Y:S02]  /*80f50*/  @P6 LOP3.LUT R12, R12, 0x80000, RZ, 0xfc, !PT ;  /* 0x000800000c0c6812 */ /* 0x000fe400078efcff */
[----:B------:R-:W-:Y:S01]  /*80f60*/  LOP3.LUT P6, RZ, R238, 0x200000, RZ, 0xc0, !PT ;  /* 0x00200000eeff7812 */ /* 0x000fe200078cc0ff */
[----:B0-----:R-:W4:Y:S04]  /*80f70*/  LDL.LU.64 R226, [R1+0x1168] ;  /* 0x0011680001e27983 */ /* 0x001f280000300a00 */
[----:B------:R-:W4:Y:S04]  /*80f80*/  LDL.LU.64 R56, [R1+0x1160] ;  /* 0x0011600001387983 */ /* 0x000f280000300a00 */
[----:B------:R-:W4:Y:S04]  /*80f90*/  LDL.LU.64 R52, [R1+0x1150] ;  /* 0x0011500001347983 */ /* 0x000f280000300a00 */
[----:B------:R-:W4:Y:S04]  /*80fa0*/  LDL.LU.64 R38, [R1+0x1148] ;  /* 0x0011480001267983 */ /* 0x000f280000300a00 */
[----:B------:R-:W4:Y:S04]  /*80fb0*/  LDL.LU.64 R34, [R1+0x1140] ;  /* 0x0011400001227983 */ /* 0x000f280000300a00 */
[----:B------:R-:W4:Y:S04]  /*80fc0*/  LDL.LU.64 R36, [R1+0x1138] ;  /* 0x0011380001247983 */ /* 0x000f280000300a00 */
[----:B--2---:R0:W-:Y:S02]  /*80fd0*/  @P3 STG.E.U8 desc[UR56][R32.64], R7 ;  /* 0x0000000720003986 */ /* 0x0041e4000c101138 */
[----:B0-----:R-:W-:-:S02]  /*80fe0*/  PRMT R7, R93, 0x7771, RZ ;  /* 0x000077715d077816 */ /* 0x001fc400000000ff */
[----:B------:R-:W2:Y:S04]  /*80ff0*/  LDL.LU.64 R32, [R1+0x1128] ;  /* 0x0011280001207983 */ /* 0x000ea80000300a00 */
[----:B---3--:R0:W-:Y:S02]  /*81000*/  @P0 STG.E.U8 desc[UR56][R30.64], R7 ;  /* 0x000000071e000986 */ /* 0x0081e4000c101138 */
[C---:B0-----:R-:W-:Y:S02]  /*81010*/  PRMT R7, R93.reuse, 0x7772, RZ ;  /* 0x000077725d077816 */ /* 0x041fe400000000ff */
[----:B------:R-:W-:Y:S01]  /*81020*/  PRMT R93, R93, 0x7773, RZ ;  /* 0x000077735d5d7816 */ /* 0x000fe200000000ff */
[----:B------:R-:W3:Y:S04]  /*81030*/  LDL.LU.64 R30, [R1+0x1120] ;  /* 0x00112000011e7983 */ /* 0x000ee80000300a00 */
[----:B----4-:R0:W-:Y:S04]  /*81040*/  @P2 STG.E.U8 desc[UR56][R228.64], R7 ;  /* 0x00000007e4002986 */ /* 0x0101e8000c101138 */
[----:B------:R-:W-:Y:S01]  /*81050*/  @P5 STG.E.U8 desc[UR56][R28.64], R93 ;  /* 0x0000005d1c005986 */ /* 0x000fe2000c101138 */
[----:B0-----:R-:W-:-:S03]  /*81060*/  PRMT R7, R97, 0x7770, RZ ;  /* 0x0000777061077816 */ /* 0x001fc600000000ff */
[----:B------:R-:W4:Y:S04]  /*81070*/  LDL.LU.64 R228, [R1+0x1118] ;  /* 0x0011180001e47983 */ /* 0x000f280000300a00 */
[----:B------:R0:W-:Y:S01]  /*81080*/  @P6 STG.E.U8 desc[UR56][R224.64], R7 ;  /* 0x00000007e0006986 */ /* 0x0001e2000c101138 */
[----:B------:R-:W-:Y:S02]  /*81090*/  LOP3.LUT P6, RZ, R12, 0x80000, RZ, 0xc0, !PT ;  /* 0x000800000cff7812 */ /* 0x000fe400078cc0ff */
[----:B0-----:R-:W-:-:S11]  /*810a0*/  PRMT R7, R97, 0x7771, RZ ;  /* 0x0000777161077816 */ /* 0x001fd600000000ff */
[----:B------:R0:W-:Y:S04]  /*810b0*/  @P6 STG.E.U8 desc[UR56][R94.64], R7 ;  /* 0x000000075e006986 */ /* 0x0001e8000c101138 */
[----:B0-----:R-:W2:Y:S01]  /*810c0*/  LDL.LU.64 R94, [R1+0x22d8] ;  /* 0x0022d800015e7983 */ /* 0x001ea20000300a00 */
[C---:B------:R-:W-:Y:S02]  /*810d0*/  LOP3.LUT P6, RZ, R12.reuse, 0x40000, RZ, 0xc0, !PT ;  /* 0x000400000cff7812 */ /* 0x040fe400078cc0ff */
[C---:B------:R-:W-:Y:S02]  /*810e0*/  PRMT R7, R97.reuse, 0x7772, RZ ;  /* 0x0000777261077816 */ /* 0x040fe400000000ff */
[----:B------:R-:W-:Y:S01]  /*810f0*/  PRMT R97, R97, 0x7773, RZ ;  /* 0x0000777361617816 */ /* 0x000fe200000000ff */
[----:B------:R-:W4:Y:S04]  /*81100*/  LDL.LU.64 R28, [R1+0x1110] ;  /* 0x00111000011c7983 */ /* 0x000f280000300a00 */
[----:B------:R-:W4:Y:S04]  /*81110*/  LDL.LU.64 R224, [R1+0x1108] ;  /* 0x0011080001e07983 */ /* 0x000f280000300a00 */
[----:B------:R0:W-:Y:S01]  /*81120*/  @P6 STG.E.U8 desc[UR56][R226.64], R7 ;  /* 0x00000007e2006986 */ /* 0x0001e2000c101138 */
[----:B------:R-:W-:-:S03]  /*81130*/  LOP3.LUT P6, RZ, R12, 0x20000, RZ, 0xc0, !PT ;  /* 0x000200000cff7812 */ /* 0x000fc600078cc0ff */
[----:B0-----:R-:W4:Y:S10]  /*81140*/  LDL.LU.64 R226, [R1+0x1100] ;  /* 0x0011000001e27983 */ /* 0x001f340000300a00 */
[----:B------:R-:W-:Y:S01]  /*81150*/  @P6 STG.E.U8 desc[UR56][R56.64], R97 ;  /* 0x0000006138006986 */ /* 0x000fe2000c101138 */
[----:B------:R-:W-:-:S02]  /*81160*/  LOP3.LUT P6, RZ, R12, 0x10000, RZ, 0xc0, !PT ;  /* 0x000100000cff7812 */ /* 0x000fc400078cc0ff */
[----:B--2---:R-:W-:-:S11]  /*81170*/  PRMT R7, R94, 0x7770, RZ ;  /* 0x000077705e077816 */ /* 0x004fd600000000ff */
        /* <DEDUP_REMOVED lines=9> */
[----:B------:R-:W-:Y:S02]  /*81210*/  PRMT R94, R94, 0x7773, RZ ;  /* 0x000077735e5e7816 */ /* 0x000fe400000000ff */
[----:B------:R-:W-:-:S09]  /*81220*/  LOP3.LUT P1, RZ, R238, 0x40000000, RZ, 0xc0, !PT ;  /* 0x40000000eeff7812 */ /* 0x000fd2000782c0ff */
[----:B------:R-:W-:Y:S01]  /*81230*/  @P6 STG.E.U8 desc[UR56][R34.64], R94 ;  /* 0x0000005e22006986 */ /* 0x000fe2000c101138 */
[----:B------:R-:W-:Y:S02]  /*81240*/  LOP3.LUT P6, RZ, R12, 0x1000, RZ, 0xc0, !PT ;  /* 0x000010000cff7812 */ /* 0x000fe400078cc0ff */
[----:B------:R-:W-:Y:S02]  /*81250*/  LOP3.LUT P4, RZ, R238, 0x80000000, RZ, 0xc0, !PT ;  /* 0x80000000eeff7812 */ /* 0x000fe4000788c0ff */
        /* <DEDUP_REMOVED lines=8> */
[----:B---3--:R0:W-:Y:S04]  /*812e0*/  @P4 STG.E.U8 desc[UR56][R30.64], R7 ;  /* 0x000000071e004986 */ /* 0x0081e8000c101138 */
[----:B----4-:R1:W-:Y:S01]  /*812f0*/  @P3 STG.E.U8 desc[UR56][R228.64], R98 ;  /* 0x00000062e4003986 */ /* 0x0103e2000c101138 */
[----:B0-----:R-:W-:-:S03]  /*81300*/  PRMT R7, R95, 0x7770, RZ ;  /* 0x000077705f077816 */ /* 0x001fc600000000ff */
[----:B-1----:R-:W2:Y:S04]  /*81310*/  LDL.LU.64 R228, [R1+0x10f8] ;  /* 0x0010f80001e47983 */ /* 0x002ea80000300a00 */
[----:B------:R0:W-:Y:S04]  /*81320*/  @P0 STG.E.U8 desc[UR56][R28.64], R7 ;  /* 0x000000071c000986 */ /* 0x0001e8000c101138 */
[----:B0-----:R-:W3:Y:S01]  /*81330*/  LDL.LU.64 R28, [R1+0x10f0] ;  /* 0x0010f000011c7983 */ /* 0x001ee20000300a00 */
[C---:B------:R-:W-:Y:S02]  /*81340*/  LOP3.LUT P2, RZ, R239.reuse, 0x4, RZ, 0xc0, !PT ;  /* 0x00000004efff7812 */ /* 0x040fe4000784c0ff */
[----:B------:R-:W-:-:S02]  /*81350*/  LOP3.LUT P5, RZ, R239, 0x8, RZ, 0xc0, !PT ;  /* 0x00000008efff7812 */ /* 0x000fc400078ac0ff */
[----:B------:R-:W-:Y:S02]  /*81360*/  PRMT R7, R95, 0x7771, RZ ;  /* 0x000077715f077816 */ /* 0x000fe400000000ff */
[C---:B------:R-:W-:Y:S02]  /*81370*/  LOP3.LUT P3, RZ, R239.reuse, 0x10, RZ, 0xc0, !PT ;  /* 0x00000010efff7812 */ /* 0x040fe4000786c0ff */
[----:B------:R-:W-:-:S05]  /*81380*/  LOP3.LUT P0, RZ, R239, 0x20, RZ, 0xc0, !PT ;  /* 0x00000020efff7812 */ /* 0x000fca000780c0ff */
[----:B------:R0:W-:Y:S01]  /*81390*/  @P2 STG.E.U8 desc[UR56][R224.64], R7 ;  /* 0x00000007e0002986 */ /* 0x0001e2000c101138 */
[----:B------:R-:W-:Y:S02]  /*813a0*/  LOP3.LUT P2, RZ, R239, 0x40, RZ, 0xc0, !PT ;  /* 0x00000040efff7812 */ /* 0x000fe4000784c0ff */
[C---:B0-----:R-:W-:Y:S02]  /*813b0*/  PRMT R7, R95.reuse, 0x7772, RZ ;  /* 0x000077725f077816 */ /* 0x041fe400000000ff */
[----:B------:R-:W-:Y:S01]  /*813c0*/  PRMT R95, R95, 0x7773, RZ ;  /* 0x000077735f5f7816 */ /* 0x000fe200000000ff */
[----:B------:R-:W4:Y:S04]  /*813d0*/  LDL.LU.64 R224, [R1+0x10e0] ;  /* 0x0010e00001e07983 */ /* 0x000f280000300a00 */
[----:B------:R0:W-:Y:S02]  /*813e0*/  @P5 STG.E.U8 desc[UR56][R226.64], R7 ;  /* 0x00000007e2005986 */ /* 0x0001e4000c101138 */
[----:B0-----:R-:W-:-:S02]  /*813f0*/  PRMT R7, R99, 0x7770, RZ ;  /* 0x0000777063077816 */ /* 0x001fc400000000ff */
        /* <DEDUP_REMOVED lines=13> */
[----:B--2---:R-:W-:Y:S04]  /*814d0*/  @P3 STG.E.U8 desc[UR56][R228.64], R95 ;  /* 0x0000005fe4003986 */ /* 0x004fe8000c101138 */
[----:B---3--:R0:W-:Y:S02]  /*814e0*/  @P0 STG.E.U8 desc[UR56][R28.64], R7 ;  /* 0x000000071c000986 */ /* 0x0081e4000c101138 */
[----:B0-----:R-:W-:-:S05]  /*814f0*/  PRMT R7, R99, 0x7771, RZ ;  /* 0x0000777163077816 */ /* 0x001fca00000000ff */
[----:B------:R0:W-:Y:S04]  /*81500*/  @P2 STG.E.U8 desc[UR56][R100.64], R7 ;  /* 0x0000000764002986 */ /* 0x0001e8000c101138 */
[----:B0-----:R-:W2:Y:S01]  /*81510*/  LDL.LU.64 R100, [R1+0x22c8] ;  /* 0x0022c80001647983 */ /* 0x001ea20000300a00 */
[----:B------:R-:W-:Y:S02]  /*81520*/  LOP3.LUT R12, R12, 0xffffffbf, RZ, 0xc0, !PT ;  /* 0xffffffbf0c0c7812 */ /* 0x000fe400078ec0ff */
[----:B------:R-:W-:Y:S02]  /*81530*/  LOP3.LUT P5, RZ, R239, 0x80, RZ, 0xc0, !PT ;  /* 0x00000080efff7812 */ /* 0x000fe400078ac0ff */
[----:B------:R-:W-:Y:S01]  /*81540*/  PRMT R7, R99, 0x7772, RZ ;  /* 0x0000777263077816 */ /* 0x000fe200000000ff */
[----:B------:R-:W3:Y:S01]  /*81550*/  LDL.LU.64 R32, [R1+0x1098] ;  /* 0x0010980001207983 */ /* 0x000ee20000300a00 */
[----:B------:R-:W-:-:S02]  /*81560*/  @P6 LOP3.LUT R12, R12, 0x40, RZ, 0xfc, !PT ;  /* 0x000000400c0c6812 */ /* 0x000fc400078efcff */
[----:B------:R-:W-:Y:S02]  /*81570*/  LOP3.LUT P6, RZ, R239, 0x2000, RZ, 0xc0, !PT ;  /* 0x00002000efff7812 */ /* 0x000fe400078cc0ff */
[----:B------:R-:W-:Y:S01]  /*81580*/  PRMT R99, R99, 0x7773, RZ ;  /* 0x0000777363637816 */ /* 0x000fe200000000ff */
[----:B------:R-:W3:Y:S01]  /*81590*/  LDL.LU.64 R30, [R1+0x1090] ;  /* 0x00109000011e7983 */ /* 0x000ee20000300a00 */
[----:B------:R-:W-:-:S03]  /*815a0*/  LOP3.LUT R12, R12, 0xffffff7f, RZ, 0xc0, !PT ;  /* 0xffffff7f0c0c7812 */ /* 0x000fc600078ec0ff */
[----:B------:R-:W3:Y:S04]  /*815b0*/  LDL.LU.64 R228, [R1+0x1088] ;  /* 0x0010880001e47983 */ /* 0x000ee80000300a00 */
[----:B------:R-:W3:Y:S02]  /*815c0*/  LDL.LU.64 R28, [R1+0x1080] ;  /* 0x00108000011c7983 */ /* 0x000ee40000300a00 */
        /* <DEDUP_REMOVED lines=14> */
[----:B----4-:R0:W-:-:S12]  /*816b0*/  @P5 STG.E.U8 desc[UR56][R224.64], R7 ;  /* 0x00000007e0005986 */ /* 0x0101d8000c101138 */
[----:B------:R1:W-:Y:S01]  /*816c0*/  @P6 STG.E.U8 desc[UR56][R226.64], R99 ;  /* 0x00000063e2006986 */ /* 0x0003e2000c101138 */
[----:B------:R-:W-:-:S03]  /*816d0*/  LOP3.LUT P6, RZ, R12, 0x800, RZ, 0xc0, !PT ;  /* 0x000008000cff7812 */ /* 0x000fc600078cc0ff */
[----:B0-----:R-:W4:Y:S04]  /*816e0*/  LDL.LU.64 R224, [R1+0x1078] ;  /* 0x0010780001e07983 */ /* 0x001f280000300a00 */
[----:B-1----:R-:W4:Y:S01]  /*816f0*/  LDL.LU.64 R226, [R1+0x1070] ;  /* 0x0010700001e27983 */ /* 0x002f220000300a00 */
[----:B--2---:R-:W-:-:S05]  /*81700*/  PRMT R7, R100, 0x7770, RZ ;  /* 0x0000777064077816 */ /* 0x004fca00000000ff */
        /* <DEDUP_REMOVED lines=25> */
[----:B---3--:R0:W-:Y:S01]  /*818a0*/  @P6 STG.E.U8 desc[UR56][R32.64], R7 ;  /* 0x0000000720006986 */ /* 0x0081e2000c101138 */
        /* <DEDUP_REMOVED lines=9> */
[----:B----4-:R0:W-:Y:S04]  /*81940*/  @P3 STG.E.U8 desc[UR56][R224.64], R7 ;  /* 0x00000007e0003986 */ /* 0x0101e8000c101138 */
[----:B------:R-:W-:Y:S01]  /*81950*/  @P0 STG.E.U8 desc[UR56][R226.64], R101 ;  /* 0x00000065e2000986 */ /* 0x000fe2000c101138 */
[----:B0-----:R-:W-:-:S05]  /*81960*/  PRMT R7, R105, 0x7770, RZ ;  /* 0x0000777069077816 */ /* 0x001fca00000000ff */
[----:B------:R0:W-:Y:S02]  /*81970*/  @P2 STG.E.U8 desc[UR56][R240.64], R7 ;  /* 0x00000007f0002986 */ /* 0x0001e4000c101138 */
[----:B0-----:R-:W-:Y:S02]  /*81980*/  PRMT R7, R105, 0x7771, RZ ;  /* 0x0000777169077816 */ /* 0x001fe400000000ff */
[----:B------:R-:W2:Y:S04]  /*81990*/  LDL.LU.64 R240, [R1+0x22b8] ;  /* 0x0022b80001f07983 */ /* 0x000ea80000300a00 */
[----:B------:R0:W-:Y:S04]  /*819a0*/  @P5 STG.E.U8 desc[UR56][R102.64], R7 ;  /* 0x0000000766005986 */ /* 0x0001e8000c101138 */
[----:B0-----:R-:W3:Y:S04]  /*819b0*/  LDL.LU.64 R102, [R1+0x22b0] ;  /* 0x0022b00001667983 */ /* 0x001ee80000300a00 */
[----:B------:R-:W4:Y:S04]  /*819c0*/  LDL.LU.64 R32, [R1+0x1050] ;  /* 0x0010500001207983 */ /* 0x000f280000300a00 */
[----:B------:R-:W2:Y:S04]  /*819d0*/  LDL.LU.64 R30, [R1+0x1048] ;  /* 0x00104800011e7983 */ /* 0x000ea80000300a00 */
[----:B------:R-:W3:Y:S01]  /*819e0*/  LDL.LU.64 R228, [R1+0x1040] ;  /* 0x0010400001e47983 */ /* 0x000ee20000300a00 */
[----:B------:R-:W-:-:S03]  /*819f0*/  LOP3.LUT P3, RZ, R239, 0x800000, RZ, 0xc0, !PT ;  /* 0x00800000efff7812 */ /* 0x000fc6000786c0ff */
[----:B------:R-:W3:Y:S01]  /*81a00*/  LDL.LU.64 R28, [R1+0x1030] ;  /* 0x00103000011c7983 */ /* 0x000ee20000300a00 */
[C---:B------:R-:W-:Y:S02]  /*81a10*/  LOP3.LUT P0, RZ, R239.reuse, 0x1000000, RZ, 0xc0, !PT ;  /* 0x01000000efff7812 */ /* 0x040fe4000780c0ff */
[----:B------:R-:W-:Y:S02]  /*81a20*/  LOP3.LUT P2, RZ, R239, 0x2000000, RZ, 0xc0, !PT ;  /* 0x02000000efff7812 */ /* 0x000fe4000784c0ff */
[----:B------:R-:W-:Y:S02]  /*81a30*/  PRMT R7, R105, 0x7772, RZ ;  /* 0x0000777269077816 */ /* 0x000fe400000000ff */
[----:B------:R-:W-:Y:S02]  /*81a40*/  LOP3.LUT P5, RZ, R239, 0x4000000, RZ, 0xc0, !PT ;  /* 0x04000000efff7812 */ /* 0x000fe400078ac0ff */
[----:B------:R-:W-:Y:S01]  /*81a50*/  PRMT R105, R105, 0x7773, RZ ;  /* 0x0000777369697816 */ /* 0x000fe200000000ff */
[----:B------:R-:W3:Y:S04]  /*81a60*/  LDL.LU.64 R224, [R1+0x1028] ;  /* 0x0010280001e07983 */ /* 0x000ee80000300a00 */
[----:B------:R-:W3:Y:S04]  /*81a70*/  LDL.LU.64 R226, [R1+0x1020] ;  /* 0x0010200001e27983 */ /* 0x000ee80000300a00 */
[----:B------:R-:W3:Y:S04]  /*81a80*/  LDL.LU.64 R56, [R1+0x1018] ;  /* 0x0010180001387983 */ /* 0x000ee80000300a00 */
[----:B------:R-:W3:Y:S04]  /*81a90*/  LDL.LU.64 R52, [R1+0x1010] ;  /* 0x0010100001347983 */ /* 0x000ee80000300a00 */
[----:B------:R-:W3:Y:S04]  /*81aa0*/  LDL.LU.64 R38, [R1+0x1008] ;  /* 0x0010080001267983 */ /* 0x000ee80000300a00 */
[----:B------:R-:W3:Y:S04]  /*81ab0*/  LDL.LU.64 R34, [R1+0x1000] ;  /* 0x0010000001227983 */ /* 0x000ee80000300a00 */
[----:B------:R-:W3:Y:S01]  /*81ac0*/  LDL.LU.64 R36, [R1+0xff8] ;  /* 0x000ff80001247983 */ /* 0x000ee20000300a00 */
[----:B------:R-:W-:-:S02]  /*81ad0*/  LOP3.LUT R13, R13, 0xefffffff, RZ, 0xc0, !PT ;  /* 0xefffffff0d0d7812 */ /* 0x000fc400078ec0ff */
[----:B------:R-:W-:Y:S01]  /*81ae0*/  LOP3.LUT R12, R12, 0xfffffffe, RZ, 0xc0, !PT ;  /* 0xfffffffe0c0c7812 */ /* 0x000fe200078ec0ff */
[----:B----4-:R3:W-:Y:S04]  /*81af0*/  @P3 STG.E.U8 desc[UR56][R32.64], R7 ;  /* 0x0000000720003986 */ /* 0x0107e8000c101138 */
[----:B--2---:R-:W-:Y:S01]  /*81b00*/  @P0 STG.E.U8 desc[UR56][R30.64], R105 ;  /* 0x000000691e000986 */ /* 0x004fe2000c101138 */
[----:B---3--:R-:W-:-:S05]  /*81b10*/  PRMT R7, R102, 0x7770, RZ ;  /* 0x0000777066077816 */ /* 0x008fca00000000ff */
[----:B------:R0:W-:Y:S02]  /*81b20*/  @P2 STG.E.U8 desc[UR56][R228.64], R7 ;  /* 0x00000007e4002986 */ /* 0x0001e4000c101138 */
[----:B0-----:R-:W-:-:S05]  /*81b30*/  PRMT R7, R102, 0x7771, RZ ;  /* 0x0000777166077816 */ /* 0x001fca00000000ff */
[----:B------:R0:W-:Y:S04]  /*81b40*/  @P5 STG.E.U8 desc[UR56][R106.64], R7 ;  /* 0x000000076a005986 */ /* 0x0001e8000c101138 */
[----:B0-----:R-:W2:Y:S01]  /*81b50*/  LDL.LU.64 R106, [R1+0x22a8] ;  /* 0x0022a800016a7983 */ /* 0x001ea20000300a00 */
[----:B------:R-:W-:Y:S02]  /*81b60*/  LOP3.LUT P6, RZ, R240, 0x8, RZ, 0xc0, !PT ;  /* 0x00000008f0ff7812 */ /* 0x000fe400078cc0ff */
[----:B------:R-:W-:Y:S01]  /*81b70*/  PRMT R7, R102, 0x7772, RZ ;  /* 0x0000777266077816 */ /* 0x000fe200000000ff */
[----:B------:R-:W3:Y:S10]  /*81b80*/  LDL.LU.64 R32, [R1+0xfe8] ;  /* 0x000fe80001207983 */ /* 0x000ef40000300a00 */
[----:B------:R-:W-:-:S02]  /*81b90*/  @P6 LOP3.LUT R13, R13, 0x10000000, RZ, 0xfc, !PT ;  /* 0x100000000d0d6812 */ /* 0x000fc400078efcff */
[----:B------:R-:W-:Y:S02]  /*81ba0*/  LOP3.LUT P6, RZ, R240, 0x4, RZ, 0xc0, !PT ;  /* 0x00000004f0ff7812 */ /* 0x000fe400078cc0ff */
[----:B------:R-:W-:Y:S01]  /*81bb0*/  PRMT R102, R102, 0x7773, RZ ;  /* 0x0000777366667816 */ /* 0x000fe200000000ff */
[----:B------:R-:W4:Y:S01]  /*81bc0*/  LDL.LU.64 R30, [R1+0xfe0] ;  /* 0x000fe000011e7983 */ /* 0x000f220000300a00 */
[----:B------:R-:W-:-:S03]  /*81bd0*/  LOP3.LUT R13, R13, 0xdfffffff, RZ, 0xc0, !PT ;  /* 0xdfffffff0d0d7812 */ /* 0x000fc600078ec0ff */
        /* <DEDUP_REMOVED lines=48> */
[C---:B------:R-:W-:Y:S02]  /*81ee0*/  LOP3.LUT P1, RZ, R240.reuse, 0x10, RZ, 0xc0, !PT ;  /* 0x00000010f0ff7812 */ /* 0x040fe4000782c0ff */
[C---:B------:R-:W-:Y:S02]  /*81ef0*/  LOP3.LUT P4, RZ, R240.reuse, 0x20, RZ, 0xc0, !PT ;  /* 0x00000020f0ff7812 */ /* 0x040fe4000788c0ff */
[----:B------:R-:W-:Y:S02]  /*81f00*/  LOP3.LUT P3, RZ, R240, 0x40, RZ, 0xc0, !PT ;  /* 0x00000040f0ff7812 */ /* 0x000fe4000786c0ff */
[----:B------:R-:W-:-:S02]  /*81f10*/  PRMT R103, R103, 0x7773, RZ ;  /* 0x0000777367677816 */ /* 0x000fc400000000ff */
[C---:B------:R-:W-:Y:S02]  /*81f20*/  PRMT R7, R107.reuse, 0x7770, RZ ;  /* 0x000077706b077816 */ /* 0x040fe400000000ff */
[C---:B------:R-:W-:Y:S02]  /*81f30*/  LOP3.LUT P0, RZ, R240.reuse, 0x80, RZ, 0xc0, !PT ;  /* 0x00000080f0ff7812 */ /* 0x040fe4000780c0ff */
[C---:B------:R-:W-:Y:S02]  /*81f40*/  LOP3.LUT P2, RZ, R240.reuse, 0x100, RZ, 0xc0, !PT ;  /* 0x00000100f0ff7812 */ /* 0x040fe4000784c0ff */
[----:B------:R-:W-:Y:S01]  /*81f50*/  LOP3.LUT P5, RZ, R240, 0x200, RZ, 0xc0, !PT ;  /* 0x00000200f0ff7812 */ /* 0x000fe200078ac0ff */
[----:B---3--:R-:W-:Y:S04]  /*81f60*/  @P1 STG.E.U8 desc[UR56][R32.64], R103 ;  /* 0x0000006720001986 */ /* 0x008fe8000c101138 */
[----:B----4-:R0:W-:Y:S02]  /*81f70*/  @P4 STG.E.U8 desc[UR56][R30.64], R7 ;  /* 0x000000071e004986 */ /* 0x0101e4000c101138 */
[----:B0-----:R-:W-:-:S02]  /*81f80*/  PRMT R7, R107, 0x7771, RZ ;  /* 0x000077716b077816 */ /* 0x001fc400000000ff */
[----:B------:R-:W3:Y:S04]  /*81f90*/  LDL.LU.64 R30, [R1+0xfa8] ;  /* 0x000fa800011e7983 */ /* 0x000ee80000300a00 */
[----:B------:R0:W-:Y:S01]  /*81fa0*/  @P3 STG.E.U8 desc[UR56][R228.64], R7 ;  /* 0x00000007e4003986 */ /* 0x0001e2000c101138 */
[C---:B------:R-:W-:Y:S02]  /*81fb0*/  LOP3.LUT P3, RZ, R240.reuse, 0x400, RZ, 0xc0, !PT ;  /* 0x00000400f0ff7812 */ /* 0x040fe4000786c0ff */
[C---:B0-----:R-:W-:Y:S02]  /*81fc0*/  PRMT R7, R107.reuse, 0x7772, RZ ;  /* 0x000077726b077816 */ /* 0x041fe400000000ff */
[----:B------:R-:W-:Y:S01]  /*81fd0*/  PRMT R107, R107, 0x7773, RZ ;  /* 0x000077736b6b7816 */ /* 0x000fe200000000ff */
[----:B------:R-:W4:Y:S04]  /*81fe0*/  LDL.LU.64 R228, [R1+0xfa0] ;  /* 0x000fa00001e47983 */ /* 0x000f280000300a00 */
[----:B------:R0:W-:Y:S04]  /*81ff0*/  @P0 STG.E.U8 desc[UR56][R28.64], R7 ;  /* 0x000000071c000986 */ /* 0x0001e8000c101138 */
[----:B------:R1:W-:Y:S04]  /*82000*/  @P2 STG.E.U8 desc[UR56][R224.64], R107 ;  /* 0x0000006be0002986 */ /* 0x0003e8000c101138 */
[----:B0-----:R-:W4:Y:S04]  /*82010*/  LDL.LU.64 R28, [R1+0xf98] ;  /* 0x000f9800011c7983 */ /* 0x001f280000300a00 */
[----:B-1----:R-:W4:Y:S01]  /*82020*/  LDL.LU.64 R224, [R1+0xf90] ;  /* 0x000f900001e07983 */ /* 0x002f220000300a00 */
[----:B------:R-:W-:-:S02]  /*82030*/  LOP3.LUT P6, RZ, R240, 0x400000, RZ, 0xc0, !PT ;  /* 0x00400000f0ff7812 */ /* 0x000fc400078cc0ff */
[----:B------:R-:W-:-:S11]  /*82040*/  LOP3.LUT R13, R13, 0xffefffff, RZ, 0xc0, !PT ;  /* 0xffefffff0d0d7812 */ /* 0x000fd600078ec0ff */
[----:B------:R-:W-:Y:S02]  /*82050*/  @P6 LOP3.LUT R13, R13, 0x100000, RZ, 0xfc, !PT ;  /* 0x001000000d0d6812 */ /* 0x000fe400078efcff */
[----:B------:R-:W-:Y:S02]  /*82060*/  LOP3.LUT P6, RZ, R240, 0x200000, RZ, 0xc0, !PT ;  /* 0x00200000f0ff7812 */ /* 0x000fe400078cc0ff */
[----:B------:R-:W-:Y:S02]  /*82070*/  LOP3.LUT R13, R13, 0xffdfffff, RZ, 0xc0, !PT ;  /* 0xffdfffff0d0d7812 */ /* 0x000fe400078ec0ff */
[----:B--2---:R-:W-:-:S05]  /*82080*/  PRMT R7, R108, 0x7770, RZ ;  /* 0x000077706c077816 */ /* 0x004fca00000000ff */
[----:B------:R0:W-:Y:S02]  /*82090*/  @P5 STG.E.U8 desc[UR56][R226.64], R7 ;  /* 0x00000007e2005986 */ /* 0x0001e4000c101138 */
[----:B0-----:R-:W-:Y:S02]  /*820a0*/  PRMT R7, R108, 0x7771, RZ ;  /* 0x000077716c077816 */ /* 0x001fe400000000ff */
[----:B------:R-:W2:Y:S04]  /*820b0*/  LDL.LU.64 R226, [R1+0xf88] ;  /* 0x000f880001e27983 */ /* 0x000ea80000300a00 */
[----:B------:R-:W2:Y:S04]  /*820c0*/  LDL.LU.64 R56, [R1+0xf80] ;  /* 0x000f800001387983 */ /* 0x000ea80000300a00 */
[----:B------:R0:W-:Y:S04]  /*820d0*/  @P3 STG.E.U8 desc[UR56][R112.64], R7 ;  /* 0x0000000770003986 */ /* 0x0001e8000c101138 */
[----:B0-----:R-:W2:Y:S04]  /*820e0*/  LDL.LU.64 R112, [R1+0x2298] ;  /* 0x0022980001707983 */ /* 0x001ea80000300a00 */
[----:B------:R-:W2:Y:S04]  /*820f0*/  LDL.LU.64 R52, [R1+0xf78] ;  /* 0x000f780001347983 */ /* 0x000ea80000300a00 */
[----:B------:R-:W2:Y:S04]  /*82100*/  LDL.LU.64 R38, [R1+0xf70] ;  /* 0x000f700001267983 */ /* 0x000ea80000300a00 */
[----:B------:R-:W2:Y:S01]  /*82110*/  LDL.LU.64 R34, [R1+0xf68] ;  /* 0x000f680001227983 */ /* 0x000ea20000300a00 */
[----:B------:R-:W-:-:S02]  /*82120*/  @P6 LOP3.LUT R13, R13, 0x200000, RZ, 0xfc, !PT ;  /* 0x002000000d0d6812 */ /* 0x000fc400078efcff */
[C---:B------:R-:W-:Y:S02]  /*82130*/  LOP3.LUT P6, RZ, R240.reuse, 0x100000, RZ, 0xc0, !PT ;  /* 0x00100000f0ff7812 */ /* 0x040fe400078cc0ff */
[C---:B------:R-:W-:Y:S02]  /*82140*/  LOP3.LUT P0, RZ, R240.reuse, 0x800, RZ, 0xc0, !PT ;  /* 0x00000800f0ff7812 */ /* 0x040fe4000780c0ff */
[C---:B------:R-:W-:Y:S02]  /*82150*/  LOP3.LUT P2, RZ, R240.reuse, 0x1000, RZ, 0xc0, !PT ;  /* 0x00001000f0ff7812 */ /* 0x040fe4000784c0ff */
[----:B------:R-:W-:Y:S02]  /*82160*/  LOP3.LUT R13, R13, 0xffbfffff, RZ, 0xc0, !PT ;  /* 0xffbfffff0d0d7812 */ /* 0x000fe400078ec0ff */
[----:B------:R-:W-:Y:S02]  /*82170*/  LOP3.LUT P5, RZ, R240, 0x2000, RZ, 0xc0, !PT ;  /* 0x00002000f0ff7812 */ /* 0x000fe400078ac0ff */
[----:B------:R-:W-:Y:S01]  /*82180*/  PRMT R7, R108, 0x7772, RZ ;  /* 0x000077726c077816 */ /* 0x000fe200000000ff */
[----:B------:R-:W2:Y:S02]  /*82190*/  LDL.LU.64 R36, [R1+0xf50] ;  /* 0x000f500001247983 */ /* 0x000ea40000300a00 */
[----:B------:R-:W-:-:S02]  /*821a0*/  @P6 LOP3.LUT R13, R13, 0x400000, RZ, 0xfc, !PT ;  /* 0x004000000d0d6812 */ /* 0x000fc400078efcff */
[----:B------:R-:W-:Y:S01]  /*821b0*/  LOP3.LUT P6, RZ, R240, 0x80000, RZ, 0xc0, !PT ;  /* 0x00080000f0ff7812 */ /* 0x000fe200078cc0ff */
[----:B---3--:R0:W-:Y:S01]  /*821c0*/  @P0 STG.E.U8 desc[UR56][R30.64], R7 ;  /* 0x000000071e000986 */ /* 0x0081e2000c101138 */
[----:B------:R-:W-:Y:S02]  /*821d0*/  PRMT R108, R108, 0x7773, RZ ;  /* 0x000077736c6c7816 */ /* 0x000fe400000000ff */
[----:B------:R-:W-:Y:S01]  /*821e0*/  LOP3.LUT R13, R13, 0xff7fffff, RZ, 0xc0, !PT ;  /* 0xff7fffff0d0d7812 */ /* 0x000fe200078ec0ff */
[----:B------:R-:W3:Y:S08]  /*821f0*/  LDL.LU.64 R32, [R1+0xf48] ;  /* 0x000f480001207983 */ /* 0x000ef00000300a00 */
[----:B------:R-:W-:-:S02]  /*82200*/  @P6 LOP3.LUT R13, R13, 0x800000, RZ, 0xfc, !PT ;  /* 0x008000000d0d6812 */ /* 0x000fc400078efcff */
[----:B------:R-:W-:Y:S01]  /*82210*/  LOP3.LUT P6, RZ, R240, 0x40000, RZ, 0xc0, !PT ;  /* 0x00040000f0ff7812 */ /* 0x000fe200078cc0ff */
[----:B----4-:R1:W-:Y:S04]  /*82220*/  @P2 STG.E.U8 desc[UR56][R228.64], R108 ;  /* 0x0000006ce4002986 */ /* 0x0103e8000c101138 */
[----:B0-----:R-:W4:Y:S01]  /*82230*/  LDL.LU.64 R30, [R1+0xf40] ;  /* 0x000f4000011e7983 */ /* 0x001f220000300a00 */
[----:B------:R-:W-:-:S07]  /*82240*/  LOP3.LUT R13, R13, 0xfeffffff, RZ, 0xc0, !PT ;  /* 0xfeffffff0d0d7812 */ /* 0x000fce00078ec0ff */
[----:B------:R-:W-:Y:S02]  /*82250*/  @P6 LOP3.LUT R13, R13, 0x1000000, RZ, 0xfc, !PT ;  /* 0x010000000d0d6812 */ /* 0x000fe400078efcff */
[----:B------:R-:W-:Y:S01]  /*82260*/  LOP3.LUT P6, RZ, R240, 0x20000, RZ, 0xc0, !PT ;  /* 0x00020000f0ff7812 */ /* 0x000fe200078cc0ff */
[----:B-1----:R-:W4:Y:S01]  /*82270*/  LDL.LU.64 R228, [R1+0xf38] ;  /* 0x000f380001e47983 */ /* 0x002f220000300a00 */
        /* <DEDUP_REMOVED lines=22> */
[----:B------:R-:W-:Y:S01]  /*823e0*/  @P6 STG.E.U8 desc[UR56][R56.64], R112 ;  /* 0x0000007038006986 */ /* 0x000fe2000c101138 */
        /* <DEDUP_REMOVED lines=11> */
[----:B0-----:R-:W2:Y:S01]  /*824a0*/  LDL.LU.64 R110, [R1+0x2290] ;  /* 0x00229000016e7983 */ /* 0x001ea20000300a00 */
        /* <DEDUP_REMOVED lines=8> */
[----:B---3--:R0:W-:Y:S01]  /*82530*/  @P6 STG.E.U8 desc[UR56][R32.64], R7 ;  /* 0x0000000720006986 */ /* 0x0081e2000c101138 */
[C---:B------:R-:W-:Y:S02]  /*82540*/  LOP3.LUT P0, RZ, R240.reuse, 0x4000000, RZ, 0xc0, !PT ;  /* 0x04000000f0ff7812 */ /* 0x040fe4000780c0ff */
[----:B------:R-:W-:Y:S02]  /*82550*/  LOP3.LUT P2, RZ, R240, 0x8000000, RZ, 0xc0, !PT ;  /* 0x08000000f0ff7812 */ /* 0x000fe4000784c0ff */
[C---:B0-----:R-:W-:Y:S02]  /*82560*/  PRMT R7, R113.reuse, 0x7772, RZ ;  /* 0x0000777271077816 */ /* 0x041fe400000000ff */
[----:B------:R-:W-:-:S03]  /*82570*/  PRMT R113, R113, 0x7773, RZ ;  /* 0x0000777371717816 */ /* 0x000fc600000000ff */
[----:B----4-:R2:W-:Y:S04]  /*82580*/  @P1 STG.E.U8 desc[UR56][R30.64], R7 ;  /* 0x000000071e001986 */ /* 0x0105e8000c101138 */
[----:B------:R-:W-:Y:S01]  /*82590*/  @P4 STG.E.U8 desc[UR56][R228.64], R113 ;  /* 0x00000071e4004986 */ /* 0x000fe2000c101138 */
[----:B------:R-:W-:Y:S02]  /*825a0*/  LOP3.LUT P5, RZ, R240, 0x10000000, RZ, 0xc0, !PT ;  /* 0x10000000f0ff7812 */ /* 0x000fe400078ac0ff */
[----:B------:R-:W-:Y:S02]  /*825b0*/  LOP3.LUT P6, RZ, R241, 0x200, RZ, 0xc0, !PT ;  /* 0x00000200f1ff7812 */ /* 0x000fe400078cc0ff */
[----:B------:R-:W-:-:S11]  /*825c0*/  LOP3.LUT R13, R13, 0xffffefff, RZ, 0xc0, !PT ;  /* 0xffffefff0d0d7812 */ /* 0x000fd600078ec0ff */
[----:B------:R-:W-:Y:S02]  /*825d0*/  @P6 LOP3.LUT R13, R13, 0x1000, RZ, 0xfc, !PT ;  /* 0x000010000d0d6812 */ /* 0x000fe400078efcff */
        /* <DEDUP_REMOVED lines=19> */
[----:B------:R-:W-:-:S02]  /*82710*/  LOP3.LUT R13, R13, 0xffffdfff, RZ, 0xc0, !PT ;  /* 0xffffdfff0d0d7812 */ /* 0x000fc400078ec0ff */
[C---:B------:R-:W-:Y:S02]  /*82720*/  LOP3.LUT P3, RZ, R240.reuse, 0x20000000, RZ, 0xc0, !PT ;  /* 0x20000000f0ff7812 */ /* 0x040fe4000786c0ff */
[C---:B------:R-:W-:Y:S02]  /*82730*/  LOP3.LUT P0, RZ, R240.reuse, 0x40000000, RZ, 0xc0, !PT ;  /* 0x40000000f0ff7812 */ /* 0x040fe4000780c0ff */
[----:B------:R-:W-:Y:S02]  /*82740*/  LOP3.LUT P2, RZ, R240, 0x80000000, RZ, 0xc0, !PT ;  /* 0x80000000f0ff7812 */ /* 0x000fe4000784c0ff */
[----:B------:R-:W-:Y:S02]  /*82750*/  @P6 LOP3.LUT R13, R13, 0x2000, RZ, 0xfc, !PT ;  /* 0x000020000d0d6812 */ /* 0x000fe400078efcff */
[C---:B------:R-:W-:Y:S02]  /*82760*/  LOP3.LUT P6, RZ, R241.reuse, 0x80, RZ, 0xc0, !PT ;  /* 0x00000080f1ff7812 */ /* 0x040fe400078cc0ff */
[----:B------:R-:W-:Y:S01]  /*82770*/  LOP3.LUT P5, RZ, R241, 0x1, RZ, 0xc0, !PT ;  /* 0x00000001f1ff7812 */ /* 0x000fe200078ac0ff */
        /* <DEDUP_REMOVED lines=20> */
[----:B---3--:R0:W-:Y:S02]  /*828c0*/  @P3 STG.E.U8 desc[UR56][R32.64], R7 ;  /* 0x0000000720003986 */ /* 0x0081e4000c101138 */
[C---:B0-----:R-:W-:Y:S02]  /*828d0*/  PRMT R7, R114.reuse, 0x7771, RZ ;  /* 0x0000777172077816 */ /* 0x041fe400000000ff */
[----:B------:R-:W2:Y:S04]  /*828e0*/  LDL.LU.64 R32, [R1+0xeb0] ;  /* 0x000eb00001207983 */ /* 0x000ea80000300a00 */
[----:B----4-:R0:W-:Y:S02]  /*828f0*/  @P0 STG.E.U8 desc[UR56][R30.64], R7 ;  /* 0x000000071e000986 */ /* 0x0101e4000c101138 */
[----:B0-----:R-:W-:-:S02]  /*82900*/  PRMT R7, R114, 0x7772, RZ ;  /* 0x0000777272077816 */ /* 0x001fc400000000ff */
[----:B------:R-:W-:Y:S01]  /*82910*/  PRMT R114, R114, 0x7773, RZ ;  /* 0x0000777372727816 */ /* 0x000fe200000000ff */
[----:B------:R-:W3:Y:S04]  /*82920*/  LDL.LU.64 R30, [R1+0xea8] ;  /* 0x000ea800011e7983 */ /* 0x000ee80000300a00 */
[----:B------:R0:W-:Y:S04]  /*82930*/  @P2 STG.E.U8 desc[UR56][R228.64], R7 ;  /* 0x00000007e4002986 */ /* 0x0001e8000c101138 */
[----:B------:R1:W-:Y:S01]  /*82940*/  @P5 STG.E.U8 desc[UR56][R28.64], R114 ;  /* 0x000000721c005986 */ /* 0x0003e2000c101138 */
[----:B0-----:R-:W-:-:S03]  /*82950*/  PRMT R7, R111, 0x7770, RZ ;  /* 0x000077706f077816 */ /* 0x001fc600000000ff */
[----:B------:R-:W4:Y:S04]  /*82960*/  LDL.LU.64 R228, [R1+0xea0] ;  /* 0x000ea00001e47983 */ /* 0x000f280000300a00 */
[----:B-1----:R-:W4:Y:S04]  /*82970*/  LDL.LU.64 R28, [R1+0xe98] ;  /* 0x000e9800011c7983 */ /* 0x002f280000300a00 */
[----:B------:R0:W-:Y:S01]  /*82980*/  @P6 STG.E.U8 desc[UR56][R224.64], R7 ;  /* 0x00000007e0006986 */ /* 0x0001e2000c101138 */
[----:B------:R-:W-:Y:S02]  /*82990*/  LOP3.LUT P6, RZ, R13, 0x80000, RZ, 0xc0, !PT ;  /* 0x000800000dff7812 */ /* 0x000fe400078cc0ff */
        /* <DEDUP_REMOVED lines=14> */
[----:B0-----:R-:W-:Y:S01]  /*82a80*/  PRMT R7, R115, 0x7771, RZ ;  /* 0x0000777173077816 */ /* 0x001fe200000000ff */
[----:B------:R-:W2:Y:S10]  /*82a90*/  LDL.LU.64 R116, [R1+0x2280] ;  /* 0x0022800001747983 */ /* 0x000eb40000300a00 */
[----:B------:R0:W-:Y:S01]  /*82aa0*/  @P6 STG.E.U8 desc[UR56][R34.64], R7 ;  /* 0x0000000722006986 */ /* 0x0001e2000c101138 */
[----:B------:R-:W-:-:S02]  /*82ab0*/  LOP3.LUT P6, RZ, R13, 0x4000, RZ, 0xc0, !PT ;  /* 0x000040000dff7812 */ /* 0x000fc400078cc0ff */
[----:B0-----:R-:W-:-:S11]  /*82ac0*/  PRMT R7, R115, 0x7772, RZ ;  /* 0x0000777273077816 */ /* 0x001fd600000000ff */
[----:B------:R0:W-:Y:S04]  /*82ad0*/  @P6 STG.E.U8 desc[UR56][R120.64], R7 ;  /* 0x0000000778006986 */ /* 0x0001e8000c101138 */
[----:B0-----:R-:W4:Y:S01]  /*82ae0*/  LDL.LU.64 R120, [R1+0x2278] ;  /* 0x0022780001787983 */ /* 0x001f220000300a00 */
[----:B------:R-:W-:Y:S02]  /*82af0*/  LOP3.LUT P6, RZ, R13, 0x2000, RZ, 0xc0, !PT ;  /* 0x000020000dff7812 */ /* 0x000fe400078cc0ff */
[----:B------:R-:W-:Y:S02]  /*82b00*/  PRMT R115, R115, 0x7773, RZ ;  /* 0x0000777373737816 */ /* 0x000fe400000000ff */
[----:B------:R-:W-:-:S09]  /*82b10*/  LOP3.LUT P1, RZ, R241, 0x400, RZ, 0xc0, !PT ;  /* 0x00000400f1ff7812 */ /* 0x000fd2000782c0ff */
[----:B------:R-:W-:Y:S01]  /*82b20*/  @P6 STG.E.U8 desc[UR56][R36.64], R115 ;  /* 0x0000007324006986 */ /* 0x000fe2000c101138 */
[----:B------:R-:W-:Y:S02]  /*82b30*/  LOP3.LUT P6, RZ, R13, 0x1000, RZ, 0xc0, !PT ;  /* 0x000010000dff7812 */ /* 0x000fe400078cc0ff */
[C---:B------:R-:W-:Y:S02]  /*82b40*/  LOP3.LUT P4, RZ, R241.reuse, 0x800, RZ, 0xc0, !PT ;  /* 0x00000800f1ff7812 */ /* 0x040fe4000788c0ff */
[C---:B------:R-:W-:Y:S02]  /*82b50*/  LOP3.LUT P3, RZ, R241.reuse, 0x1000, RZ, 0xc0, !PT ;  /* 0x00001000f1ff7812 */ /* 0x040fe4000786c0ff */
[C---:B------:R-:W-:Y:S02]  /*82b60*/  LOP3.LUT P0, RZ, R241.reuse, 0x2000, RZ, 0xc0, !PT ;  /* 0x00002000f1ff7812 */ /* 0x040fe4000780c0ff */
[C---:B------:R-:W-:Y:S02]  /*82b70*/  LOP3.LUT P2, RZ, R241.reuse, 0x4000, RZ, 0xc0, !PT ;  /* 0x00004000f1ff7812 */ /* 0x040fe4000784c0ff */
[----:B------:R-:W-:-:S02]  /*82b80*/  LOP3.LUT P5, RZ, R241, 0x8000, RZ, 0xc0, !PT ;  /* 0x00008000f1ff7812 */ /* 0x000fc400078ac0ff */
[----:B------:R-:W-:Y:S02]  /*82b90*/  LOP3.LUT R13, R13, 0xffffffef, RZ, 0xc0, !PT ;  /* 0xffffffef0d0d7812 */ /* 0x000fe400078ec0ff */
[----:B--2---:R-:W-:-:S05]  /*82ba0*/  PRMT R7, R116, 0x7770, RZ ;  /* 0x0000777074077816 */ /* 0x004fca00000000ff */
[----:B------:R0:W-:Y:S02]  /*82bb0*/  @P6 STG.E.U8 desc[UR56][R32.64], R7 ;  /* 0x0000000720006986 */ /* 0x0001e4000c101138 */
[----:B0-----:R-:W-:-:S05]  /*82bc0*/  PRMT R7, R116, 0x7771, RZ ;  /* 0x0000777174077816 */ /* 0x001fca00000000ff */
        /* <DEDUP_REMOVED lines=18> */
[----:B------:R-:W2:Y:S01]  /*82cf0*/  LDL.LU.64 R56, [R1+0xe40] ;  /* 0x000e400001387983 */ /* 0x000ea20000300a00 */
[----:B------:R-:W-:-:S02]  /*82d00*/  LOP3.LUT P6, RZ, R241, 0x10000000, RZ, 0xc0, !PT ;  /* 0x10000000f1ff7812 */ /* 0x000fc400078cc0ff */
[C---:B------:R-:W-:Y:S02]  /*82d10*/  LOP3.LUT P3, RZ, R241.reuse, 0x10000, RZ, 0xc0, !PT ;  /* 0x00010000f1ff7812 */ /* 0x040fe4000786c0ff */
[C---:B------:R-:W-:Y:S02]  /*82d20*/  LOP3.LUT P0, RZ, R241.reuse, 0x20000, RZ, 0xc0, !PT ;  /* 0x00020000f1ff7812 */ /* 0x040fe4000780c0ff */
[----:B------:R-:W-:Y:S02]  /*82d30*/  LOP3.LUT P2, RZ, R241, 0x40000, RZ, 0xc0, !PT ;  /* 0x00040000f1ff7812 */ /* 0x000fe4000784c0ff */
[----:B------:R-:W-:Y:S02]  /*82d40*/  PRMT R120, R120, 0x7773, RZ ;  /* 0x0000777378787816 */ /* 0x000fe400000000ff */
[----:B------:R-:W-:Y:S02]  /*82d50*/  PRMT R7, R117, 0x7770, RZ ;  /* 0x0000777075077816 */ /* 0x000fe400000000ff */
[----:B------:R-:W-:Y:S01]  /*82d60*/  LOP3.LUT P5, RZ, R241, 0x80000, RZ, 0xc0, !PT ;  /* 0x00080000f1ff7812 */ /* 0x000fe200078ac0ff */
        /* <DEDUP_REMOVED lines=28> */
[----:B----4-:R1:W-:Y:S04]  /*82f30*/  @P0 STG.E.U8 desc[UR56][R30.64], R7 ;  /* 0x000000071e000986 */ /* 0x0103e8000c101138 */
[----:B0-----:R-:W3:Y:S01]  /*82f40*/  LDL.LU.64 R32, [R1+0xe10] ;  /* 0x000e100001207983 */ /* 0x001ee20000300a00 */
[----:B-1----:R-:W-:-:S03]  /*82f50*/  PRMT R7, R117, 0x7771, RZ ;  /* 0x0000777175077816 */ /* 0x002fc600000000ff */
[----:B------:R-:W4:Y:S04]  /*82f60*/  LDL.LU.64 R30, [R1+0xe08] ;  /* 0x000e0800011e7983 */ /* 0x000f280000300a00 */
[----:B--2---:R0:W-:Y:S02]  /*82f70*/  @P2 STG.E.U8 desc[UR56][R228.64], R7 ;  /* 0x00000007e4002986 */ /* 0x0041e4000c101138 */
[C---:B0-----:R-:W-:Y:S02]  /*82f80*/  PRMT R7, R117.reuse, 0x7772, RZ ;  /* 0x0000777275077816 */ /* 0x041fe400000000ff */
[----:B------:R-:W-:Y:S01]  /*82f90*/  PRMT R117, R117, 0x7773, RZ ;  /* 0x0000777375757816 */ /* 0x000fe200000000ff */
[----:B------:R-:W2:Y:S04]  /*82fa0*/  LDL.LU.64 R228, [R1+0xe00] ;  /* 0x000e000001e47983 */ /* 0x000ea80000300a00 */
[----:B------:R0:W-:Y:S04]  /*82fb0*/  @P5 STG.E.U8 desc[UR56][R28.64], R7 ;  /* 0x000000071c005986 */ /* 0x0001e8000c101138 */
[----:B------:R-:W-:Y:S01]  /*82fc0*/  @P6 STG.E.U8 desc[UR56][R224.64], R117 ;  /* 0x00000075e0006986 */ /* 0x000fe2000c101138 */
[----:B------:R-:W-:-:S02]  /*82fd0*/  LOP3.LUT P6, RZ, R13, 0x800, RZ, 0xc0, !PT ;  /* 0x000008000dff7812 */ /* 0x000fc400078cc0ff */
[----:B0-----:R-:W-:-:S11]  /*82fe0*/  PRMT R7, R121, 0x7770, RZ ;  /* 0x0000777079077816 */ /* 0x001fd600000000ff */
[----:B------:R0:W-:Y:S01]  /*82ff0*/  @P6 STG.E.U8 desc[UR56][R118.64], R7 ;  /* 0x0000000776006986 */ /* 0x0001e2000c101138 */
[----:B------:R-:W-:-:S03]  /*83000*/  LOP3.LUT P6, RZ, R13, 0x400, RZ, 0xc0, !PT ;  /* 0x000004000dff7812 */ /* 0x000fc600078cc0ff */
[----:B0-----:R-:W3:Y:S01]  /*83010*/  LDL.LU.64 R118, [R1+0x2268] ;  /* 0x0022680001767983 */ /* 0x001ee20000300a00 */
[----:B------:R-:W-:-:S03]  /*83020*/  PRMT R7, R121, 0x7771, RZ ;  /* 0x0000777179077816 */ /* 0x000fc600000000ff */
[----:B------:R-:W2:Y:S04]  /*83030*/  LDL.LU.64 R28, [R1+0xdf8] ;  /* 0x000df800011c7983 */ /* 0x000ea80000300a00 */
[----:B------:R-:W2:Y:S04]  /*83040*/  LDL.LU.64 R224, [R1+0xdf0] ;  /* 0x000df00001e07983 */ /* 0x000ea80000300a00 */
[----:B------:R0:W-:Y:S01]  /*83050*/  @P6 STG.E.U8 desc[UR56][R226.64], R7 ;  /* 0x00000007e2006986 */ /* 0x0001e2000c101138 */
[----:B------:R-:W-:Y:S02]  /*83060*/  LOP3.LUT P6, RZ, R13, 0x200, RZ, 0xc0, !PT ;  /* 0x000002000dff7812 */ /* 0x000fe400078cc0ff */
[----:B0-----:R-:W-:Y:S01]  /*83070*/  PRMT R7, R121, 0x7772, RZ ;  /* 0x0000777279077816 */ /* 0x001fe200000000ff */
[----:B------:R-:W2:Y:S10]  /*83080*/  LDL.LU.64 R226, [R1+0xde8] ;  /* 0x000de80001e27983 */ /* 0x000eb40000300a00 */
        /* <DEDUP_REMOVED lines=27> */
[----:B------:R-:W3:Y:S04]  /*83240*/  LDL.LU.64 R30, [R1+0xde0] ;  /* 0x000de000011e7983 */ /* 0x000ee80000300a00 */
[----:B--2---:R0:W-:Y:S04]  /*83250*/  @P3 STG.E.U8 desc[UR56][R228.64], R7 ;  /* 0x00000007e4003986 */ /* 0x0041e8000c101138 */
[----:B------:R1:W-:Y:S04]  /*83260*/  @P0 STG.E.U8 desc[UR56][R28.64], R122 ;  /* 0x0000007a1c000986 */ /* 0x0003e8000c101138 */
[----:B0-----:R-:W2:Y:S04]  /*83270*/  LDL.LU.64 R228, [R1+0xdd8] ;  /* 0x000dd80001e47983 */ /* 0x001ea80000300a00 */
        /* <DEDUP_REMOVED lines=27> */
[----:B---3--:R0:W-:Y:S02]  /*83430*/  @P3 STG.E.U8 desc[UR56][R30.64], R7 ;  /* 0x000000071e003986 */ /* 0x0081e4000c101138 */
[C---:B0-----:R-:W-:Y:S02]  /*83440*/  PRMT R7, R123.reuse, 0x7770, RZ ;  /* 0x000077707b077816 */ /* 0x041fe400000000ff */
[----:B--2---:R-:W-:Y:S04]  /*83450*/  @P0 STG.E.U8 desc[UR56][R228.64], R119 ;  /* 0x00000077e4000986 */ /* 0x004fe8000c101138 */
        /* <DEDUP_REMOVED lines=70> */
[----:B------:R-:W-:Y:S01]  /*838c0*/  PRMT R125, R125, 0x7773, RZ ;  /* 0x000077737d7d7816 */ /* 0x000fe200000000ff */
[----:B------:R-:W2:Y:S04]  /*838d0*/  LDL.LU.64 R228, [R1+0xd40] ;  /* 0x000d400001e47983 */ /* 0x000ea80000300a00 */
[----:B------:R0:W-:Y:S04]  /*838e0*/  @P0 STG.E.U8 desc[UR56][R28.64], R7 ;  /* 0x000000071c000986 */ /* 0x0001e8000c101138 */
[----:B------:R1:W-:Y:S01]  /*838f0*/  @P2 STG.E.U8 desc[UR56][R224.64], R125 ;  /* 0x0000007de0002986 */ /* 0x0003e2000c101138 */
[----:B0-----:R-:W-:-:S03]  /*83900*/  PRMT R7, R129, 0x7770, RZ ;  /* 0x0000777081077816 */ /* 0x001fc600000000ff */
[----:B------:R-:W3:Y:S04]  /*83910*/  LDL.LU.64 R28, [R1+0xd38] ;  /* 0x000d3800011c7983 */ /* 0x000ee80000300a00 */
[----:B-1----:R-:W4:Y:S04]  /*83920*/  LDL.LU.64 R224, [R1+0xd30] ;  /* 0x000d300001e07983 */ /* 0x002f280000300a00 */
[----:B------:R0:W-:Y:S02]  /*83930*/  @P5 STG.E.U8 desc[UR56][R226.64], R7 ;  /* 0x00000007e2005986 */ /* 0x0001e4000c101138 */
[----:B0-----:R-:W-:-:S02]  /*83940*/  PRMT R7, R129, 0x7771, RZ ;  /* 0x0000777181077816 */ /* 0x001fc400000000ff */
[----:B------:R-:W4:Y:S04]  /*83950*/  LDL.LU.64 R226, [R1+0xd20] ;  /* 0x000d200001e27983 */ /* 0x000f280000300a00 */
[----:B------:R0:W-:Y:S04]  /*83960*/  @P3 STG.E.U8 desc[UR56][R126.64], R7 ;  /* 0x000000077e003986 */ /* 0x0001e8000c101138 */
[----:B0-----:R-:W4:Y:S01]  /*83970*/  LDL.LU.64 R126, [R1+0x2248] ;  /* 0x00224800017e7983 */ /* 0x001f220000300a00 */
[----:B------:R-:W-:Y:S02]  /*83980*/  LOP3.LUT P6, RZ, R243, 0x4, RZ, 0xc0, !PT ;  /* 0x00000004f3ff7812 */ /* 0x000fe400078cc0ff */
[----:B------:R-:W-:-:S02]  /*83990*/  LOP3.LUT R14, R14, 0xffefffff, RZ, 0xc0, !PT ;  /* 0xffefffff0e0e7812 */ /* 0x000fc400078ec0ff */
[C---:B------:R-:W-:Y:S02]  /*839a0*/  LOP3.LUT P0, RZ, R242.reuse, 0x800000, RZ, 0xc0, !PT ;  /* 0x00800000f2ff7812 */ /* 0x040fe4000780c0ff */
[C---:B------:R-:W-:Y:S02]  /*839b0*/  LOP3.LUT P2, RZ, R242.reuse, 0x1000000, RZ, 0xc0, !PT ;  /* 0x01000000f2ff7812 */ /* 0x040fe4000784c0ff */
[----:B------:R-:W-:Y:S02]  /*839c0*/  LOP3.LUT P5, RZ, R242, 0x2000000, RZ, 0xc0, !PT ;  /* 0x02000000f2ff7812 */ /* 0x000fe400078ac0ff */
[----:B------:R-:W-:Y:S01]  /*839d0*/  PRMT R7, R129, 0x7772, RZ ;  /* 0x0000777281077816 */ /* 0x000fe200000000ff */
[----:B------:R-:W4:Y:S02]  /*839e0*/  LDL.LU.64 R230, [R1+0xd18] ;  /* 0x000d180001e67983 */ /* 0x000f240000300a00 */
[----:B------:R-:W-:Y:S02]  /*839f0*/  @P6 LOP3.LUT R14, R14, 0x100000, RZ, 0xfc, !PT ;  /* 0x001000000e0e6812 */ /* 0x000fe400078efcff */
[----:B------:R-:W-:-:S02]  /*83a00*/  LOP3.LUT P6, RZ, R243, 0x2, RZ, 0xc0, !PT ;  /* 0x00000002f3ff7812 */ /* 0x000fc400078cc0ff */
[----:B------:R-:W-:Y:S01]  /*83a10*/  PRMT R129, R129, 0x7773, RZ ;  /* 0x0000777381817816 */ /* 0x000fe200000000ff */
[----:B------:R-:W4:Y:S01]  /*83a20*/  LDL.LU.64 R56, [R1+0xd10] ;  /* 0x000d100001387983 */ /* 0x000f220000300a00 */
[----:B------:R-:W-:-:S03]  /*83a30*/  LOP3.LUT R14, R14, 0xffdfffff, RZ, 0xc0, !PT ;  /* 0xffdfffff0e0e7812 */ /* 0x000fc600078ec0ff */
        /* <DEDUP_REMOVED lines=29> */
[----:B------:R0:W-:Y:S02]  /*83c10*/  @P5 STG.E.U8 desc[UR56][R224.64], R7 ;  /* 0x00000007e0005986 */ /* 0x0001e4000c101138 */
[----:B0-----:R-:W-:-:S05]  /*83c20*/  PRMT R7, R126, 0x7771, RZ ;  /* 0x000077717e077816 */ /* 0x001fca00000000ff */
        /* <DEDUP_REMOVED lines=35> */
[----:B------:R0:W-:Y:S02]  /*83e60*/  @P6 STG.E.U8 desc[UR56][R32.64], R7 ;  /* 0x0000000720006986 */ /* 0x0001e4000c101138 */
[C---:B0-----:R-:W-:Y:S02]  /*83e70*/  PRMT R7, R127.reuse, 0x7772, RZ ;  /* 0x000077727f077816 */ /* 0x041fe400000000ff */
[----:B------:R-:W-:-:S03]  /*83e80*/  PRMT R127, R127, 0x7773, RZ ;  /* 0x000077737f7f7816 */ /* 0x000fc600000000ff */
[----:B------:R0:W-:Y:S04]  /*83e90*/  @P1 STG.E.U8 desc[UR56][R30.64], R7 ;  /* 0x000000071e001986 */ /* 0x0001e8000c101138 */
[----:B---3--:R-:W-:Y:S01]  /*83ea0*/  @P4 STG.E.U8 desc[UR56][R228.64], R127 ;  /* 0x0000007fe4004986 */ /* 0x008fe2000c101138 */
[----:B0-----:R-:W-:-:S05]  /*83eb0*/  PRMT R7, R131, 0x7770, RZ ;  /* 0x0000777083077816 */ /* 0x001fca00000000ff */
[----:B----4-:R0:W-:Y:S02]  /*83ec0*/  @P3 STG.E.U8 desc[UR56][R28.64], R7 ;  /* 0x000000071c003986 */ /* 0x0101e4000c101138 */
[----:B0-----:R-:W-:-:S05]  /*83ed0*/  PRMT R7, R131, 0x7771, RZ ;  /* 0x0000777183077816 */ /* 0x001fca00000000ff */
[----:B------:R0:W-:Y:S02]  /*83ee0*/  @P0 STG.E.U8 desc[UR56][R224.64], R7 ;  /* 0x00000007e0000986 */ /* 0x0001e4000c101138 */
[C---:B0-----:R-:W-:Y:S02]  /*83ef0*/  PRMT R7, R131.reuse, 0x7772, RZ ;  /* 0x0000777283077816 */ /* 0x041fe400000000ff */
[----:B------:R-:W-:-:S03]  /*83f00*/  PRMT R131, R131, 0x7773, RZ ;  /* 0x0000777383837816 */ /* 0x000fc600000000ff */
[----:B------:R-:W-:Y:S04]  /*83f10*/  @P2 STG.E.U8 desc[UR56][R226.64], R7 ;  /* 0x00000007e2002986 */ /* 0x000fe8000c101138 */
[----:B------:R0:W-:Y:S04]  /*83f20*/  @P5 STG.E.U8 desc[UR56][R132.64], R131 ;  /* 0x0000008384005986 */ /* 0x0001e8000c101138 */
[----:B0-----:R-:W2:Y:S04]  /*83f30*/  LDL.LU.64 R132, [R1+0x2238] ;  /* 0x0022380001847983 */ /* 0x001ea80000300a00 */
[----:B------:R-:W3:Y:S01]  /*83f40*/  LDL.LU.64 R30, [R1+0xcb0] ;  /* 0x000cb000011e7983 */ /* 0x000ee20000300a00 */
[----:B------:R-:W-:-:S02]  /*83f50*/  LOP3.LUT P3, RZ, R243, 0x200, RZ, 0xc0, !PT ;  /* 0x00000200f3ff7812 */ /* 0x000fc4000786c0ff */
[C---:B------:R-:W-:Y:S01]  /*83f60*/  LOP3.LUT P0, RZ, R243.reuse, 0x400, RZ, 0xc0, !PT ;  /* 0x00000400f3ff7812 */ /* 0x040fe2000780c0ff */
        /* <DEDUP_REMOVED lines=19> */
[----:B---3--:R0:W-:Y:S02]  /*840a0*/  @P3 STG.E.U8 desc[UR56][R30.64], R7 ;  /* 0x000000071e003986 */ /* 0x0081e4000c101138 */
[----:B0-----:R-:W-:-:S05]  /*840b0*/  PRMT R7, R132, 0x7771, RZ ;  /* 0x0000777184077816 */ /* 0x001fca00000000ff */
[----:B------:R0:W-:Y:S04]  /*840c0*/  @P0 STG.E.U8 desc[UR56][R136.64], R7 ;  /* 0x0000000788000986 */ /* 0x0001e8000c101138 */
[----:B0-----:R-:W2:Y:S04]  /*840d0*/  LDL.LU.64 R136, [R1+0x2230] ;  /* 0x0022300001887983 */ /* 0x001ea80000300a00 */
[----:B------:R-:W3:Y:S01]  /*840e0*/  LDL.LU.64 R34, [R1+0xc68] ;  /* 0x000c680001227983 */ /* 0x000ee20000300a00 */
[----:B------:R-:W-:Y:S02]  /*840f0*/  @P6 LOP3.LUT R14, R14, 0x8000, RZ, 0xfc, !PT ;  /* 0x000080000e0e6812 */ /* 0x000fe400078efcff */
[----:B------:R-:W-:-:S02]  /*84100*/  LOP3.LUT P6, RZ, R243, 0x20000, RZ, 0xc0, !PT ;  /* 0x00020000f3ff7812 */ /* 0x000fc400078cc0ff */
[C---:B------:R-:W-:Y:S02]  /*84110*/  LOP3.LUT P2, RZ, R243.reuse, 0x800, RZ, 0xc0, !PT ;  /* 0x00000800f3ff7812 */ /* 0x040fe4000784c0ff */
[----:B------:R-:W-:Y:S02]  /*84120*/  LOP3.LUT P5, RZ, R243, 0x1000, RZ, 0xc0, !PT ;  /* 0x00001000f3ff7812 */ /* 0x000fe400078ac0ff */
[----:B------:R-:W-:Y:S02]  /*84130*/  LOP3.LUT R14, R14, 0xfffeffff, RZ, 0xc0, !PT ;  /* 0xfffeffff0e0e7812 */ /* 0x000fe400078ec0ff */
[----:B------:R-:W-:Y:S01]  /*84140*/  PRMT R7, R132, 0x7772, RZ ;  /* 0x0000777284077816 */ /* 0x000fe200000000ff */
[----:B------:R-:W3:Y:S04]  /*84150*/  LDL.LU.64 R36, [R1+0xc58] ;  /* 0x000c580001247983 */ /* 0x000ee80000300a00 */
[----:B------:R-:W-:-:S02]  /*84160*/  @P6 LOP3.LUT R14, R14, 0x10000, RZ, 0xfc, !PT ;  /* 0x000100000e0e6812 */ /* 0x000fc400078efcff */
[----:B------:R-:W-:Y:S01]  /*84170*/  LOP3.LUT P6, RZ, R243, 0x10000, RZ, 0xc0, !PT ;  /* 0x00010000f3ff7812 */ /* 0x000fe200078cc0ff */
[----:B----4-:R0:W-:Y:S01]  /*84180*/  @P2 STG.E.U8 desc[UR56][R228.64], R7 ;  /* 0x00000007e4002986 */ /* 0x0101e2000c101138 */
[----:B------:R-:W-:Y:S02]  /*84190*/  PRMT R132, R132, 0x7773, RZ ;  /* 0x0000777384847816 */ /* 0x000fe400000000ff */
[----:B------:R-:W-:Y:S01]  /*841a0*/  LOP3.LUT R14, R14, 0xfffdffff, RZ, 0xc0, !PT ;  /* 0xfffdffff0e0e7812 */ /* 0x000fe200078ec0ff */
[----:B------:R-:W4:Y:S04]  /*841b0*/  LDL.LU.64 R32, [R1+0xc50] ;  /* 0x000c500001207983 */ /* 0x000f280000300a00 */
[----:B------:R1:W-:Y:S04]  /*841c0*/  @P5 STG.E.U8 desc[UR56][R28.64], R132 ;  /* 0x000000841c005986 */ /* 0x0003e8000c101138 */
[----:B------:R-:W4:Y:S01]  /*841d0*/  LDL.LU.64 R30, [R1+0xc48] ;  /* 0x000c4800011e7983 */ /* 0x000f220000300a00 */
[----:B------:R-:W-:-:S02]  /*841e0*/  @P6 LOP3.LUT R14, R14, 0x20000, RZ, 0xfc, !PT ;  /* 0x000200000e0e6812 */ /* 0x000fc400078efcff */
[----:B------:R-:W-:Y:S01]  /*841f0*/  LOP3.LUT P6, RZ, R243, 0x8000, RZ, 0xc0, !PT ;  /* 0x00008000f3ff7812 */ /* 0x000fe200078cc0ff */
[----:B0-----:R-:W4:Y:S04]  /*84200*/  LDL.LU.64 R228, [R1+0xc40] ;  /* 0x000c400001e47983 */ /* 0x001f280000300a00 */
[----:B-1----:R-:W4:Y:S01]  /*84210*/  LDL.LU.64 R28, [R1+0xc38] ;  /* 0x000c3800011c7983 */ /* 0x002f220000300a00 */
[----:B------:R-:W-:-:S07]  /*84220*/  LOP3.LUT R14, R14, 0xfffbffff, RZ, 0xc0, !PT ;  /* 0xfffbffff0e0e7812 */ /* 0x000fce00078ec0ff */
[----:B------:R-:W-:Y:S02]  /*84230*/  @P6 LOP3.LUT R14, R14, 0x40000, RZ, 0xfc, !PT ;  /* 0x000400000e0e6812 */ /* 0x000fe400078efcff */
[----:B------:R-:W-:Y:S02]  /*84240*/  LOP3.LUT P6, RZ, R243, 0x4000, RZ, 0xc0, !PT ;  /* 0x00004000f3ff7812 */ /* 0x000fe400078cc0ff */
[----:B------:R-:W-:-:S11]  /*84250*/  LOP3.LUT R14, R14, 0xfff7ffff, RZ, 0xc0, !PT ;  /* 0xfff7ffff0e0e7812 */ /* 0x000fd600078ec0ff */
[----:B------:R-:W-:Y:S02]  /*84260*/  @P6 LOP3.LUT R14, R14, 0x80000, RZ, 0xfc, !PT ;  /* 0x000800000e0e6812 */ /* 0x000fe400078efcff */
[----:B------:R-:W-:Y:S02]  /*84270*/  LOP3.LUT P6, RZ, R243, 0x2000, RZ, 0xc0, !PT ;  /* 0x00002000f3ff7812 */ /* 0x000fe400078cc0ff */
[----:B--2---:R-:W-:-:S11]  /*84280*/  PRMT R7, R136, 0x7770, RZ ;  /* 0x0000777088077816 */ /* 0x004fd600000000ff */
        /* <DEDUP_REMOVED lines=17> */
[----:B---3--:R0:W-:Y:S01]  /*843a0*/  @P6 STG.E.U8 desc[UR56][R34.64], R7 ;  /* 0x0000000722006986 */ /* 0x0081e2000c101138 */
[----:B------:R-:W-:Y:S02]  /*843b0*/  LOP3.LUT P6, RZ, R14, 0x4000, RZ, 0xc0, !PT ;  /* 0x000040000eff7812 */ /* 0x000fe400078cc0ff */
[----:B0-----:R-:W-:-:S11]  /*843c0*/  PRMT R7, R133, 0x7772, RZ ;  /* 0x0000777285077816 */ /* 0x001fd600000000ff */
[----:B------:R0:W-:Y:S04]  /*843d0*/  @P6 STG.E.U8 desc[UR56][R134.64], R7 ;  /* 0x0000000786006986 */ /* 0x0001e8000c101138 */
[----:B0-----:R-:W3:Y:S01]  /*843e0*/  LDL.LU.64 R134, [R1+0x2228] ;  /* 0x0022280001867983 */ /* 0x001ee20000300a00 */
[----:B------:R-:W-:Y:S02]  /*843f0*/  LOP3.LUT P6, RZ, R14, 0x2000, RZ, 0xc0, !PT ;  /* 0x000020000eff7812 */ /* 0x000fe400078cc0ff */
[----:B------:R-:W-:Y:S02]  /*84400*/  PRMT R133, R133, 0x7773, RZ ;  /* 0x0000777385857816 */ /* 0x000fe400000000ff */
[----:B------:R-:W-:Y:S02]  /*84410*/  LOP3.LUT P1, RZ, R243, 0x400000, RZ, 0xc0, !PT ;  /* 0x00400000f3ff7812 */ /* 0x000fe4000782c0ff */
[----:B------:R-:W-:-:S07]  /*84420*/  PRMT R7, R137, 0x7770, RZ ;  /* 0x0000777089077816 */ /* 0x000fce00000000ff */
[----:B------:R-:W-:Y:S01]  /*84430*/  @P6 STG.E.U8 desc[UR56][R36.64], R133 ;  /* 0x0000008524006986 */ /* 0x000fe2000c101138 */
[----:B------:R-:W-:Y:S02]  /*84440*/  LOP3.LUT P6, RZ, R14, 0x1000, RZ, 0xc0, !PT ;  /* 0x000010000eff7812 */ /* 0x000fe400078cc0ff */
[C---:B------:R-:W-:Y:S02]  /*84450*/  LOP3.LUT P4, RZ, R243.reuse, 0x800000, RZ, 0xc0, !PT ;  /* 0x00800000f3ff7812 */ /* 0x040fe4000788c0ff */
[C---:B------:R-:W-:Y:S02]  /*84460*/  LOP3.LUT P3, RZ, R243.reuse, 0x1000000, RZ, 0xc0, !PT ;  /* 0x01000000f3ff7812 */ /* 0x040fe4000786c0ff */
[----:B------:R-:W-:-:S07]  /*84470*/  LOP3.LUT P0, RZ, R243, 0x2000000, RZ, 0xc0, !PT ;  /* 0x02000000f3ff7812 */ /* 0x000fce000780c0ff */
[----:B----4-:R0:W-:Y:S01]  /*84480*/  @P6 STG.E.U8 desc[UR56][R32.64], R7 ;  /* 0x0000000720006986 */ /* 0x0101e2000c101138 */
        /* <DEDUP_REMOVED lines=10> */
[----:B---3--:R-:W-:-:S05]  /*84530*/  PRMT R7, R134, 0x7770, RZ ;  /* 0x0000777086077816 */ /* 0x008fca00000000ff */
[----:B--2---:R0:W-:Y:S02]  /*84540*/  @P0 STG.E.U8 desc[UR56][R224.64], R7 ;  /* 0x00000007e0000986 */ /* 0x0041e4000c101138 */
        /* <DEDUP_REMOVED lines=36> */
[----:B------:R-:W-:Y:S02]  /*84790*/  LOP3.LUT P6, RZ, R221, 0x2, RZ, 0xc0, !PT ;  /* 0x00000002ddff7812 */ /* 0x000fe400078cc0ff */
[C---:B------:R-:W-:Y:S02]  /*847a0*/  LOP3.LUT P2, RZ, R243.reuse, 0x40000000, RZ, 0xc0, !PT ;  /* 0x40000000f3ff7812 */ /* 0x040fe4000784c0ff */
        /* <DEDUP_REMOVED lines=76> */
[C---:B------:R-:W-:Y:S02]  /*84c70*/  LOP3.LUT P3, RZ, R221.reuse, 0x8000, RZ, 0xc0, !PT ;  /* 0x00008000ddff7812 */ /* 0x040fe4000786c0ff */
        /* <DEDUP_REMOVED lines=46> */
[----:B------:R-:W-:Y:S01]  /*84f60*/  @P6 STG.E.U8 desc[UR56][R226.64], R141 ;  /* 0x0000008de2006986 */ /* 0x000fe2000c101138 */
[----:B------:R-:W-:-:S13]  /*84f70*/  LOP3.LUT P6, RZ, R14, 0x4, RZ, 0xc0, !PT ;  /* 0x000000040eff7812 */ /* 0x000fda00078cc0ff */
[----:B------:R0:W-:Y:S01]  /*84f80*/  @P6 STG.E.U8 desc[UR56][R142.64], R7 ;  /* 0x000000078e006986 */ /* 0x0001e2000c101138 */
[----:B------:R-:W-:-:S03]  /*84f90*/  LOP3.LUT P6, RZ, R14, 0x2, RZ, 0xc0, !PT ;  /* 0x000000020eff7812 */ /* 0x000fc600078cc0ff */
[----:B0-----:R-:W2:Y:S01]  /*84fa0*/  LDL.LU.64 R142, [R1+0x2208] ;  /* 0x00220800018e7983 */ /* 0x001ea20000300a00 */
[----:B------:R-:W-:-:S03]  /*84fb0*/  PRMT R7, R145, 0x7771, RZ ;  /* 0x0000777191077816 */ /* 0x000fc600000000ff */
[----:B------:R-:W4:Y:S06]  /*84fc0*/  LDL.LU.64 R226, [R1+0xaf0] ;  /* 0x000af00001e27983 */ /* 0x000f2c0000300a00 */
        /* <DEDUP_REMOVED lines=22> */
[----:B------:R0:W-:Y:S01]  /*85130*/  @P1 STG.E.U8 desc[UR56][R32.64], R142 ;  /* 0x0000008e20001986 */ /* 0x0001e2000c101138 */
[----:B---3--:R-:W-:-:S03]  /*85140*/  PRMT R7, R146, 0x7770, RZ ;  /* 0x0000777092077816 */ /* 0x008fc600000000ff */
[----:B0-----:R-:W2:Y:S04]  /*85150*/  LDL.LU.64 R32, [R1+0xae8] ;  /* 0x000ae80001207983 */ /* 0x001ea80000300a00 */
[----:B------:R0:W-:Y:S02]  /*85160*/  @P4 STG.E.U8 desc[UR56][R30.64], R7 ;  /* 0x000000071e004986 */ /* 0x0001e4000c101138 */
[C---:B0-----:R-:W-:Y:S02]  /*85170*/  PRMT R7, R146.reuse, 0x7771, RZ ;  /* 0x0000777192077816 */ /* 0x041fe400000000ff */
[----:B------:R-:W3:Y:S04]  /*85180*/  LDL.LU.64 R30, [R1+0xae0] ;  /* 0x000ae000011e7983 */ /* 0x000ee80000300a00 */
[----:B----4-:R0:W-:Y:S02]  /*85190*/  @P3 STG.E.U8 desc[UR56][R228.64], R7 ;  /* 0x00000007e4003986 */ /* 0x0101e4000c101138 */
[----:B0-----:R-:W-:-:S02]  /*851a0*/  PRMT R7, R146, 0x7772, RZ ;  /* 0x0000777292077816 */ /* 0x001fc400000000ff */
[----:B------:R-:W4:Y:S04]  /*851b0*/  LDL.LU.64 R228, [R1+0xad8] ;  /* 0x000ad80001e47983 */ /* 0x000f280000300a00 */
[----:B------:R0:W-:Y:S04]  /*851c0*/  @P0 STG.E.U8 desc[UR56][R28.64], R7 ;  /* 0x000000071c000986 */ /* 0x0001e8000c101138 */
[----:B0-----:R-:W4:Y:S01]  /*851d0*/  LDL.LU.64 R28, [R1+0xad0] ;  /* 0x000ad000011c7983 */ /* 0x001f220000300a00 */
        /* <DEDUP_REMOVED lines=21> */
[----:B------:R-:W-:Y:S02]  /*85330*/  LOP3.LUT P3, RZ, R220, 0x4000, RZ, 0xc0, !PT ;  /* 0x00004000dcff7812 */ /* 0x000fe4000786c0ff */
[----:B------:R-:W-:Y:S02]  /*85340*/  LOP3.LUT R15, R15, 0xfbffffff, RZ, 0xc0, !PT ;  /* 0xfbffffff0f0f7812 */ /* 0x000fe400078ec0ff */
[----:B------:R-:W-:Y:S02]  /*85350*/  PRMT R146, R146, 0x7773, RZ ;  /* 0x0000777392927816 */ /* 0x000fe400000000ff */
[----:B------:R-:W-:-:S02]  /*85360*/  PRMT R7, R143, 0x7770, RZ ;  /* 0x000077708f077816 */ /* 0x000fc400000000ff */
[C---:B------:R-:W-:Y:S01]  /*85370*/  LOP3.LUT P0, RZ, R220.reuse, 0x2000, RZ, 0xc0, !PT ;  /* 0x00002000dcff7812 */ /* 0x040fe2000780c0ff */
[----:B------:R0:W-:Y:S02]  /*85380*/  @P2 STG.E.U8 desc[UR56][R224.64], R146 ;  /* 0x00000092e0002986 */ /* 0x0001e4000c101138 */
[----:B------:R-:W-:Y:S02]  /*85390*/  @P6 LOP3.LUT R15, R15, 0x4000000, RZ, 0xfc, !PT ;  /* 0x040000000f0f6812 */ /* 0x000fe400078efcff */
[C---:B------:R-:W-:Y:S01]  /*853a0*/  LOP3.LUT P6, RZ, R223.reuse, 0x200, RZ, 0xc0, !PT ;  /* 0x00000200dfff7812 */ /* 0x040fe200078cc0ff */
[----:B------:R1:W-:Y:S01]  /*853b0*/  @P5 STG.E.U8 desc[UR56][R226.64], R7 ;  /* 0x00000007e2005986 */ /* 0x0003e2000c101138 */
[----:B------:R-:W-:Y:S02]  /*853c0*/  LOP3.LUT P2, RZ, R220, 0x1000, RZ, 0xc0, !PT ;  /* 0x00001000dcff7812 */ /* 0x000fe4000784c0ff */
[----:B------:R-:W-:Y:S01]  /*853d0*/  LOP3.LUT P5, RZ, R223, 0x800, RZ, 0xc0, !PT ;  /* 0x00000800dfff7812 */ /* 0x000fe200078ac0ff */
[----:B0-----:R-:W4:Y:S01]  /*853e0*/  LDL.LU.64 R224, [R1+0xac0] ;  /* 0x000ac00001e07983 */ /* 0x001f220000300a00 */
[----:B------:R-:W-:-:S02]  /*853f0*/  LOP3.LUT R15, R15, 0xf7ffffff, RZ, 0xc0, !PT ;  /* 0xf7ffffff0f0f7812 */ /* 0x000fc400078ec0ff */
[----:B-1----:R-:W-:-:S05]  /*85400*/  PRMT R7, R143, 0x7771, RZ ;  /* 0x000077718f077816 */ /* 0x002fca00000000ff */
[----:B------:R-:W-:Y:S02]  /*85410*/  @P6 LOP3.LUT R15, R15, 0x8000000, RZ, 0xfc, !PT ;  /* 0x080000000f0f6812 */ /* 0x000fe400078efcff */
[----:B------:R-:W-:Y:S01]  /*85420*/  LOP3.LUT P6, RZ, R223, 0x400, RZ, 0xc0, !PT ;  /* 0x00000400dfff7812 */ /* 0x000fe200078cc0ff */
[----:B------:R-:W4:Y:S04]  /*85430*/  LDL.LU.64 R226, [R1+0xab8] ;  /* 0x000ab80001e27983 */ /* 0x000f280000300a00 */
[----:B------:R-:W4:Y:S04]  /*85440*/  LDL.LU.64 R56, [R1+0xaa8] ;  /* 0x000aa80001387983 */ /* 0x000f280000300a00 */
[----:B------:R-:W4:Y:S04]  /*85450*/  LDL.LU.64 R52, [R1+0xaa0] ;  /* 0x000aa00001347983 */ /* 0x000f280000300a00 */
[----:B------:R-:W4:Y:S04]  /*85460*/  LDL.LU.64 R38, [R1+0xa98] ;  /* 0x000a980001267983 */ /* 0x000f280000300a00 */
[----:B------:R-:W4:Y:S04]  /*85470*/  LDL.LU.64 R34, [R1+0xa90] ;  /* 0x000a900001227983 */ /* 0x000f280000300a00 */
[----:B------:R-:W4:Y:S04]  /*85480*/  LDL.LU.64 R36, [R1+0xa88] ;  /* 0x000a880001247983 */ /* 0x000f280000300a00 */
[----:B--2---:R0:W-:Y:S02]  /*85490*/  @P3 STG.E.U8 desc[UR56][R32.64], R7 ;  /* 0x0000000720003986 */ /* 0x0041e4000c101138 */
[----:B0-----:R-:W-:-:S02]  /*854a0*/  PRMT R7, R143, 0x7772, RZ ;  /* 0x000077728f077816 */ /* 0x001fc400000000ff */
[----:B------:R-:W-:-:S03]  /*854b0*/  PRMT R143, R143, 0x7773, RZ ;  /* 0x000077738f8f7816 */ /* 0x000fc600000000ff */
[----:B---3--:R0:W-:Y:S02]  /*854c0*/  @P0 STG.E.U8 desc[UR56][R30.64], R7 ;  /* 0x000000071e000986 */ /* 0x0081e4000c101138 */
[C---:B0-----:R-:W-:Y:S02]  /*854d0*/  PRMT R7, R147.reuse, 0x7770, RZ ;  /* 0x0000777093077816 */ /* 0x041fe400000000ff */
[----:B----4-:R-:W-:Y:S04]  /*854e0*/  @P2 STG.E.U8 desc[UR56][R228.64], R143 ;  /* 0x0000008fe4002986 */ /* 0x010fe8000c101138 */
        /* <DEDUP_REMOVED lines=46> */
[----:B------:R0:W-:Y:S04]  /*857d0*/  @P0 STG.E.U8 desc[UR56][R28.64], R7 ;  /* 0x000000071c000986 */ /* 0x0001e8000c101138 */
[----:B0-----:R-:W2:Y:S01]  /*857e0*/  LDL.LU.64 R28, [R1+0xa50] ;  /* 0x000a5000011c7983 */ /* 0x001ea20000300a00 */
[C---:B------:R-:W-:Y:S02]  /*857f0*/  LOP3.LUT P2, RZ, R0.reuse, 0x20000000, RZ, 0xc0, !PT ;  /* 0x2000000000ff7812 */ /* 0x040fe4000784c0ff */
[C---:B------:R-:W-:Y:S02]  /*85800*/  LOP3.LUT P5, RZ, R0.reuse, 0x10000000, RZ, 0xc0, !PT ;  /* 0x1000000000ff7812 */ /* 0x040fe400078ac0ff */
[----:B------:R-:W-:Y:S02]  /*85810*/  LOP3.LUT P3, RZ, R0, 0x8000000, RZ, 0xc0, !PT ;  /* 0x0800000000ff7812 */ /* 0x000fe4000786c0ff */
[----:B------:R-:W-:-:S02]  /*85820*/  PRMT R7, R149, 0x7772, RZ ;  /* 0x0000777295077816 */ /* 0x000fc400000000ff */
[----:B------:R-:W-:Y:S02]  /*85830*/  LOP3.LUT P0, RZ, R0, 0x4000000, RZ, 0xc0, !PT ;  /* 0x0400000000ff7812 */ /* 0x000fe4000780c0ff */
[----:B------:R-:W-:-:S03]  /*85840*/  PRMT R149, R149, 0x7773, RZ ;  /* 0x0000777395957816 */ /* 0x000fc600000000ff */
[----:B------:R0:W-:Y:S04]  /*85850*/  @P2 STG.E.U8 desc[UR56][R224.64], R7 ;  /* 0x00000007e0002986 */ /* 0x0001e8000c101138 */
[----:B------:R1:W-:Y:S01]  /*85860*/  @P5 STG.E.U8 desc[UR56][R226.64], R149 ;  /* 0x00000095e2005986 */ /* 0x0003e2000c101138 */
[----:B0-----:R-:W-:-:S03]  /*85870*/  PRMT R7, R153, 0x7770, RZ ;  /* 0x0000777099077816 */ /* 0x001fc600000000ff */
[----:B------:R-:W3:Y:S04]  /*85880*/  LDL.LU.64 R224, [R1+0xa40] ;  /* 0x000a400001e07983 */ /* 0x000ee80000300a00 */
[----:B-1----:R-:W4:Y:S04]  /*85890*/  LDL.LU.64 R226, [R1+0xa38] ;  /* 0x000a380001e27983 */ /* 0x002f280000300a00 */
        /* <DEDUP_REMOVED lines=13> */
[----:B0-----:R-:W-:-:S05]  /*85970*/  PRMT R7, R153, 0x7771, RZ ;  /* 0x0000777199077816 */ /* 0x001fca00000000ff */
[----:B------:R0:W-:Y:S04]  /*85980*/  @P0 STG.E.U8 desc[UR56][R150.64], R7 ;  /* 0x0000000796000986 */ /* 0x0001e8000c101138 */
[----:B0-----:R-:W2:Y:S01]  /*85990*/  LDL.LU.64 R150, [R1+0x21e8] ;  /* 0x0021e80001967983 */ /* 0x001ea20000300a00 */
[----:B------:R-:W-:Y:S02]  /*859a0*/  @P6 LOP3.LUT R15, R15, 0x4000, RZ, 0xfc, !PT ;  /* 0x000040000f0f6812 */ /* 0x000fe400078efcff */
[C---:B------:R-:W-:Y:S02]  /*859b0*/  LOP3.LUT P6, RZ, R0.reuse, 0x40000, RZ, 0xc0, !PT ;  /* 0x0004000000ff7812 */ /* 0x040fe400078cc0ff */
[C---:B------:R-:W-:Y:S02]  /*859c0*/  LOP3.LUT P2, RZ, R0.reuse, 0x2000000, RZ, 0xc0, !PT ;  /* 0x0200000000ff7812 */ /* 0x040fe4000784c0ff */
[----:B------:R-:W-:-:S02]  /*859d0*/  LOP3.LUT P5, RZ, R0, 0x1000000, RZ, 0xc0, !PT ;  /* 0x0100000000ff7812 */ /* 0x000fc400078ac0ff */
[----:B------:R-:W-:Y:S02]  /*859e0*/  LOP3.LUT R15, R15, 0xffff7fff, RZ, 0xc0, !PT ;  /* 0xffff7fff0f0f7812 */ /* 0x000fe400078ec0ff */
[----:B------:R-:W-:Y:S01]  /*859f0*/  PRMT R7, R153, 0x7772, RZ ;  /* 0x0000777299077816 */ /* 0x000fe200000000ff */
[----:B------:R-:W2:Y:S04]  /*85a00*/  LDL.LU.64 R34, [R1+0xa08] ;  /* 0x000a080001227983 */ /* 0x000ea80000300a00 */
[----:B------:R-:W-:Y:S02]  /*85a10*/  @P6 LOP3.LUT R15, R15, 0x8000, RZ, 0xfc, !PT ;  /* 0x000080000f0f6812 */ /* 0x000fe400078efcff */
[----:B------:R-:W-:Y:S01]  /*85a20*/  LOP3.LUT P6, RZ, R0, 0x80000, RZ, 0xc0, !PT ;  /* 0x0008000000ff7812 */ /* 0x000fe200078cc0ff */
[----:B---3--:R2:W-:Y:S01]  /*85a30*/  @P2 STG.E.U8 desc[UR56][R224.64], R7 ;  /* 0x00000007e0002986 */ /* 0x0085e2000c101138 */
[----:B------:R-:W-:-:S02]  /*85a40*/  PRMT R153, R153, 0x7773, RZ ;  /* 0x0000777399997816 */ /* 0x000fc400000000ff */
[----:B------:R-:W-:Y:S01]  /*85a50*/  LOP3.LUT R15, R15, 0xfffeffff, RZ, 0xc0, !PT ;  /* 0xfffeffff0f0f7812 */ /* 0x000fe200078ec0ff */
[----:B------:R-:W3:Y:S04]  /*85a60*/  LDL.LU.64 R36, [R1+0xa00] ;  /* 0x000a000001247983 */ /* 0x000ee80000300a00 */
[----:B------:R-:W3:Y:S04]  /*85a70*/  LDL.LU.64 R32, [R1+0x9f8] ;  /* 0x0009f80001207983 */ /* 0x000ee80000300a00 */
[----:B------:R-:W3:Y:S04]  /*85a80*/  LDL.LU.64 R30, [R1+0x9f0] ;  /* 0x0009f000011e7983 */ /* 0x000ee80000300a00 */
[----:B----4-:R-:W-:Y:S04]  /*85a90*/  @P5 STG.E.U8 desc[UR56][R226.64], R153 ;  /* 0x00000099e2005986 */ /* 0x010fe8000c101138 */
        /* <DEDUP_REMOVED lines=13> */
[----:B--2---:R-:W-:-:S11]  /*85b70*/  PRMT R7, R150, 0x7770, RZ ;  /* 0x0000777096077816 */ /* 0x004fd600000000ff */
[----:B------:R0:W-:Y:S04]  /*85b80*/  @P6 STG.E.U8 desc[UR56][R154.64], R7 ;  /* 0x000000079a006986 */ /* 0x0001e8000c101138 */
[----:B0-----:R-:W2:Y:S04]  /*85b90*/  LDL.LU.64 R154, [R1+0x21e0] ;  /* 0x0021e000019a7983 */ /* 0x001ea80000300a00 */
[----:B------:R-:W4:Y:S04]  /*85ba0*/  LDL.LU.64 R224, [R1+0x9d8] ;  /* 0x0009d80001e07983 */ /* 0x000f280000300a00 */
[----:B------:R-:W4:Y:S01]  /*85bb0*/  LDL.LU.64 R226, [R1+0x9d0] ;  /* 0x0009d00001e27983 */ /* 0x000f220000300a00 */
[----:B------:R-:W-:-:S02]  /*85bc0*/  LOP3.LUT P6, RZ, R15, 0x80000, RZ, 0xc0, !PT ;  /* 0x000800000fff7812 */ /* 0x000fc400078cc0ff */
        /* <DEDUP_REMOVED lines=24> */
[----:B------:R-:W-:-:S11]  /*85d50*/  PRMT R154, R154, 0x7773, RZ ;  /* 0x000077739a9a7816 */ /* 0x000fd600000000ff */
[----:B------:R-:W-:Y:S01]  /*85d60*/  @P6 STG.E.U8 desc[UR56][R32.64], R154 ;  /* 0x0000009a20006986 */ /* 0x000fe2000c101138 */
[----:B------:R-:W-:Y:S02]  /*85d70*/  LOP3.LUT P6, RZ, R15, 0x1000, RZ, 0xc0, !PT ;  /* 0x000010000fff7812 */ /* 0x000fe400078cc0ff */
[----:B0-----:R-:W-:-:S11]  /*85d80*/  PRMT R7, R151, 0x7770, RZ ;  /* 0x0000777097077816 */ /* 0x001fd600000000ff */
[----:B------:R0:W-:Y:S02]  /*85d90*/  @P6 STG.E.U8 desc[UR56][R30.64], R7 ;  /* 0x000000071e006986 */ /* 0x0001e4000c101138 */
[----:B0-----:R-:W-:-:S05]  /*85da0*/  PRMT R7, R151, 0x7771, RZ ;  /* 0x0000777197077816 */ /* 0x001fca00000000ff */
[----:B----4-:R0:W-:Y:S02]  /*85db0*/  @P1 STG.E.U8 desc[UR56][R228.64], R7 ;  /* 0x00000007e4001986 */ /* 0x0101e4000c101138 */
        /* <DEDUP_REMOVED lines=8> */
[----:B0-----:R-:W-:Y:S02]  /*85e40*/  PRMT R7, R155, 0x7772, RZ ;  /* 0x000077729b077816 */ /* 0x001fe400000000ff */
[----:B------:R-:W2:Y:S04]  /*85e50*/  LDL.LU.64 R244, [R1+0x21d8] ;  /* 0x0021d80001f47983 */ /* 0x000ea80000300a00 */
[----:B------:R0:W-:Y:S04]  /*85e60*/  @P5 STG.E.U8 desc[UR56][R156.64], R7 ;  /* 0x000000079c005986 */ /* 0x0001e8000c101138 */
[----:B0-----:R-:W3:Y:S04]  /*85e70*/  LDL.LU.64 R156, [R1+0x21d0] ;  /* 0x0021d000019c7983 */ /* 0x001ee80000300a00 */
[----:B------:R-:W4:Y:S04]  /*85e80*/  LDL.LU.64 R30, [R1+0x9b8] ;  /* 0x0009b800011e7983 */ /* 0x000f280000300a00 */
[----:B------:R-:W2:Y:S01]  /*85e90*/  LDL.LU.64 R228, [R1+0x9b0] ;  /* 0x0009b00001e47983 */ /* 0x000ea20000300a00 */
[----:B------:R-:W-:-:S02]  /*85ea0*/  LOP3.LUT P3, RZ, R0, 0x100, RZ, 0xc0, !PT ;  /* 0x0000010000ff7812 */ /* 0x000fc4000786c0ff */
[C---:B------:R-:W-:Y:S02]  /*85eb0*/  LOP3.LUT P0, RZ, R0.reuse, 0x80, RZ, 0xc0, !PT ;  /* 0x0000008000ff7812 */ /* 0x040fe4000780c0ff */
[----:B------:R-:W-:Y:S02]  /*85ec0*/  LOP3.LUT P2, RZ, R0, 0x40, RZ, 0xc0, !PT ;  /* 0x0000004000ff7812 */ /* 0x000fe4000784c0ff */
[----:B------:R-:W-:Y:S01]  /*85ed0*/  PRMT R155, R155, 0x7773, RZ ;  /* 0x000077739b9b7816 */ /* 0x000fe200000000ff */
        /* <DEDUP_REMOVED lines=9> */
[C---:B---3--:R-:W-:Y:S01]  /*85f70*/  PRMT R7, R156.reuse, 0x7770, RZ ;  /* 0x000077709c077816 */ /* 0x048fe200000000ff */
[----:B----4-:R-:W-:Y:S04]  /*85f80*/  @P3 STG.E.U8 desc[UR56][R30.64], R155 ;  /* 0x0000009b1e003986 */ /* 0x010fe8000c101138 */
[----:B--2---:R0:W-:Y:S02]  /*85f90*/  @P0 STG.E.U8 desc[UR56][R228.64], R7 ;  /* 0x00000007e4000986 */ /* 0x0041e4000c101138 */
[----:B0-----:R-:W-:-:S05]  /*85fa0*/  PRMT R7, R156, 0x7771, RZ ;  /* 0x000077719c077816 */ /* 0x001fca00000000ff */
[----:B------:R0:W-:Y:S04]  /*85fb0*/  @P2 STG.E.U8 desc[UR56][R160.64], R7 ;  /* 0x00000007a0002986 */ /* 0x0001e8000c101138 */
[----:B0-----:R-:W2:Y:S01]  /*85fc0*/  LDL.LU.64 R160, [R1+0x21c8] ;  /* 0x0021c80001a07983 */ /* 0x001ea20000300a00 */
[----:B------:R-:W-:Y:S02]  /*85fd0*/  LOP3.LUT P6, RZ, R244, 0x10000000, RZ, 0xc0, !PT ;  /* 0x10000000f4ff7812 */ /* 0x000fe400078cc0ff */
[----:B------:R-:W-:Y:S02]  /*85fe0*/  LOP3.LUT P5, RZ, R0, 0x20, RZ, 0xc0, !PT ;  /* 0x0000002000ff7812 */ /* 0x000fe400078ac0ff */
[----:B------:R-:W-:Y:S01]  /*85ff0*/  PRMT R7, R156, 0x7772, RZ ;  /* 0x000077729c077816 */ /* 0x000fe200000000ff */
[----:B------:R-:W3:Y:S08]  /*86000*/  LDL.LU.64 R32, [R1+0x958] ;  /* 0x0009580001207983 */ /* 0x000ef00000300a00 */
[----:B------:R-:W-:-:S02]  /*86010*/  @P6 LOP3.LUT R15, R15, 0x10, RZ, 0xfc, !PT ;  /* 0x000000100f0f6812 */ /* 0x000fc400078efcff */
[----:B------:R-:W-:Y:S02]  /*86020*/  LOP3.LUT P6, RZ, R244, 0x20000000, RZ, 0xc0, !PT ;  /* 0x20000000f4ff7812 */ /* 0x000fe400078cc0ff */
[----:B------:R-:W-:Y:S01]  /*86030*/  PRMT R156, R156, 0x7773, RZ ;  /* 0x000077739c9c7816 */ /* 0x000fe200000000ff */
[----:B------:R0:W-:Y:S01]  /*86040*/  @P5 STG.E.U8 desc[UR56][R28.64], R7 ;  /* 0x000000071c005986 */ /* 0x0001e2000c101138 */
[----:B------:R-:W-:-:S03]  /*86050*/  LOP3.LUT R15, R15, 0xffffffdf, RZ, 0xc0, !PT ;  /* 0xffffffdf0f0f7812 */ /* 0x000fc600078ec0ff */
[----:B------:R-:W4:Y:S04]  /*86060*/  LDL.LU.64 R30, [R1+0x950] ;  /* 0x00095000011e7983 */ /* 0x000f280000300a00 */
[----:B------:R-:W4:Y:S02]  /*86070*/  LDL.LU.64 R228, [R1+0x948] ;  /* 0x0009480001e47983 */ /* 0x000f240000300a00 */
[----:B------:R-:W-:Y:S02]  /*86080*/  @P6 LOP3.LUT R15, R15, 0x20, RZ, 0xfc, !PT ;  /* 0x000000200f0f6812 */ /* 0x000fe400078efcff */
[----:B------:R-:W-:Y:S01]  /*86090*/  LOP3.LUT P6, RZ, R244, 0x40000000, RZ, 0xc0, !PT ;  /* 0x40000000f4ff7812 */ /* 0x000fe200078cc0ff */
[----:B0-----:R-:W4:Y:S01]  /*860a0*/  LDL.LU.64 R28, [R1+0x940] ;  /* 0x00094000011c7983 */ /* 0x001f220000300a00 */
        /* <DEDUP_REMOVED lines=20> */
[----:B0-----:R-:W4:Y:S01]  /*861f0*/  LDL.LU.64 R224, [R1+0x938] ;  /* 0x0009380001e07983 */ /* 0x001f220000300a00 */
[----:B--2---:R-:W-:-:S09]  /*86200*/  PRMT R7, R160, 0x7770, RZ ;  /* 0x00007770a0077816 */ /* 0x004fd200000000ff */
        /* <DEDUP_REMOVED lines=80> */
[----:B------:R-:W-:Y:S02]  /*86710*/  PRMT R158, R158, 0x7773, RZ ;  /* 0x000077739e9e7816 */ /* 0x000fe400000000ff */
[----:B------:R-:W-:Y:S01]  /*86720*/  LOP3.LUT R15, R15, 0xfffffff7, RZ, 0xc0, !PT ;  /* 0xfffffff70f0f7812 */ /* 0x000fe200078ec0ff */
[----:B---3--:R0:W-:Y:S04]  /*86730*/  @P3 STG.E.U8 desc[UR56][R36.64], R7 ;  /* 0x0000000724003986 */ /* 0x0081e8000c101138 */
[----:B0-----:R-:W3:Y:S01]  /*86740*/  LDL.LU.64 R36, [R1+0x8c8] ;  /* 0x0008c80001247983 */ /* 0x001ee20000300a00 */
[----:B--2---:R-:W-:-:S02]  /*86750*/  PRMT R7, R162, 0x7770, RZ ;  /* 0x00007770a2077816 */ /* 0x004fc400000000ff */
[----:B------:R-:W-:Y:S02]  /*86760*/  @P6 LOP3.LUT R15, R15, 0x8, RZ, 0xfc, !PT ;  /* 0x000000080f0f6812 */ /* 0x000fe400078efcff */
[----:B------:R-:W-:Y:S01]  /*86770*/  LOP3.LUT P6, RZ, R244, 0x20000, RZ, 0xc0, !PT ;  /* 0x00020000f4ff7812 */ /* 0x000fe200078cc0ff */
[----:B----4-:R0:W-:Y:S04]  /*86780*/  @P0 STG.E.U8 desc[UR56][R32.64], R158 ;  /* 0x0000009e20000986 */ /* 0x0101e8000c101138 */
[----:B------:R1:W-:Y:S04]  /*86790*/  @P2 STG.E.U8 desc[UR56][R30.64], R7 ;  /* 0x000000071e002986 */ /* 0x0003e8000c101138 */
[----:B0-----:R-:W2:Y:S01]  /*867a0*/  LDL.LU.64 R32, [R1+0x8b8] ;  /* 0x0008b80001207983 */ /* 0x001ea20000300a00 */
[----:B-1----:R-:W-:-:S03]  /*867b0*/  PRMT R7, R162, 0x7771, RZ ;  /* 0x00007771a2077816 */ /* 0x002fc600000000ff */
        /* <DEDUP_REMOVED lines=13> */
[----:B------:R-:W-:-:S02]  /*86890*/  LOP3.LUT P6, RZ, R15, 0x2, RZ, 0xc0, !PT ;  /* 0x000000020fff7812 */ /* 0x000fc400078cc0ff */
[----:B0-----:R-:W-:Y:S01]  /*868a0*/  PRMT R7, R159, 0x7771, RZ ;  /* 0x000077719f077816 */ /* 0x001fe200000000ff */
[----:B------:R-:W4:Y:S10]  /*868b0*/  LDL.LU.64 R226, [R1+0x890] ;  /* 0x0008900001e27983 */ /* 0x000f340000300a00 */
[----:B------:R0:W-:Y:S01]  /*868c0*/  @P6 STG.E.U8 desc[UR56][R52.64], R7 ;  /* 0x0000000734006986 */ /* 0x0001e2000c101138 */
[----:B------:R-:W-:-:S02]  /*868d0*/  LOP3.LUT P6, RZ, R15, 0x1, RZ, 0xc0, !PT ;  /* 0x000000010fff7812 */ /* 0x000fc400078cc0ff */
[----:B0-----:R-:W-:-:S11]  /*868e0*/  PRMT R7, R159, 0x7772, RZ ;  /* 0x000077729f077816 */ /* 0x001fd600000000ff */
[----:B------:R0:W-:Y:S01]  /*868f0*/  @P6 STG.E.U8 desc[UR56][R38.64], R7 ;  /* 0x0000000726006986 */ /* 0x0001e2000c101138 */
[----:B------:R-:W-:Y:S02]  /*86900*/  LOP3.LUT P6, RZ, R0, 0x80000000, RZ, 0xc0, !PT ;  /* 0x8000000000ff7812 */ /* 0x000fe400078cc0ff */
[----:B------:R-:W-:-:S11]  /*86910*/  PRMT R159, R159, 0x7773, RZ ;  /* 0x000077739f9f7816 */ /* 0x000fd600000000ff */
[----:B------:R1:W-:Y:S01]  /*86920*/  @P6 STG.E.U8 desc[UR56][R164.64], R159 ;  /* 0x0000009fa4006986 */ /* 0x0003e2000c101138 */
[C---:B------:R-:W-:Y:S02]  /*86930*/  LOP3.LUT P6, RZ, R0.reuse, 0x40000000, RZ, 0xc0, !PT ;  /* 0x4000000000ff7812 */ /* 0x040fe400078cc0ff */
[----:B0-----:R-:W-:Y:S01]  /*86940*/  PRMT R7, R163, 0x7770, RZ ;  /* 0x00007770a3077816 */ /* 0x001fe200000000ff */
[----:B-1----:R-:W4:Y:S10]  /*86950*/  LDL.LU.64 R164, [R1+0x21b0] ;  /* 0x0021b00001a47983 */ /* 0x002f340000300a00 */
[----:B------:R0:W-:Y:S01]  /*86960*/  @P6 STG.E.U8 desc[UR56][R34.64], R7 ;  /* 0x0000000722006986 */ /* 0x0001e2000c101138 */
[----:B------:R-:W-:-:S02]  /*86970*/  LOP3.LUT P6, RZ, R0, 0x20000000, RZ, 0xc0, !PT ;  /* 0x2000000000ff7812 */ /* 0x000fc400078cc0ff */
[----:B0-----:R-:W-:-:S11]  /*86980*/  PRMT R7, R163, 0x7771, RZ ;  /* 0x00007771a3077816 */ /* 0x001fd600000000ff */
[----:B---3--:R0:W-:Y:S01]  /*86990*/  @P6 STG.E.U8 desc[UR56][R36.64], R7 ;  /* 0x0000000724006986 */ /* 0x0081e2000c101138 */
[----:B------:R-:W-:Y:S02]  /*869a0*/  LOP3.LUT P6, RZ, R0, 0x10000000, RZ, 0xc0, !PT ;  /* 0x1000000000ff7812 */ /* 0x000fe400078cc0ff */
[----:B0-----:R-:W-:-:S11]  /*869b0*/  PRMT R7, R163, 0x7772, RZ ;  /* 0x00007772a3077816 */ /* 0x001fd600000000ff */
[----:B------:R0:W-:Y:S04]  /*869c0*/  @P6 STG.E.U8 desc[UR56][R168.64], R7 ;  /* 0x00000007a8006986 */ /* 0x0001e8000c101138 */
[----:B0-----:R-:W3:Y:S01]  /*869d0*/  LDL.LU.64 R168, [R1+0x21a8] ;  /* 0x0021a80001a87983 */ /* 0x001ee20000300a00 */
[C---:B------:R-:W-:Y:S02]  /*869e0*/  LOP3.LUT P1, RZ, R244.reuse, 0x100, RZ, 0xc0, !PT ;  /* 0x00000100f4ff7812 */ /* 0x040fe4000782c0ff */
[C---:B------:R-:W-:Y:S02]  /*869f0*/  LOP3.LUT P4, RZ, R244.reuse, 0x80, RZ, 0xc0, !PT ;  /* 0x00000080f4ff7812 */ /* 0x040fe4000788c0ff */
[----:B------:R-:W-:Y:S02]  /*86a00*/  LOP3.LUT P3, RZ, R244, 0x40, RZ, 0xc0, !PT ;  /* 0x00000040f4ff7812 */ /* 0x000fe4000786c0ff */
[----:B------:R-:W-:-:S02]  /*86a10*/  PRMT R163, R163, 0x7773, RZ ;  /* 0x00007773a3a37816 */ /* 0x000fc400000000ff */
[C---:B------:R-:W-:Y:S02]  /*86a20*/  LOP3.LUT P0, RZ, R244.reuse, 0x20, RZ, 0xc0, !PT ;  /* 0x00000020f4ff7812 */ /* 0x040fe4000780c0ff */
[----:B------:R-:W-:-:S03]  /*86a30*/  LOP3.LUT P2, RZ, R244, 0x10, RZ, 0xc0, !PT ;  /* 0x00000010f4ff7812 */ /* 0x000fc6000784c0ff */
[----:B--2---:R0:W-:Y:S04]  /*86a40*/  @P1 STG.E.U8 desc[UR56][R32.64], R163 ;  /* 0x000000a320001986 */ /* 0x0041e8000c101138 */
[----:B0-----:R-:W2:Y:S01]  /*86a50*/  LDL.LU.64 R32, [R1+0x888] ;  /* 0x0008880001207983 */ /* 0x001ea20000300a00 */
[----:B------:R-:W-:Y:S02]  /*86a60*/  LOP3.LUT P5, RZ, R244, 0x8, RZ, 0xc0, !PT ;  /* 0x00000008f4ff7812 */ /* 0x000fe400078ac0ff */
[----:B----4-:R-:W-:-:S05]  /*86a70*/  PRMT R7, R164, 0x7770, RZ ;  /* 0x00007770a4077816 */ /* 0x010fca00000000ff */
[----:B------:R0:W-:Y:S02]  /*86a80*/  @P4 STG.E.U8 desc[UR56][R30.64], R7 ;  /* 0x000000071e004986 */ /* 0x0001e4000c101138 */
[C---:B0-----:R-:W-:Y:S02]  /*86a90*/  PRMT R7, R164.reuse, 0x7771, RZ ;  /* 0x00007771a4077816 */ /* 0x041fe400000000ff */
[----:B------:R-:W4:Y:S04]  /*86aa0*/  LDL.LU.64 R30, [R1+0x880] ;  /* 0x00088000011e7983 */ /* 0x000f280000300a00 */
[----:B------:R0:W-:Y:S02]  /*86ab0*/  @P3 STG.E.U8 desc[UR56][R228.64], R7 ;  /* 0x00000007e4003986 */ /* 0x0001e4000c101138 */
[----:B0-----:R-:W-:-:S02]  /*86ac0*/  PRMT R7, R164, 0x7772, RZ ;  /* 0x00007772a4077816 */ /* 0x001fc400000000ff */
[----:B------:R-:W4:Y:S01]  /*86ad0*/  LDL.LU.64 R228, [R1+0x878] ;  /* 0x0008780001e47983 */ /* 0x000f220000300a00 */
[----:B------:R-:W-:-:S03]  /*86ae0*/  PRMT R164, R164, 0x7773, RZ ;  /* 0x00007773a4a47816 */ /* 0x000fc600000000ff */
[----:B------:R0:W-:Y:S04]  /*86af0*/  @P0 STG.E.U8 desc[UR56][R28.64], R7 ;  /* 0x000000071c000986 */ /* 0x0001e8000c101138 */
[----:B------:R1:W-:Y:S04]  /*86b00*/  @P2 STG.E.U8 desc[UR56][R224.64], R164 ;  /* 0x000000a4e0002986 */ /* 0x0003e8000c101138 */
[----:B0-----:R-:W4:Y:S04]  /*86b10*/  LDL.LU.64 R28, [R1+0x870] ;  /* 0x00087000011c7983 */ /* 0x001f280000300a00 */
[----:B-1----:R-:W4:Y:S01]  /*86b20*/  LDL.LU.64 R224, [R1+0x868] ;  /* 0x0008680001e07983 */ /* 0x002f220000300a00 */
[----:B---3--:R-:W-:-:S05]  /*86b30*/  PRMT R7, R168, 0x7770, RZ ;  /* 0x00007770a8077816 */ /* 0x008fca00000000ff */
[----:B------:R0:W-:Y:S04]  /*86b40*/  @P5 STG.E.U8 desc[UR56][R226.64], R7 ;  /* 0x00000007e2005986 */ /* 0x0001e8000c101138 */
[----:B0-----:R-:W3:Y:S04]  /*86b50*/  LDL.LU.64 R226, [R1+0x860] ;  /* 0x0008600001e27983 */ /* 0x001ee80000300a00 */
[----:B------:R-:W3:Y:S04]  /*86b60*/  LDL.LU.64 R52, [R1+0x858] ;  /* 0x0008580001347983 */ /* 0x000ee80000300a00 */
[----:B------:R-:W3:Y:S04]  /*86b70*/  LDL.LU.64 R38, [R1+0x848] ;  /* 0x0008480001267983 */ /* 0x000ee80000300a00 */
[----:B------:R-:W3:Y:S01]  /*86b80*/  LDL.LU.64 R34, [R1+0x840] ;  /* 0x0008400001227983 */ /* 0x000ee20000300a00 */
[----:B------:R-:W-:-:S02]  /*86b90*/  LOP3.LUT P6, RZ, R245, 0x400000, RZ, 0xc0, !PT ;  /* 0x00400000f5ff7812 */ /* 0x000fc400078cc0ff */
[----:B------:R-:W-:Y:S02]  /*86ba0*/  LOP3.LUT R0, R0, 0xffefffff, RZ, 0xc0, !PT ;  /* 0xffefffff00007812 */ /* 0x000fe400078ec0ff */
[C---:B------:R-:W-:Y:S02]  /*86bb0*/  LOP3.LUT P3, RZ, R244.reuse, 0x4, RZ, 0xc0, !PT ;  /* 0x00000004f4ff7812 */ /* 0x040fe4000786c0ff */
[----:B------:R-:W-:Y:S02]  /*86bc0*/  LOP3.LUT P0, RZ, R244, 0x2, RZ, 0xc0, !PT ;  /* 0x00000002f4ff7812 */ /* 0x000fe4000780c0ff */
[----:B------:R-:W-:Y:S02]  /*86bd0*/  PRMT R7, R168, 0x7771, RZ ;  /* 0x00007771a8077816 */ /* 0x000fe400000000ff */
[----:B------:R-:W-:Y:S02]  /*86be0*/  LOP3.LUT P2, RZ, R244, 0x1, RZ, 0xc0, !PT ;  /* 0x00000001f4ff7812 */ /* 0x000fe4000784c0ff */
[----:B------:R-:W-:Y:S01]  /*86bf0*/  LOP3.LUT P5, RZ, R245, 0x80000000, RZ, 0xc0, !PT ;  /* 0x80000000f5ff7812 */ /* 0x000fe200078ac0ff */
        /* <DEDUP_REMOVED lines=21> */
[----:B--2---:R0:W-:Y:S01]  /*86d50*/  @P3 STG.E.U8 desc[UR56][R32.64], R7 ;  /* 0x0000000720003986 */ /* 0x0041e2000c101138 */
[----:B------:R-:W-:Y:S02]  /*86d60*/  LOP3.LUT R0, R0, 0xf7ffffff, RZ, 0xc0, !PT ;  /* 0xf7ffffff00007812 */ /* 0x000fe400078ec0ff */
[----:B0-----:R-:W-:-:S09]  /*86d70*/  PRMT R7, R168, 0x7772, RZ ;  /* 0x00007772a8077816 */ /* 0x001fd200000000ff */
[----:B------:R-:W-:Y:S02]  /*86d80*/  @P6 LOP3.LUT R0, R0, 0x8000000, RZ, 0xfc, !PT ;  /* 0x0800000000006812 */ /* 0x000fe400078efcff */
[----:B------:R-:W-:Y:S02]  /*86d90*/  LOP3.LUT P6, RZ, R245, 0x40000000, RZ, 0xc0, !PT ;  /* 0x40000000f5ff7812 */ /* 0x000fe400078cc0ff */
[----:B------:R-:W-:Y:S01]  /*86da0*/  PRMT R168, R168, 0x7773, RZ ;  /* 0x00007773a8a87816 */ /* 0x000fe200000000ff */
[----:B------:R-:W2:Y:S04]  /*86db0*/  LDL.LU.64 R32, [R1+0x828] ;  /* 0x0008280001207983 */ /* 0x000ea80000300a00 */
[----:B----4-:R0:W-:Y:S04]  /*86dc0*/  @P0 STG.E.U8 desc[UR56][R30.64], R7 ;  /* 0x000000071e000986 */ /* 0x0101e8000c101138 */
        /* <DEDUP_REMOVED lines=9> */
[C---:B0-----:R-:W-:Y:S02]  /*86e60*/  PRMT R7, R165.reuse, 0x7772, RZ ;  /* 0x00007772a5077816 */ /* 0x041fe400000000ff */
[----:B------:R-:W-:Y:S01]  /*86e70*/  PRMT R165, R165, 0x7773, RZ ;  /* 0x00007773a5a57816 */ /* 0x000fe200000000ff */
[----:B------:R-:W4:Y:S08]  /*86e80*/  LDL.LU.64 R224, [R1+0x808] ;  /* 0x0008080001e07983 */ /* 0x000f300000300a00 */
[----:B---3--:R0:W-:Y:S01]  /*86e90*/  @P6 STG.E.U8 desc[UR56][R226.64], R7 ;  /* 0x00000007e2006986 */ /* 0x0081e2000c101138 */
[----:B------:R-:W-:-:S02]  /*86ea0*/  LOP3.LUT P6, RZ, R0, 0x4000000, RZ, 0xc0, !PT ;  /* 0x0400000000ff7812 */ /* 0x000fc400078cc0ff */
[----:B0-----:R-:W-:Y:S01]  /*86eb0*/  PRMT R7, R169, 0x7770, RZ ;  /* 0x00007770a9077816 */ /* 0x001fe200000000ff */
[----:B------:R-:W3:Y:S10]  /*86ec0*/  LDL.LU.64 R226, [R1+0x800] ;  /* 0x0008000001e27983 */ /* 0x000ef40000300a00 */
[----:B------:R-:W-:Y:S01]  /*86ed0*/  @P6 STG.E.U8 desc[UR56][R52.64], R165 ;  /* 0x000000a534006986 */ /* 0x000fe2000c101138 */
[----:B------:R-:W-:-:S13]  /*86ee0*/  LOP3.LUT P6, RZ, R0, 0x2000000, RZ, 0xc0, !PT ;  /* 0x0200000000ff7812 */ /* 0x000fda00078cc0ff */
[----:B------:R0:W-:Y:S01]  /*86ef0*/  @P6 STG.E.U8 desc[UR56][R166.64], R7 ;  /* 0x00000007a6006986 */ /* 0x0001e2000c101138 */
[C---:B------:R-:W-:Y:S02]  /*86f00*/  LOP3.LUT P6, RZ, R0.reuse, 0x1000000, RZ, 0xc0, !PT ;  /* 0x0100000000ff7812 */ /* 0x040fe400078cc0ff */
        /* <DEDUP_REMOVED lines=25> */
[----:B------:R-:W-:Y:S01]  /*870a0*/  @P4 STG.E.U8 desc[UR56][R228.64], R166 ;  /* 0x000000a6e4004986 */ /* 0x000fe2000c101138 */
[----:B---3--:R-:W-:-:S05]  /*870b0*/  PRMT R7, R170, 0x7770, RZ ;  /* 0x00007770aa077816 */ /* 0x008fca00000000ff */
        /* <DEDUP_REMOVED lines=10> */
[----:B------:R-:W2:Y:S04]  /*87160*/  LDL.LU.64 R228, [R1+0x7e0] ;  /* 0x0007e00001e47983 */ /* 0x000ea80000300a00 */
[----:B------:R-:W2:Y:S04]  /*87170*/  LDL.LU.64 R28, [R1+0x7d8] ;  /* 0x0007d800011c7983 */ /* 0x000ea80000300a00 */
[----:B------:R-:W2:Y:S01]  /*87180*/  LDL.LU.64 R224, [R1+0x7d0] ;  /* 0x0007d00001e07983 */ /* 0x000ea20000300a00 */
[----:B------:R-:W-:-:S02]  /*87190*/  LOP3.LUT P6, RZ, R245, 0x8, RZ, 0xc0, !PT ;  /* 0x00000008f5ff7812 */ /* 0x000fc400078cc0ff */
[----:B------:R-:W-:Y:S02]  /*871a0*/  LOP3.LUT R0, R0, 0xffffefff, RZ, 0xc0, !PT ;  /* 0xffffefff00007812 */ /* 0x000fe400078ec0ff */
[C---:B------:R-:W-:Y:S02]  /*871b0*/  LOP3.LUT P3, RZ, R245.reuse, 0x8000, RZ, 0xc0, !PT ;  /* 0x00008000f5ff7812 */ /* 0x040fe4000786c0ff */
[----:B------:R-:W-:Y:S02]  /*871c0*/  LOP3.LUT P0, RZ, R245, 0x4000, RZ, 0xc0, !PT ;  /* 0x00004000f5ff7812 */ /* 0x000fe4000780c0ff */
[----:B------:R-:W-:Y:S02]  /*871d0*/  PRMT R7, R167, 0x7770, RZ ;  /* 0x00007770a7077816 */ /* 0x000fe400000000ff */
[C---:B------:R-:W-:Y:S02]  /*871e0*/  LOP3.LUT P2, RZ, R245.reuse, 0x2000, RZ, 0xc0, !PT ;  /* 0x00002000f5ff7812 */ /* 0x040fe4000784c0ff */
[----:B------:R-:W-:Y:S01]  /*871f0*/  LOP3.LUT P5, RZ, R245, 0x1000, RZ, 0xc0, !PT ;  /* 0x00001000f5ff7812 */ /* 0x000fe200078ac0ff */
[----:B------:R-:W2:Y:S04]  /*87200*/  LDL.LU.64 R226, [R1+0x7c0] ;  /* 0x0007c00001e27983 */ /* 0x000ea80000300a00 */
        /* <DEDUP_REMOVED lines=30> */
[----:B------:R-:W3:Y:S04]  /*873f0*/  LDL.LU.64 R32, [R1+0x788] ;  /* 0x0007880001207983 */ /* 0x000ee80000300a00 */
[----:B----4-:R0:W-:Y:S02]  /*87400*/  @P0 STG.E.U8 desc[UR56][R30.64], R7 ;  /* 0x000000071e000986 */ /* 0x0101e4000c101138 */
[----:B0-----:R-:W-:-:S02]  /*87410*/  PRMT R7, R167, 0x7772, RZ ;  /* 0x00007772a7077816 */ /* 0x001fc400000000ff */
[----:B------:R-:W-:Y:S01]  /*87420*/  PRMT R167, R167, 0x7773, RZ ;  /* 0x00007773a7a77816 */ /* 0x000fe200000000ff */
[----:B------:R-:W4:Y:S04]  /*87430*/  LDL.LU.64 R30, [R1+0x780] ;  /* 0x00078000011e7983 */ /* 0x000f280000300a00 */
[----:B--2---:R0:W-:Y:S04]  /*87440*/  @P2 STG.E.U8 desc[UR56][R228.64], R7 ;  /* 0x00000007e4002986 */ /* 0x0041e8000c101138 */
[----:B------:R-:W-:Y:S01]  /*87450*/  @P5 STG.E.U8 desc[UR56][R28.64], R167 ;  /* 0x000000a71c005986 */ /* 0x000fe2000c101138 */
[----:B0-----:R-:W-:-:S03]  /*87460*/  PRMT R7, R171, 0x7770, RZ ;  /* 0x00007770ab077816 */ /* 0x001fc600000000ff */
[----:B------:R-:W2:Y:S04]  /*87470*/  LDL.LU.64 R228, [R1+0x778] ;  /* 0x0007780001e47983 */ /* 0x000ea80000300a00 */
[----:B------:R0:W-:Y:S01]  /*87480*/  @P6 STG.E.U8 desc[UR56][R224.64], R7 ;  /* 0x00000007e0006986 */ /* 0x0001e2000c101138 */
[----:B------:R-:W-:Y:S02]  /*87490*/  LOP3.LUT P6, RZ, R0, 0x80000, RZ, 0xc0, !PT ;  /* 0x0008000000ff7812 */ /* 0x000fe400078cc0ff */
[----:B0-----:R-:W-:-:S11]  /*874a0*/  PRMT R7, R171, 0x7771, RZ ;  /* 0x00007771ab077816 */ /* 0x001fd600000000ff */
[----:B------:R0:W-:Y:S04]  /*874b0*/  @P6 STG.E.U8 desc[UR56][R172.64], R7 ;  /* 0x00000007ac006986 */ /* 0x0001e8000c101138 */
[----:B0-----:R-:W3:Y:S01]  /*874c0*/  LDL.LU.64 R172, [R1+0x2188] ;  /* 0x0021880001ac7983 */ /* 0x001ee20000300a00 */
[C---:B------:R-:W-:Y:S02]  /*874d0*/  LOP3.LUT P6, RZ, R0.reuse, 0x40000, RZ, 0xc0, !PT ;  /* 0x0004000000ff7812 */ /* 0x040fe400078cc0ff */
[C---:B------:R-:W-:Y:S02]  /*874e0*/  PRMT R7, R171.reuse, 0x7772, RZ ;  /* 0x00007772ab077816 */ /* 0x040fe400000000ff */
[----:B------:R-:W-:Y:S01]  /*874f0*/  PRMT R171, R171, 0x7773, RZ ;  /* 0x00007773abab7816 */ /* 0x000fe200000000ff */
[----:B------:R-:W2:Y:S04]  /*87500*/  LDL.LU.64 R28, [R1+0x770] ;  /* 0x00077000011c7983 */ /* 0x000ea80000300a00 */
[----:B------:R-:W2:Y:S04]  /*87510*/  LDL.LU.64 R224, [R1+0x768] ;  /* 0x0007680001e07983 */ /* 0x000ea80000300a00 */
[----:B------:R0:W-:Y:S01]  /*87520*/  @P6 STG.E.U8 desc[UR56][R226.64], R7 ;  /* 0x00000007e2006986 */ /* 0x0001e2000c101138 */
[----:B------:R-:W-:-:S03]  /*87530*/  LOP3.LUT P6, RZ, R0, 0x20000, RZ, 0xc0, !PT ;  /* 0x0002000000ff7812 */ /* 0x000fc600078cc0ff */
[----:B0-----:R-:W2:Y:S10]  /*87540*/  LDL.LU.64 R226, [R1+0x760] ;  /* 0x0007600001e27983 */ /* 0x001eb40000300a00 */
[----:B------:R-:W-:Y:S01]  /*87550*/  @P6 STG.E.U8 desc[UR56][R56.64], R171 ;  /* 0x000000ab38006986 */ /* 0x000fe2000c101138 */
[----:B------:R-:W-:-:S02]  /*87560*/  LOP3.LUT P6, RZ, R0, 0x10000, RZ, 0xc0, !PT ;  /* 0x0001000000ff7812 */ /* 0x000fc400078cc0ff */
[----:B---3--:R-:W-:-:S11]  /*87570*/  PRMT R7, R172, 0x7770, RZ ;  /* 0x00007770ac077816 */ /* 0x008fd600000000ff */
        /* <DEDUP_REMOVED lines=13> */
[C---:B------:R-:W-:Y:S02]  /*87650*/  LOP3.LUT P4, RZ, R245.reuse, 0x2, RZ, 0xc0, !PT ;  /* 0x00000002f5ff7812 */ /* 0x040fe4000788c0ff */
[----:B------:R-:W-:Y:S02]  /*87660*/  LOP3.LUT P3, RZ, R245, 0x1, RZ, 0xc0, !PT ;  /* 0x00000001f5ff7812 */ /* 0x000fe4000786c0ff */
[----:B------:R-:W-:Y:S02]  /*87670*/  LOP3.LUT P0, RZ, R246, 0x80000000, RZ, 0xc0, !PT ;  /* 0x80000000f6ff7812 */ /* 0x000fe4000780c0ff */
[----:B---3--:R-:W-:-:S05]  /*87680*/  PRMT R7, R176, 0x7770, RZ ;  /* 0x00007770b0077816 */ /* 0x008fca00000000ff */
[----:B------:R0:W-:Y:S02]  /*87690*/  @P6 STG.E.U8 desc[UR56][R36.64], R7 ;  /* 0x0000000724006986 */ /* 0x0001e4000c101138 */
[----:B0-----:R-:W-:-:S05]  /*876a0*/  PRMT R7, R176, 0x7771, RZ ;  /* 0x00007771b0077816 */ /* 0x001fca00000000ff */
[----:B------:R0:W-:Y:S02]  /*876b0*/  @P1 STG.E.U8 desc[UR56][R32.64], R7 ;  /* 0x0000000720001986 */ /* 0x0001e4000c101138 */
[C---:B0-----:R-:W-:Y:S02]  /*876c0*/  PRMT R7, R176.reuse, 0x7772, RZ ;  /* 0x00007772b0077816 */ /* 0x041fe400000000ff */
[----:B------:R-:W-:-:S03]  /*876d0*/  PRMT R176, R176, 0x7773, RZ ;  /* 0x00007773b0b07816 */ /* 0x000fc600000000ff */
[----:B----4-:R0:W-:Y:S04]  /*876e0*/  @P4 STG.E.U8 desc[UR56][R30.64], R7 ;  /* 0x000000071e004986 */ /* 0x0101e8000c101138 */
[----:B--2---:R1:W-:Y:S01]  /*876f0*/  @P3 STG.E.U8 desc[UR56][R228.64], R176 ;  /* 0x000000b0e4003986 */ /* 0x0043e2000c101138 */
        /* <DEDUP_REMOVED lines=43> */
[----:B------:R-:W3:Y:S04]  /*879b0*/  LDL.LU.64 R30, [R1+0x6f0] ;  /* 0x0006f000011e7983 */ /* 0x000ee80000300a00 */
[----:B------:R-:W3:Y:S04]  /*879c0*/  LDL.LU.64 R228, [R1+0x6e8] ;  /* 0x0006e80001e47983 */ /* 0x000ee80000300a00 */
[----:B----4-:R0:W-:Y:S04]  /*879d0*/  @P5 STG.E.U8 desc[UR56][R224.64], R7 ;  /* 0x00000007e0005986 */ /* 0x0101e8000c101138 */
[----:B------:R-:W4:Y:S01]  /*879e0*/  LDL.LU.64 R28, [R1+0x6e0] ;  /* 0x0006e000011c7983 */ /* 0x000f220000300a00 */
[----:B------:R-:W-:-:S02]  /*879f0*/  @P6 LOP3.LUT R0, R0, 0x80, RZ, 0xfc, !PT ;  /* 0x0000008000006812 */ /* 0x000fc400078efcff */
[----:B------:R-:W-:Y:S02]  /*87a00*/  LOP3.LUT P6, RZ, R246, 0x100000, RZ, 0xc0, !PT ;  /* 0x00100000f6ff7812 */ /* 0x000fe400078cc0ff */
[----:B------:R-:W-:Y:S01]  /*87a10*/  LOP3.LUT R0, R0, 0xfffffeff, RZ, 0xc0, !PT ;  /* 0xfffffeff00007812 */ /* 0x000fe200078ec0ff */
[----:B0-----:R-:W4:Y:S10]  /*87a20*/  LDL.LU.64 R224, [R1+0x6d8] ;  /* 0x0006d80001e07983 */ /* 0x001f340000300a00 */
        /* <DEDUP_REMOVED lines=11> */
[----:B------:R-:W-:Y:S01]  /*87ae0*/  @P6 STG.E.U8 desc[UR56][R226.64], R177 ;  /* 0x000000b1e2006986 */ /* 0x000fe2000c101138 */
[----:B------:R-:W-:Y:S02]  /*87af0*/  LOP3.LUT P6, RZ, R0, 0x800, RZ, 0xc0, !PT ;  /* 0x0000080000ff7812 */ /* 0x000fe400078cc0ff */
        /* <DEDUP_REMOVED lines=26> */
[----:B0-----:R-:W-:-:S11]  /*87ca0*/  PRMT R7, R178, 0x7772, RZ ;  /* 0x00007772b2077816 */ /* 0x001fd600000000ff */
[----:B------:R0:W-:Y:S01]  /*87cb0*/  @P6 STG.E.U8 desc[UR56][R36.64], R7 ;  /* 0x0000000724006986 */ /* 0x0001e2000c101138 */
        /* <DEDUP_REMOVED lines=22> */
[C---:B------:R-:W-:Y:S02]  /*87e20*/  LOP3.LUT P2, RZ, R246.reuse, 0x80, RZ, 0xc0, !PT ;  /* 0x00000080f6ff7812 */ /* 0x040fe4000784c0ff */
[C---:B------:R-:W-:Y:S02]  /*87e30*/  PRMT R7, R179.reuse, 0x7772, RZ ;  /* 0x00007772b3077816 */ /* 0x040fe400000000ff */
        /* <DEDUP_REMOVED lines=23> */
[----:B----4-:R-:W-:Y:S01]  /*87fb0*/  @P0 STG.E.U8 desc[UR56][R30.64], R179 ;  /* 0x000000b31e000986 */ /* 0x010fe2000c101138 */
[----:B--2---:R-:W-:-:S05]  /*87fc0*/  PRMT R7, R180, 0x7770, RZ ;  /* 0x00007770b4077816 */ /* 0x004fca00000000ff */
[----:B------:R0:W-:Y:S02]  /*87fd0*/  @P2 STG.E.U8 desc[UR56][R228.64], R7 ;  /* 0x00000007e4002986 */ /* 0x0001e4000c101138 */
[----:B0-----:R-:W-:-:S05]  /*87fe0*/  PRMT R7, R180, 0x7771, RZ ;  /* 0x00007771b4077816 */ /* 0x001fca00000000ff */
[----:B------:R0:W-:Y:S04]  /*87ff0*/  @P5 STG.E.U8 desc[UR56][R184.64], R7 ;  /* 0x00000007b8005986 */ /* 0x0001e8000c101138 */
[----:B0-----:R-:W2:Y:S01]  /*88000*/  LDL.LU.64 R184, [R1+0x2160] ;  /* 0x0021600001b87983 */ /* 0x001ea20000300a00 */
[----:B------:R-:W-:Y:S02]  /*88010*/  LOP3.LUT R0, R0, 0xfffffffe, RZ, 0xc0, !PT ;  /* 0xfffffffe00007812 */ /* 0x000fe400078ec0ff */
[----:B------:R-:W-:Y:S01]  /*88020*/  PRMT R7, R180, 0x7772, RZ ;  /* 0x00007772b4077816 */ /* 0x000fe200000000ff */
[----:B------:R-:W3:Y:S01]  /*88030*/  LDL.LU.64 R32, [R1+0x658] ;  /* 0x0006580001207983 */ /* 0x000ee20000300a00 */
[----:B------:R-:W-:Y:S02]  /*88040*/  @P6 LOP3.LUT R0, R0, 0x1, RZ, 0xfc, !PT ;  /* 0x0000000100006812 */ /* 0x000fe400078efcff */
[----:B------:R-:W-:-:S02]  /*88050*/  LOP3.LUT P6, RZ, R246, 0x4, RZ, 0xc0, !PT ;  /* 0x00000004f6ff7812 */ /* 0x000fc400078cc0ff */
        /* <DEDUP_REMOVED lines=23> */
[----:B------:R-:W-:Y:S01]  /*881d0*/  @P6 STG.E.U8 desc[UR56][R56.64], R7 ;  /* 0x0000000738006986 */ /* 0x000fe2000c101138 */
[----:B------:R-:W-:-:S02]  /*881e0*/  LOP3.LUT P6, RZ, R0, 0x1, RZ, 0xc0, !PT ;  /* 0x0000000100ff7812 */ /* 0x000fc400078cc0ff */
[C---:B------:R-:W-:Y:S02]  /*881f0*/  PRMT R0, R184.reuse, 0x7772, RZ ;  /* 0x00007772b8007816 */ /* 0x040fe400000000ff */
[----:B------:R-:W-:-:S09]  /*88200*/  PRMT R184, R184, 0x7773, RZ ;  /* 0x00007773b8b87816 */ /* 0x000fd200000000ff */
[----:B------:R0:W-:Y:S01]  /*88210*/  @P6 STG.E.U8 desc[UR56][R52.64], R0 ;  /* 0x0000000034006986 */ /* 0x0001e2000c101138 */
[----:B------:R-:W-:-:S13]  /*88220*/  LOP3.LUT P6, RZ, R16, 0x80000000, RZ, 0xc0, !PT ;  /* 0x8000000010ff7812 */ /* 0x000fda00078cc0ff */
        /* <DEDUP_REMOVED lines=15> */
[----:B------:R-:W-:Y:S02]  /*88320*/  PRMT R0, R185, 0x7770, RZ ;  /* 0x00007770b9007816 */ /* 0x000fe400000000ff */
[C---:B------:R-:W-:Y:S02]  /*88330*/  LOP3.LUT P0, RZ, R247.reuse, 0x2000000, RZ, 0xc0, !PT ;  /* 0x02000000f7ff7812 */ /* 0x040fe4000780c0ff */
[C---:B------:R-:W-:Y:S02]  /*88340*/  LOP3.LUT P2, RZ, R247.reuse, 0x1000000, RZ, 0xc0, !PT ;  /* 0x01000000f7ff7812 */ /* 0x040fe4000784c0ff */
[----:B------:R-:W-:Y:S01]  /*88350*/  LOP3.LUT P5, RZ, R247, 0x800000, RZ, 0xc0, !PT ;  /* 0x00800000f7ff7812 */ /* 0x000fe200078ac0ff */
[----:B---3--:R-:W-:Y:S04]  /*88360*/  @P1 STG.E.U8 desc[UR56][R32.64], R181 ;  /* 0x000000b520001986 */ /* 0x008fe8000c101138 */
[----:B----4-:R0:W-:Y:S02]  /*88370*/  @P4 STG.E.U8 desc[UR56][R30.64], R0 ;  /* 0x000000001e004986 */ /* 0x0101e4000c101138 */
[----:B0-----:R-:W-:-:S05]  /*88380*/  PRMT R0, R185, 0x7771, RZ ;  /* 0x00007771b9007816 */ /* 0x001fca00000000ff */
[----:B------:R0:W-:Y:S01]  /*88390*/  @P3 STG.E.U8 desc[UR56][R228.64], R0 ;  /* 0x00000000e4003986 */ /* 0x0001e2000c101138 */
[----:B------:R-:W-:Y:S02]  /*883a0*/  LOP3.LUT P3, RZ, R247, 0x400000, RZ, 0xc0, !PT ;  /* 0x00400000f7ff7812 */ /* 0x000fe4000786c0ff */
[C---:B0-----:R-:W-:Y:S02]  /*883b0*/  PRMT R0, R185.reuse, 0x7772, RZ ;  /* 0x00007772b9007816 */ /* 0x041fe400000000ff */
[----:B------:R-:W-:Y:S01]  /*883c0*/  PRMT R185, R185, 0x7773, RZ ;  /* 0x00007773b9b97816 */ /* 0x000fe200000000ff */
[----:B------:R-:W3:Y:S04]  /*883d0*/  LDL.LU.64 R228, [R1+0x620] ;  /* 0x0006200001e47983 */ /* 0x000ee80000300a00 */
        /* <DEDUP_REMOVED lines=53> */
[----:B0-----:R-:W-:Y:S02]  /*88730*/  PRMT R0, R186, 0x7771, RZ ;  /* 0x00007771ba007816 */ /* 0x001fe400000000ff */
[----:B------:R-:W2:Y:S04]  /*88740*/  LDL.LU.64 R224, [R1+0x5b0] ;  /* 0x0005b00001e07983 */ /* 0x000ea80000300a00 */
[----:B------:R0:W-:Y:S01]  /*88750*/  @P6 STG.E.U8 desc[UR56][R226.64], R0 ;  /* 0x00000000e2006986 */ /* 0x0001e2000c101138 */
[----:B------:R-:W-:Y:S02]  /*88760*/  LOP3.LUT P6, RZ, R16, 0x8000000, RZ, 0xc0, !PT ;  /* 0x0800000010ff7812 */ /* 0x000fe400078cc0ff */
        /* <DEDUP_REMOVED lines=35> */
[----:B--2---:R-:W-:-:S05]  /*889a0*/  PRMT R0, R188, 0x7770, RZ ;  /* 0x00007770bc007816 */ /* 0x004fca00000000ff */
        /* <DEDUP_REMOVED lines=22> */
[----:B------:R-:W-:Y:S01]  /*88b10*/  LOP3.LUT P5, RZ, R247, 0x1, RZ, 0xc0, !PT ;  /* 0x00000001f7ff7812 */ /* 0x000fe200078ac0ff */
[----:B------:R-:W4:Y:S01]  /*88b20*/  LDL.LU.64 R34, [R1+0x538] ;  /* 0x0005380001227983 */ /* 0x000f220000300a00 */
[----:B---3--:R-:W-:-:S13]  /*88b30*/  LOP3.LUT P6, RZ, R248, 0x800000, RZ, 0xc0, !PT ;  /* 0x00800000f8ff7812 */ /* 0x008fda00078cc0ff */
        /* <DEDUP_REMOVED lines=18> */
[----:B--2---:R-:W-:-:S09]  /*88c60*/  PRMT R0, R192, 0x7770, RZ ;  /* 0x00007770c0007816 */ /* 0x004fd200000000ff */
[----:B------:R-:W-:Y:S02]  /*88c70*/  @P6 LOP3.LUT R16, R16, 0x40000, RZ, 0xfc, !PT ;  /* 0x0004000010106812 */ /* 0x000fe400078efcff */
[----:B------:R-:W-:Y:S01]  /*88c80*/  LOP3.LUT P6, RZ, R248, 0x40000000, RZ, 0xc0, !PT ;  /* 0x40000000f8ff7812 */ /* 0x000fe200078cc0ff */
[----:B----4-:R0:W-:Y:S01]  /*88c90*/  @P3 STG.E.U8 desc[UR56][R36.64], R0 ;  /* 0x0000000024003986 */ /* 0x0101e2000c101138 */
[----:B------:R-:W-:Y:S02]  /*88ca0*/  LOP3.LUT R16, R16, 0xfff7ffff, RZ, 0xc0, !PT ;  /* 0xfff7ffff10107812 */ /* 0x000fe400078ec0ff */
[----:B0-----:R-:W-:-:S09]  /*88cb0*/  PRMT R0, R192, 0x7771, RZ ;  /* 0x00007771c0007816 */ /* 0x001fd200000000ff */
[----:B------:R-:W-:Y:S02]  /*88cc0*/  @P6 LOP3.LUT R16, R16, 0x80000, RZ, 0xfc, !PT ;  /* 0x0008000010106812 */ /* 0x000fe400078efcff */
[----:B------:R-:W-:Y:S01]  /*88cd0*/  LOP3.LUT P6, RZ, R248, 0x80000000, RZ, 0xc0, !PT ;  /* 0x80000000f8ff7812 */ /* 0x000fe200078cc0ff */
[----:B------:R-:W2:Y:S04]  /*88ce0*/  LDL.LU.64 R36, [R1+0x530] ;  /* 0x0005300001247983 */ /* 0x000ea80000300a00 */
[----:B------:R0:W-:Y:S02]  /*88cf0*/  @P0 STG.E.U8 desc[UR56][R32.64], R0 ;  /* 0x0000000020000986 */ /* 0x0001e4000c101138 */
        /* <DEDUP_REMOVED lines=61> */
[----:B------:R-:W4:Y:S01]  /*890d0*/  LDL.LU.64 R224, [R1+0x4d0] ;  /* 0x0004d00001e07983 */ /* 0x000f220000300a00 */
        /* <DEDUP_REMOVED lines=19> */
[----:B0-----:R-:W2:Y:S01]  /*89210*/  LDL.LU.64 R226, [R1+0x4c0] ;  /* 0x0004c00001e27983 */ /* 0x001ea20000300a00 */
[----:B------:R-:W-:Y:S02]  /*89220*/  LOP3.LUT R16, R16, 0xfffffbff, RZ, 0xc0, !PT ;  /* 0xfffffbff10107812 */ /* 0x000fe400078ec0ff */
[----:B------:R-:W-:-:S02]  /*89230*/  LOP3.LUT P2, RZ, R248, 0x8000, RZ, 0xc0, !PT ;  /* 0x00008000f8ff7812 */ /* 0x000fc4000784c0ff */
[----:B------:R-:W-:Y:S02]  /*89240*/  LOP3.LUT P3, RZ, R248, 0x4000, RZ, 0xc0, !PT ;  /* 0x00004000f8ff7812 */ /* 0x000fe4000786c0ff */
[----:B------:R-:W-:Y:S02]  /*89250*/  PRMT R0, R191, 0x7770, RZ ;  /* 0x00007770bf007816 */ /* 0x000fe400000000ff */
[----:B------:R-:W-:Y:S02]  /*89260*/  @P6 LOP3.LUT R16, R16, 0x400, RZ, 0xfc, !PT ;  /* 0x0000040010106812 */ /* 0x000fe400078efcff */
[C---:B------:R-:W-:Y:S02]  /*89270*/  LOP3.LUT P6, RZ, R248.reuse, 0x400, RZ, 0xc0, !PT ;  /* 0x00000400f8ff7812 */ /* 0x040fe400078cc0ff */
[C---:B------:R-:W-:Y:S02]  /*89280*/  LOP3.LUT P0, RZ, R248.reuse, 0x2000, RZ, 0xc0, !PT ;  /* 0x00002000f8ff7812 */ /* 0x040fe4000780c0ff */
[----:B------:R-:W-:-:S02]  /*89290*/  LOP3.LUT P5, RZ, R248, 0x1000, RZ, 0xc0, !PT ;  /* 0x00001000f8ff7812 */ /* 0x000fc400078ac0ff */
[----:B------:R-:W-:Y:S01]  /*892a0*/  LOP3.LUT R16, R16, 0xfffff7ff, RZ, 0xc0, !PT ;  /* 0xfffff7ff10107812 */ /* 0x000fe200078ec0ff */
[----:B------:R-:W2:Y:S04]  /*892b0*/  LDL.LU.64 R52, [R1+0x4b0] ;  /* 0x0004b00001347983 */ /* 0x000ea80000300a00 */
[----:B------:R-:W2:Y:S04]  /*892c0*/  LDL.LU.64 R38, [R1+0x4a8] ;  /* 0x0004a80001267983 */ /* 0x000ea80000300a00 */
[----:B------:R-:W2:Y:S04]  /*892d0*/  LDL.LU.64 R34, [R1+0x4a0] ;  /* 0x0004a00001227983 */ /* 0x000ea80000300a00 */
[----:B------:R-:W2:Y:S04]  /*892e0*/  LDL.LU.64 R36, [R1+0x498] ;  /* 0x0004980001247983 */ /* 0x000ea80000300a00 */
[----:B---3--:R0:W-:Y:S01]  /*892f0*/  @P2 STG.E.U8 desc[UR56][R32.64], R0 ;  /* 0x0000000020002986 */ /* 0x0081e2000c101138 */
[----:B------:R-:W-:-:S02]  /*89300*/  @P6 LOP3.LUT R16, R16, 0x800, RZ, 0xfc, !PT ;  /* 0x0000080010106812 */ /* 0x000fc400078efcff */
[----:B------:R-:W-:Y:S02]  /*89310*/  LOP3.LUT P6, RZ, R248, 0x800, RZ, 0xc0, !PT ;  /* 0x00000800f8ff7812 */ /* 0x000fe400078cc0ff */
[C---:B0-----:R-:W-:Y:S01]  /*89320*/  PRMT R0, R191.reuse, 0x7771, RZ ;  /* 0x00007771bf007816 */ /* 0x041fe200000000ff */
[----:B------:R-:W3:Y:S04]  /*89330*/  LDL.LU.64 R32, [R1+0x490] ;  /* 0x0004900001207983 */ /* 0x000ee80000300a00 */
[----:B----4-:R0:W-:Y:S02]  /*89340*/  @P3 STG.E.U8 desc[UR56][R30.64], R0 ;  /* 0x000000001e003986 */ /* 0x0101e4000c101138 */
[C---:B0-----:R-:W-:Y:S02]  /*89350*/  PRMT R0, R191.reuse, 0x7772, RZ ;  /* 0x00007772bf007816 */ /* 0x041fe400000000ff */
[----:B------:R-:W-:Y:S01]  /*89360*/  PRMT R191, R191, 0x7773, RZ ;  /* 0x00007773bfbf7816 */ /* 0x000fe200000000ff */
[----:B------:R-:W4:Y:S04]  /*89370*/  LDL.LU.64 R30, [R1+0x488] ;  /* 0x00048800011e7983 */ /* 0x000f280000300a00 */
[----:B------:R0:W-:Y:S04]  /*89380*/  @P0 STG.E.U8 desc[UR56][R228.64], R0 ;  /* 0x00000000e4000986 */ /* 0x0001e8000c101138 */
[----:B------:R1:W-:Y:S01]  /*89390*/  @P5 STG.E.U8 desc[UR56][R28.64], R191 ;  /* 0x000000bf1c005986 */ /* 0x0003e2000c101138 */
[----:B0-----:R-:W-:-:S03]  /*893a0*/  PRMT R0, R195, 0x7770, RZ ;  /* 0x00007770c3007816 */ /* 0x001fc600000000ff */
[----:B------:R-:W4:Y:S04]  /*893b0*/  LDL.LU.64 R228, [R1+0x480] ;  /* 0x0004800001e47983 */ /* 0x000f280000300a00 */
[----:B-1----:R-:W4:Y:S04]  /*893c0*/  LDL.LU.64 R28, [R1+0x478] ;  /* 0x00047800011c7983 */ /* 0x002f280000300a00 */
        /* <DEDUP_REMOVED lines=8> */
[----:B------:R-:W4:Y:S08]  /*89450*/  LDL.LU.64 R224, [R1+0x470] ;  /* 0x0004700001e07983 */ /* 0x000f300000300a00 */
[----:B--2---:R0:W-:Y:S01]  /*89460*/  @P6 STG.E.U8 desc[UR56][R226.64], R0 ;  /* 0x00000000e2006986 */ /* 0x0041e2000c101138 */
[----:B------:R-:W-:-:S03]  /*89470*/  LOP3.LUT P6, RZ, R16, 0x200, RZ, 0xc0, !PT ;  /* 0x0000020010ff7812 */ /* 0x000fc600078cc0ff */
[----:B0-----:R-:W2:Y:S10]  /*89480*/  LDL.LU.64 R226, [R1+0x468] ;  /* 0x0004680001e27983 */ /* 0x001eb40000300a00 */
[----:B------:R0:W-:Y:S04]  /*89490*/  @P6 STG.E.U8 desc[UR56][R200.64], R195 ;  /* 0x000000c3c8006986 */ /* 0x0001e8000c101138 */
[----:B0-----:R-:W4:Y:S01]  /*894a0*/  LDL.LU.64 R200, [R1+0x2118] ;  /* 0x0021180001c87983 */ /* 0x001f220000300a00 */
[----:B------:R-:W-:-:S02]  /*894b0*/  LOP3.LUT P6, RZ, R16, 0x100, RZ, 0xc0, !PT ;  /* 0x0000010010ff7812 */ /* 0x000fc400078cc0ff */
[C---:B------:R-:W-:Y:S02]  /*894c0*/  LOP3.LUT P1, RZ, R248.reuse, 0x8, RZ, 0xc0, !PT ;  /* 0x00000008f8ff7812 */ /* 0x040fe4000782c0ff */
[C---:B------:R-:W-:Y:S02]  /*894d0*/  LOP3.LUT P4, RZ, R248.reuse, 0x4, RZ, 0xc0, !PT ;  /* 0x00000004f8ff7812 */ /* 0x040fe4000788c0ff */
[C---:B------:R-:W-:Y:S02]  /*894e0*/  LOP3.LUT P2, RZ, R248.reuse, 0x2, RZ, 0xc0, !PT ;  /* 0x00000002f8ff7812 */ /* 0x040fe4000784c0ff */
[----:B------:R-:W-:Y:S02]  /*894f0*/  LOP3.LUT P3, RZ, R248, 0x1, RZ, 0xc0, !PT ;  /* 0x00000001f8ff7812 */ /* 0x000fe4000786c0ff */
[C---:B------:R-:W-:Y:S02]  /*89500*/  LOP3.LUT P0, RZ, R249.reuse, 0x80000000, RZ, 0xc0, !PT ;  /* 0x80000000f9ff7812 */ /* 0x040fe4000780c0ff */
[----:B------:R-:W-:-:S02]  /*89510*/  LOP3.LUT P5, RZ, R249, 0x40000000, RZ, 0xc0, !PT ;  /* 0x40000000f9ff7812 */ /* 0x000fc400078ac0ff */
        /* <DEDUP_REMOVED lines=11> */
[----:B----4-:R-:W-:-:S05]  /*895d0*/  PRMT R0, R200, 0x7770, RZ ;  /* 0x00007770c8007816 */ /* 0x010fca00000000ff */
[----:B------:R0:W-:Y:S02]  /*895e0*/  @P1 STG.E.U8 desc[UR56][R32.64], R0 ;  /* 0x0000000020001986 */ /* 0x0001e4000c101138 */
[C---:B0-----:R-:W-:Y:S02]  /*895f0*/  PRMT R0, R200.reuse, 0x7771, RZ ;  /* 0x00007771c8007816 */ /* 0x041fe400000000ff */
[----:B------:R-:W3:Y:S04]  /*89600*/  LDL.LU.64 R32, [R1+0x460] ;  /* 0x0004600001207983 */ /* 0x000ee80000300a00 */
[----:B------:R0:W-:Y:S02]  /*89610*/  @P4 STG.E.U8 desc[UR56][R30.64], R0 ;  /* 0x000000001e004986 */ /* 0x0001e4000c101138 */
[----:B0-----:R-:W-:-:S02]  /*89620*/  PRMT R0, R200, 0x7772, RZ ;  /* 0x00007772c8007816 */ /* 0x001fc400000000ff */
[----:B------:R-:W-:-:S03]  /*89630*/  PRMT R200, R200, 0x7773, RZ ;  /* 0x00007773c8c87816 */ /* 0x000fc600000000ff */
[----:B------:R0:W-:Y:S04]  /*89640*/  @P2 STG.E.U8 desc[UR56][R228.64], R0 ;  /* 0x00000000e4002986 */ /* 0x0001e8000c101138 */
[----:B------:R-:W-:Y:S01]  /*89650*/  @P3 STG.E.U8 desc[UR56][R28.64], R200 ;  /* 0x000000c81c003986 */ /* 0x000fe2000c101138 */
[----:B0-----:R-:W-:-:S05]  /*89660*/  PRMT R0, R197, 0x7770, RZ ;  /* 0x00007770c5007816 */ /* 0x001fca00000000ff */
[----:B------:R0:W-:Y:S02]  /*89670*/  @P0 STG.E.U8 desc[UR56][R224.64], R0 ;  /* 0x00000000e0000986 */ /* 0x0001e4000c101138 */
[----:B0-----:R-:W-:-:S05]  /*89680*/  PRMT R0, R197, 0x7771, RZ ;  /* 0x00007771c5007816 */ /* 0x001fca00000000ff */
[----:B--2---:R0:W-:Y:S04]  /*89690*/  @P5 STG.E.U8 desc[UR56][R226.64], R0 ;  /* 0x00000000e2005986 */ /* 0x0041e8000c101138 */
[----:B0-----:R-:W2:Y:S04]  /*896a0*/  LDL.LU.64 R226, [R1+0x458] ;  /* 0x0004580001e27983 */ /* 0x001ea80000300a00 */
[----:B------:R-:W4:Y:S01]  /*896b0*/  LDL.LU.64 R30, [R1+0x450] ;  /* 0x00045000011e7983 */ /* 0x000f220000300a00 */
[C---:B------:R-:W-:Y:S02]  /*896c0*/  LOP3.LUT P2, RZ, R249.reuse, 0x20000000, RZ, 0xc0, !PT ;  /* 0x20000000f9ff7812 */ /* 0x040fe4000784c0ff */
[----:B------:R-:W-:-:S02]  /*896d0*/  LOP3.LUT P3, RZ, R249, 0x10000000, RZ, 0xc0, !PT ;  /* 0x10000000f9ff7812 */ /* 0x000fc4000786c0ff */
[----:B------:R-:W-:Y:S02]  /*896e0*/  LOP3.LUT P4, RZ, R249, 0x8000000, RZ, 0xc0, !PT ;  /* 0x08000000f9ff7812 */ /* 0x000fe4000788c0ff */
[----:B------:R-:W-:Y:S02]  /*896f0*/  PRMT R0, R197, 0x7772, RZ ;  /* 0x00007772c5007816 */ /* 0x000fe400000000ff */
[----:B------:R-:W-:Y:S02]  /*89700*/  LOP3.LUT P0, RZ, R249, 0x4000000, RZ, 0xc0, !PT ;  /* 0x04000000f9ff7812 */ /* 0x000fe4000780c0ff */
[----:B------:R-:W-:Y:S01]  /*89710*/  PRMT R197, R197, 0x7773, RZ ;  /* 0x00007773c5c57816 */ /* 0x000fe200000000ff */
[----:B------:R-:W4:Y:S04]  /*89720*/  LDL.LU.64 R228, [R1+0x440] ;  /* 0x0004400001e47983 */ /* 0x000f280000300a00 */
[----:B------:R-:W4:Y:S04]  /*89730*/  LDL.LU.64 R28, [R1+0x438] ;  /* 0x00043800011c7983 */ /* 0x000f280000300a00 */
[----:B------:R-:W4:Y:S04]  /*89740*/  LDL.LU.64 R224, [R1+0x428] ;  /* 0x0004280001e07983 */ /* 0x000f280000300a00 */
[----:B------:R-:W4:Y:S04]  /*89750*/  LDL.LU.64 R52, [R1+0x420] ;  /* 0x0004200001347983 */ /* 0x000f280000300a00 */
[----:B---3--:R0:W-:Y:S02]  /*89760*/  @P2 STG.E.U8 desc[UR56][R32.64], R0 ;  /* 0x0000000020002986 */ /* 0x0081e4000c101138 */
[----:B0-----:R-:W-:-:S02]  /*89770*/  PRMT R0, R201, 0x7770, RZ ;  /* 0x00007770c9007816 */ /* 0x001fc400000000ff */
[----:B--2---:R0:W-:Y:S04]  /*89780*/  @P3 STG.E.U8 desc[UR56][R226.64], R197 ;  /* 0x000000c5e2003986 */ /* 0x0041e8000c101138 */
[----:B----4-:R1:W-:Y:S04]  /*89790*/  @P4 STG.E.U8 desc[UR56][R30.64], R0 ;  /* 0x000000001e004986 */ /* 0x0103e8000c101138 */
[----:B0-----:R-:W2:Y:S01]  /*897a0*/  LDL.LU.64 R226, [R1+0x418] ;  /* 0x0004180001e27983 */ /* 0x001ea20000300a00 */
[----:B-1----:R-:W-:-:S03]  /*897b0*/  PRMT R0, R201, 0x7771, RZ ;  /* 0x00007771c9007816 */ /* 0x002fc600000000ff */
[----:B------:R-:W3:Y:S04]  /*897c0*/  LDL.LU.64 R38, [R1+0x410] ;  /* 0x0004100001267983 */ /* 0x000ee80000300a00 */
[----:B------:R0:W-:Y:S04]  /*897d0*/  @P0 STG.E.U8 desc[UR56][R198.64], R0 ;  /* 0x00000000c6000986 */ /* 0x0001e8000c101138 */
[----:B0-----:R-:W4:Y:S01]  /*897e0*/  LDL.LU.64 R198, [R1+0x2110] ;  /* 0x0021100001c67983 */ /* 0x001f220000300a00 */
[C---:B------:R-:W-:Y:S02]  /*897f0*/  LOP3.LUT P6, RZ, R249.reuse, 0x20000, RZ, 0xc0, !PT ;  /* 0x00020000f9ff7812 */ /* 0x040fe400078cc0ff */
[----:B------:R-:W-:-:S02]  /*89800*/  LOP3.LUT P1, RZ, R249, 0x800000, RZ, 0xc0, !PT ;  /* 0x00800000f9ff7812 */ /* 0x000fc4000782c0ff */
[----:B------:R-:W-:Y:S02]  /*89810*/  LOP3.LUT R221, R221, 0x7fffffff, RZ, 0xc0, !PT ;  /* 0x7fffffffdddd7812 */ /* 0x000fe400078ec0ff */
[----:B------:R-:W-:Y:S02]  /*89820*/  LOP3.LUT R16, R16, 0xffffffef, RZ, 0xc0, !PT ;  /* 0xffffffef10107812 */ /* 0x000fe400078ec0ff */
[----:B------:R-:W-:Y:S02]  /*89830*/  LOP3.LUT P5, RZ, R249, 0x2000000, RZ, 0xc0, !PT ;  /* 0x02000000f9ff7812 */ /* 0x000fe400078ac0ff */
[----:B------:R-:W-:Y:S01]  /*89840*/  PRMT R0, R201, 0x7772, RZ ;  /* 0x00007772c9007816 */ /* 0x000fe200000000ff */
[----:B------:R-:W3:Y:S02]  /*89850*/  LDL.LU.64 R34, [R1+0x408] ;  /* 0x0004080001227983 */ /* 0x000ee40000300a00 */
[----:B------:R-:W-:Y:S02]  /*89860*/  @P6 LOP3.LUT R221, R221, 0x80000000, RZ, 0xfc, !PT ;  /* 0x80000000dddd6812 */ /* 0x000fe400078efcff */
[----:B------:R-:W-:-:S02]  /*89870*/  LOP3.LUT P6, RZ, R249, 0x40000, RZ, 0xc0, !PT ;  /* 0x00040000f9ff7812 */ /* 0x000fc400078cc0ff */
[----:B------:R-:W-:Y:S02]  /*89880*/  @P1 LOP3.LUT R16, R16, 0x10, RZ, 0xfc, !PT ;  /* 0x0000001010101812 */ /* 0x000fe400078efcff */
[----:B------:R-:W-:Y:S02]  /*89890*/  PRMT R201, R201, 0x7773, RZ ;  /* 0x00007773c9c97816 */ /* 0x000fe400000000ff */
[----:B------:R0:W-:Y:S04]  /*898a0*/  @P5 STG.E.U8 desc[UR56][R228.64], R0 ;  /* 0x00000000e4005986 */ /* 0x0001e8000c101138 */
[----:B------:R-:W3:Y:S01]  /*898b0*/  LDL.LU.64 R36, [R1+0x400] ;  /* 0x0004000001247983 */ /* 0x000ee20000300a00 */
[----:B------:R-:W-:Y:S02]  /*898c0*/  LOP3.LUT R16, R16, 0xfffffffe, RZ, 0xc0, !PT ;  /* 0xfffffffe10107812 */ /* 0x000fe400078ec0ff */
[----:B------:R-:W-:Y:S01]  /*898d0*/  LOP3.LUT P1, RZ, R249, 0x1000000, RZ, 0xc0, !PT ;  /* 0x01000000f9ff7812 */ /* 0x000fe2000782c0ff */
[----:B------:R-:W3:Y:S04]  /*898e0*/  LDL.LU.64 R32, [R1+0x3f8] ;  /* 0x0003f80001207983 */ /* 0x000ee80000300a00 */
[----:B------:R-:W3:Y:S01]  /*898f0*/  LDL.LU.64 R30, [R1+0x3f0] ;  /* 0x0003f000011e7983 */ /* 0x000ee20000300a00 */
[----:B------:R-:W-:-:S02]  /*89900*/  @P6 LOP3.LUT R16, R16, 0x1, RZ, 0xfc, !PT ;  /* 0x0000000110106812 */ /* 0x000fc400078efcff */
[----:B------:R-:W-:Y:S01]  /*89910*/  LOP3.LUT P6, RZ, R249, 0x80000, RZ, 0xc0, !PT ;  /* 0x00080000f9ff7812 */ /* 0x000fe200078cc0ff */
[----:B0-----:R-:W3:Y:S01]  /*89920*/  LDL.LU.64 R228, [R1+0x3e8] ;  /* 0x0003e80001e47983 */ /* 0x001ee20000300a00 */
[----:B------:R-:W-:-:S11]  /*89930*/  LOP3.LUT R16, R16, 0xfffffffd, RZ, 0xc0, !PT ;  /* 0xfffffffd10107812 */ /* 0x000fd600078ec0ff */
[----:B------:R-:W-:Y:S02]  /*89940*/  @P6 LOP3.LUT R16, R16, 0x2, RZ, 0xfc, !PT ;  /* 0x0000000210106812 */ /* 0x000fe400078efcff */
[----:B------:R-:W-:Y:S02]  /*89950*/  LOP3.LUT P6, RZ, R249, 0x100000, RZ, 0xc0, !PT ;  /* 0x00100000f9ff7812 */ /* 0x000fe400078cc0ff */
[----:B------:R-:W-:-:S11]  /*89960*/  LOP3.LUT R16, R16, 0xfffffffb, RZ, 0xc0, !PT ;  /* 0xfffffffb10107812 */ /* 0x000fd600078ec0ff */
[----:B------:R-:W-:Y:S02]  /*89970*/  @P6 LOP3.LUT R16, R16, 0x4, RZ, 0xfc, !PT ;  /* 0x0000000410106812 */ /* 0x000fe400078efcff */
[----:B------:R-:W-:Y:S02]  /*89980*/  LOP3.LUT P6, RZ, R249, 0x200000, RZ, 0xc0, !PT ;  /* 0x00200000f9ff7812 */ /* 0x000fe400078cc0ff */
[----:B------:R-:W-:Y:S01]  /*89990*/  LOP3.LUT R16, R16, 0xfffffff7, RZ, 0xc0, !PT ;  /* 0xfffffff710107812 */ /* 0x000fe200078ec0ff */
[----:B------:R-:W-:Y:S10]  /*899a0*/  @P1 STG.E.U8 desc[UR56][R28.64], R201 ;  /* 0x000000c91c001986 */ /* 0x000ff4000c101138 */
[----:B------:R-:W-:-:S04]  /*899b0*/  @P6 LOP3.LUT R16, R16, 0x8, RZ, 0xfc, !PT ;  /* 0x0000000810106812 */ /* 0x000fc800078efcff */
[----:B------:R-:W-:Y:S02]  /*899c0*/  LOP3.LUT P1, RZ, R16, 0x10, RZ, 0xc0, !PT ;  /* 0x0000001010ff7812 */ /* 0x000fe4000782c0ff */
[----:B------:R-:W-:Y:S02]  /*899d0*/  LOP3.LUT P6, RZ, R249, 0x400000, RZ, 0xc0, !PT ;  /* 0x00400000f9ff7812 */ /* 0x000fe400078cc0ff */
[----:B----4-:R-:W-:-:S09]  /*899e0*/  PRMT R0, R198, 0x7770, RZ ;  /* 0x00007770c6007816 */ /* 0x010fd200000000ff */
[----:B------:R0:W-:Y:S04]  /*899f0*/  @P1 STG.E.U8 desc[UR56][R202.64], R0 ;  /* 0x00000000ca001986 */ /* 0x0001e8000c101138 */
[----:B0-----:R-:W4:Y:S01]  /*89a00*/  LDL.LU.64 R202, [R1+0x2108] ;  /* 0x0021080001ca7983 */ /* 0x001f220000300a00 */
[----:B------:R-:W-:-:S03]  /*89a10*/  PRMT R0, R198, 0x7771, RZ ;  /* 0x00007771c6007816 */ /* 0x000fc600000000ff */
[----:B------:R-:W3:Y:S04]  /*89a20*/  LDL.LU.64 R28, [R1+0x3e0] ;  /* 0x0003e000011c7983 */ /* 0x000ee80000300a00 */
[----:B------:R0:W-:Y:S01]  /*89a30*/  @P6 STG.E.U8 desc[UR56][R224.64], R0 ;  /* 0x00000000e0006986 */ /* 0x0001e2000c101138 */
[----:B------:R-:W-:Y:S02]  /*89a40*/  LOP3.LUT P6, RZ, R16, 0x8, RZ, 0xc0, !PT ;  /* 0x0000000810ff7812 */ /* 0x000fe400078cc0ff */
[----:B0-----:R-:W-:Y:S01]  /*89a50*/  PRMT R0, R198, 0x7772, RZ ;  /* 0x00007772c6007816 */ /* 0x001fe200000000ff */
[----:B------:R-:W3:Y:S10]  /*89a60*/  LDL.LU.64 R224, [R1+0x3d8] ;  /* 0x0003d80001e07983 */ /* 0x000ef40000300a00 */
[----:B------:R-:W-:Y:S01]  /*89a70*/  @P6 STG.E.U8 desc[UR56][R52.64], R0 ;  /* 0x0000000034006986 */ /* 0x000fe2000c101138 */
[----:B------:R-:W-:-:S02]  /*89a80*/  LOP3.LUT P6, RZ, R16, 0x4, RZ, 0xc0, !PT ;  /* 0x0000000410ff7812 */ /* 0x000fc400078cc0ff */
[----:B------:R-:W-:-:S11]  /*89a90*/  PRMT R198, R198, 0x7773, RZ ;  /* 0x00007773c6c67816 */ /* 0x000fd600000000ff */
[----:B--2---:R0:W-:Y:S04]  /*89aa0*/  @P6 STG.E.U8 desc[UR56][R226.64], R198 ;  /* 0x000000c6e2006986 */ /* 0x0041e8000c101138 */
[----:B0-----:R-:W2:Y:S01]  /*89ab0*/  LDL.LU.64 R226, [R1+0x3d0] ;  /* 0x0003d00001e27983 */ /* 0x001ea20000300a00 */
[----:B------:R-:W-:Y:S02]  /*89ac0*/  LOP3.LUT P6, RZ, R16, 0x2, RZ, 0xc0, !PT ;  /* 0x0000000210ff7812 */ /* 0x000fe400078cc0ff */
[C---:B------:R-:W-:Y:S02]  /*89ad0*/  LOP3.LUT P2, RZ, R249.reuse, 0x10000, RZ, 0xc0, !PT ;  /* 0x00010000f9ff7812 */ /* 0x040fe4000784c0ff */
[C---:B------:R-:W-:Y:S02]  /*89ae0*/  LOP3.LUT P3, RZ, R249.reuse, 0x8000, RZ, 0xc0, !PT ;  /* 0x00008000f9ff7812 */ /* 0x040fe4000786c0ff */
[----:B------:R-:W-:-:S02]  /*89af0*/  LOP3.LUT P4, RZ, R249, 0x4000, RZ, 0xc0, !PT ;  /* 0x00004000f9ff7812 */ /* 0x000fc4000788c0ff */
[C---:B------:R-:W-:Y:S02]  /*89b00*/  LOP3.LUT P0, RZ, R249.reuse, 0x2000, RZ, 0xc0, !PT ;  /* 0x00002000f9ff7812 */ /* 0x040fe4000780c0ff */
[C---:B------:R-:W-:Y:S02]  /*89b10*/  LOP3.LUT P5, RZ, R249.reuse, 0x1000, RZ, 0xc0, !PT ;  /* 0x00001000f9ff7812 */ /* 0x040fe400078ac0ff */
[----:B------:R-:W-:Y:S02]  /*89b20*/  LOP3.LUT P1, RZ, R249, 0x800, RZ, 0xc0, !PT ;  /* 0x00000800f9ff7812 */ /* 0x000fe4000782c0ff */
[C---:B------:R-:W-:Y:S02]  /*89b30*/  PRMT R0, R199.reuse, 0x7770, RZ ;  /* 0x00007770c7007816 */ /* 0x040fe400000000ff */
[----:B------:R-:W-:Y:S02]  /*89b40*/  PRMT R10, R199, 0x7771, RZ ;  /* 0x00007771c70a7816 */ /* 0x000fe400000000ff */
[----:B----4-:R-:W-:-:S05]  /*89b50*/  PRMT R7, R202, 0x7770, RZ ;  /* 0x00007770ca077816 */ /* 0x010fca00000000ff */
[----:B---3--:R0:W-:Y:S01]  /*89b60*/  @P6 STG.E.U8 desc[UR56][R38.64], R7 ;  /* 0x0000000726006986 */ /* 0x0081e2000c101138 */
[----:B------:R-:W-:Y:S02]  /*89b70*/  LOP3.LUT P6, RZ, R16, 0x1, RZ, 0xc0, !PT ;  /* 0x0000000110ff7812 */ /* 0x000fe400078cc0ff */
[C---:B------:R-:W-:Y:S02]  /*89b80*/  PRMT R8, R202.reuse, 0x7771, RZ ;  /* 0x00007771ca087816 */ /* 0x040fe400000000ff */
[----:B------:R-:W-:-:S09]  /*89b90*/  PRMT R9, R202, 0x7772, RZ ;  /* 0x00007772ca097816 */ /* 0x000fd200000000ff */
[----:B------:R1:W-:Y:S01]  /*89ba0*/  @P6 STG.E.U8 desc[UR56][R34.64], R8 ;  /* 0x0000000822006986 */ /* 0x0003e2000c101138 */
[----:B------:R-:W-:Y:S02]  /*89bb0*/  LOP3.LUT P6, RZ, R221, 0x80000000, RZ, 0xc0, !PT ;  /* 0x80000000ddff7812 */ /* 0x000fe400078cc0ff */
[----:B------:R-:W-:Y:S02]  /*89bc0*/  PRMT R202, R202, 0x7773, RZ ;  /* 0x00007773caca7816 */ /* 0x000fe400000000ff */
[C---:B0-----:R-:W-:Y:S02]  /*89bd0*/  PRMT R7, R199.reuse, 0x7772, RZ ;  /* 0x00007772c7077816 */ /* 0x041fe400000000ff */
[----:B------:R-:W-:-:S07]  /*89be0*/  PRMT R199, R199, 0x7773, RZ ;  /* 0x00007773c7c77816 */ /* 0x000fce00000000ff */
[----:B------:R0:W-:Y:S01]  /*89bf0*/  @P6 STG.E.U8 desc[UR56][R36.64], R9 ;  /* 0x0000000924006986 */ /* 0x0001e2000c101138 */
[----:B------:R-:W-:-:S03]  /*89c00*/  LOP3.LUT P6, RZ, R249, 0x400, RZ, 0xc0, !PT ;  /* 0x00000400f9ff7812 */ /* 0x000fc600078cc0ff */
[----:B------:R-:W-:Y:S01]  /*89c10*/  @P2 STG.E.U8 desc[UR56][R32.64], R202 ;  /* 0x000000ca20002986 */ /* 0x000fe2000c101138 */
[----:B-1----:R-:W-:-:S03]  /*89c20*/  PRMT R8, R203, 0x7770, RZ ;  /* 0x00007770cb087816 */ /* 0x002fc600000000ff */
[----:B------:R1:W-:Y:S04]  /*89c30*/  @P3 STG.E.U8 desc[UR56][R30.64], R0 ;  /* 0x000000001e003986 */ /* 0x0003e8000c101138 */
[----:B------:R3:W-:Y:S04]  /*89c40*/  @P4 STG.E.U8 desc[UR56][R228.64], R10 ;  /* 0x0000000ae4004986 */ /* 0x0007e8000c101138 */
[----:B------:R4:W-:Y:S04]  /*89c50*/  @P0 STG.E.U8 desc[UR56][R28.64], R7 ;  /* 0x000000071c000986 */ /* 0x0009e8000c101138 */
[----:B------:R2:W-:Y:S01]  /*89c60*/  @P5 STG.E.U8 desc[UR56][R224.64], R199 ;  /* 0x000000c7e0005986 */ /* 0x0005e2000c101138 */
[----:B0-----:R-:W-:-:S03]  /*89c70*/  PRMT R9, R203, 0x7771, RZ ;  /* 0x00007771cb097816 */ /* 0x001fc600000000ff */
[----:B-1----:R-:W2:Y:S04]  /*89c80*/  LDL.LU.64 R30, [R1+0x3c0] ;  /* 0x0003c000011e7983 */ /* 0x002ea80000300a00 */
[----:B---3--:R-:W3:Y:S04]  /*89c90*/  LDL.LU.64 R228, [R1+0x3b8] ;  /* 0x0003b80001e47983 */ /* 0x008ee80000300a00 */
[----:B----4-:R-:W4:Y:S04]  /*89ca0*/  LDL.LU.64 R28, [R1+0x3b0] ;  /* 0x0003b000011c7983 */ /* 0x010f280000300a00 */
[----:B--2---:R0:W-:Y:S04]  /*89cb0*/  @P1 STG.E.U8 desc[UR56][R226.64], R8 ;  /* 0x00000008e2001986 */ /* 0x0041e8000c101138 */
[----:B------:R-:W2:Y:S04]  /*89cc0*/  LDL.LU.64 R224, [R1+0x3a0] ;  /* 0x0003a00001e07983 */ /* 0x000ea80000300a00 */
[----:B------:R1:W-:Y:S04]  /*89cd0*/  @P6 STG.E.U8 desc[UR56][R204.64], R9 ;  /* 0x00000009cc006986 */ /* 0x0003e8000c101138 */
[----:B0-----:R-:W2:Y:S04]  /*89ce0*/  LDL.LU.64 R226, [R1+0x398] ;  /* 0x0003980001e27983 */ /* 0x001ea80000300a00 */
[----:B-1----:R-:W4:Y:S01]  /*89cf0*/  LDL.LU.64 R204, [R1+0x2100] ;  /* 0x0021000001cc7983 */ /* 0x002f220000300a00 */
[----:B------:R-:W-:-:S02]  /*89d00*/  LOP3.LUT P2, RZ, R249, 0x200, RZ, 0xc0, !PT ;  /* 0x00000200f9ff7812 */ /* 0x000fc4000784c0ff */
[C---:B------:R-:W-:Y:S02]  /*89d10*/  LOP3.LUT P3, RZ, R249.reuse, 0x100, RZ, 0xc0, !PT ;  /* 0x00000100f9ff7812 */ /* 0x040fe4000786c0ff */
[C---:B------:R-:W-:Y:S02]  /*89d20*/  LOP3.LUT P4, RZ, R249.reuse, 0x80, RZ, 0xc0, !PT ;  /* 0x00000080f9ff7812 */ /* 0x040fe4000788c0ff */
[----:B------:R-:W-:Y:S02]  /*89d30*/  LOP3.LUT P0, RZ, R249, 0x40, RZ, 0xc0, !PT ;  /* 0x00000040f9ff7812 */ /* 0x000fe4000780c0ff */
[C---:B------:R-:W-:Y:S02]  /*89d40*/  PRMT R0, R203.reuse, 0x7772, RZ ;  /* 0x00007772cb007816 */ /* 0x040fe400000000ff */
[----:B------:R-:W-:Y:S01]  /*89d50*/  PRMT R203, R203, 0x7773, RZ ;  /* 0x00007773cbcb7816 */ /* 0x000fe200000000ff */
[----:B------:R-:W2:Y:S04]  /*89d60*/  LDL.LU.64 R56, [R1+0x390] ;  /* 0x0003900001387983 */ /* 0x000ea80000300a00 */
[----:B------:R-:W2:Y:S04]  /*89d70*/  LDL.LU.64 R52, [R1+0x388] ;  /* 0x0003880001347983 */ /* 0x000ea80000300a00 */
[----:B------:R-:W2:Y:S04]  /*89d80*/  LDL.LU.64 R38, [R1+0x380] ;  /* 0x0003800001267983 */ /* 0x000ea80000300a00 */
[----:B------:R-:W2:Y:S04]  /*89d90*/  LDL.LU.64 R34, [R1+0x378] ;  /* 0x0003780001227983 */ /* 0x000ea80000300a00 */
[----:B------:R-:W2:Y:S04]  /*89da0*/  LDL.LU.64 R36, [R1+0x370] ;  /* 0x0003700001247983 */ /* 0x000ea80000300a00 */
[----:B------:R-:W2:Y:S01]  /*89db0*/  LDL.LU.64 R32, [R1+0x368] ;  /* 0x0003680001207983 */ /* 0x000ea20000300a00 */
[----:B------:R-:W-:-:S04]  /*89dc0*/  LOP3.LUT P5, RZ, R249, 0x10, RZ, 0xc0, !PT ;  /* 0x00000010f9ff7812 */ /* 0x000fc800078ac0ff */
[----:B------:R-:W-:Y:S02]  /*89dd0*/  P2R R11, PR, RZ, 0x20 ;  /* 0x00000020ff0b7803 */ /* 0x000fe40000000000 */
[----:B------:R-:W-:Y:S01]  /*89de0*/  LOP3.LUT P5, RZ, R249, 0x20, RZ, 0xc0, !PT ;  /* 0x00000020f9ff7812 */ /* 0x000fe200078ac0ff */
[----:B------:R-:W-:Y:S04]  /*89df0*/  @P2 STG.E.U8 desc[UR56][R30.64], R0 ;  /* 0x000000001e002986 */ /* 0x000fe8000c101138 */
[----:B---3--:R-:W-:Y:S01]  /*89e00*/  @P3 STG.E.U8 desc[UR56][R228.64], R203 ;  /* 0x000000cbe4003986 */ /* 0x008fe2000c101138 */
[C---:B----4-:R-:W-:Y:S02]  /*89e10*/  PRMT R7, R204.reuse, 0x7770, RZ ;  /* 0x00007770cc077816 */ /* 0x050fe400000000ff */
[----:B------:R-:W-:-:S03]  /*89e20*/  PRMT R10, R204, 0x7771, RZ ;  /* 0x00007771cc0a7816 */ /* 0x000fc600000000ff */
[----:B------:R-:W-:Y:S04]  /*89e30*/  @P4 STG.E.U8 desc[UR56][R28.64], R7 ;  /* 0x000000071c004986 */ /* 0x000fe8000c101138 */
[----:B------:R0:W-:Y:S04]  /*89e40*/  @P0 STG.E.U8 desc[UR56][R208.64], R10 ;  /* 0x0000000ad0000986 */ /* 0x0001e8000c101138 */
[----:B0-----:R-:W3:Y:S01]  /*89e50*/  LDL.LU.64 R208, [R1+0x20f8] ;  /* 0x0020f80001d07983 */ /* 0x001ee20000300a00 */
[----:B------:R-:W-:-:S03]  /*89e60*/  PRMT R8, R204, 0x7772, RZ ;  /* 0x00007772cc087816 */ /* 0x000fc600000000ff */
[----:B------:R-:W4:Y:S01]  /*89e70*/  LDL.LU.64 R30, [R1+0x360] ;  /* 0x00036000011e7983 */ /* 0x000f220000300a00 */
[----:B------:R-:W-:-:S03]  /*89e80*/  PRMT R204, R204, 0x7773, RZ ;  /* 0x00007773cccc7816 */ /* 0x000fc600000000ff */
[----:B------:R-:W4:Y:S04]  /*89e90*/  LDL.LU.64 R228, [R1+0x358] ;  /* 0x0003580001e47983 */ /* 0x000f280000300a00 */
[----:B--2---:R0:W-:Y:S01]  /*89ea0*/  @P5 STG.E.U8 desc[UR56][R224.64], R8 ;  /* 0x00000008e0005986 */ /* 0x0041e2000c101138 */
[----:B------:R-:W-:-:S03]  /*89eb0*/  ISETP.NE.AND P5, PT, R11, RZ, PT ;  /* 0x000000ff0b00720c */ /* 0x000fc60003fa5270 */
[----:B------:R-:W2:Y:S04]  /*89ec0*/  LDL.LU.64 R28, [R1+0x350] ;  /* 0x00035000011c7983 */ /* 0x000ea80000300a00 */
[----:B0-----:R-:W2:Y:S06]  /*89ed0*/  LDL.LU.64 R224, [R1+0x348] ;  /* 0x0003480001e07983 */ /* 0x001eac0000300a00 */
[----:B------:R0:W-:Y:S04]  /*89ee0*/  @P5 STG.E.U8 desc[UR56][R226.64], R204 ;  /* 0x000000cce2005986 */ /* 0x0001e8000c101138 */
[----:B0-----:R-:W2:Y:S01]  /*89ef0*/  LDL.LU.64 R226, [R1+0x340] ;  /* 0x0003400001e27983 */ /* 0x001ea20000300a00 */
[----:B------:R-:W-:-:S04]  /*89f00*/  LOP3.LUT P1, RZ, R250, 0x40000000, RZ, 0xc0, !PT ;  /* 0x40000000faff7812 */ /* 0x000fc8000782c0ff */
[----:B------:R-:W-:Y:S02]  /*89f10*/  P2R R16, PR, RZ, 0x2 ;  /* 0x00000002ff107803 */ /* 0x000fe40000000000 */
        /* <DEDUP_REMOVED lines=8> */
[----:B------:R-:W-:Y:S02]  /*89fa0*/  LOP3.LUT P1, RZ, R249, 0x8, RZ, 0xc0, !PT ;  /* 0x00000008f9ff7812 */ /* 0x000fe4000782c0ff */
[----:B------:R-:W-:Y:S02]  /*89fb0*/  PRMT R8, R205, 0x7770, RZ ;  /* 0x00007770cd087816 */ /* 0x000fe400000000ff */
[C---:B------:R-:W-:Y:S02]  /*89fc0*/  LOP3.LUT P6, RZ, R250.reuse, 0x20000000, RZ, 0xc0, !PT ;  /* 0x20000000faff7812 */ /* 0x040fe400078cc0ff */
[C---:B------:R-:W-:Y:S02]  /*89fd0*/  LOP3.LUT P2, RZ, R250.reuse, 0x10000000, RZ, 0xc0, !PT ;  /* 0x10000000faff7812 */ /* 0x040fe4000784c0ff */
[----:B------:R-:W-:-:S02]  /*89fe0*/  LOP3.LUT P3, RZ, R250, 0x8000000, RZ, 0xc0, !PT ;  /* 0x08000000faff7812 */ /* 0x000fc4000786c0ff */
[C---:B------:R-:W-:Y:S02]  /*89ff0*/  LOP3.LUT P4, RZ, R250.reuse, 0x4000000, RZ, 0xc0, !PT ;  /* 0x04000000faff7812 */ /* 0x040fe4000788c0ff */
[C---:B------:R-:W-:Y:S02]  /*8a000*/  LOP3.LUT P0, RZ, R250.reuse, 0x2000000, RZ, 0xc0, !PT ;  /* 0x02000000faff7812 */ /* 0x040fe4000780c0ff */
[----:B------:R-:W-:Y:S02]  /*8a010*/  LOP3.LUT P5, RZ, R250, 0x1000000, RZ, 0xc0, !PT ;  /* 0x01000000faff7812 */ /* 0x000fe400078ac0ff */
[----:B------:R-:W-:Y:S02]  /*8a020*/  PRMT R10, R205, 0x7771, RZ ;  /* 0x00007771cd0a7816 */ /* 0x000fe400000000ff */
[----:B---3--:R-:W-:-:S05]  /*8a030*/  PRMT R0, R208, 0x7770, RZ ;  /* 0x00007770d0007816 */ /* 0x008fca00000000ff */
[----:B------:R0:W-:Y:S01]  /*8a040*/  @P1 STG.E.U8 desc[UR56][R56.64], R0 ;  /* 0x0000000038001986 */ /* 0x0001e2000c101138 */
[----:B------:R-:W-:Y:S02]  /*8a050*/  ISETP.NE.AND P1, PT, R12, RZ, PT ;  /* 0x000000ff0c00720c */ /* 0x000fe40003f25270 */
[C---:B------:R-:W-:Y:S02]  /*8a060*/  PRMT R9, R208.reuse, 0x7771, RZ ;  /* 0x00007771d0097816 */ /* 0x040fe400000000ff */
[----:B------:R-:W-:-:S09]  /*8a070*/  PRMT R7, R208, 0x7772, RZ ;  /* 0x00007772d0077816 */ /* 0x000fd200000000ff */
[----:B------:R-:W-:Y:S01]  /*8a080*/  @P1 STG.E.U8 desc[UR56][R52.64], R9 ;  /* 0x0000000934001986 */ /* 0x000fe2000c101138 */
[----:B------:R-:W-:Y:S02]  /*8a090*/  ISETP.NE.AND P1, PT, R13, RZ, PT ;  /* 0x000000ff0d00720c */ /* 0x000fe40003f25270 */
[----:B------:R-:W-:-:S11]  /*8a0a0*/  PRMT R208, R208, 0x7773, RZ ;  /* 0x00007773d0d07816 */ /* 0x000fd600000000ff */
[----:B------:R1:W-:Y:S01]  /*8a0b0*/  @P1 STG.E.U8 desc[UR56][R38.64], R7 ;  /* 0x0000000726001986 */ /* 0x0003e2000c101138 */
[----:B------:R-:W-:-:S13]  /*8a0c0*/  ISETP.NE.AND P1, PT, R14, RZ, PT ;  /* 0x000000ff0e00720c */ /* 0x000fda0003f25270 */
[----:B------:R-:W-:Y:S01]  /*8a0d0*/  @P1 STG.E.U8 desc[UR56][R34.64], R208 ;  /* 0x000000d022001986 */ /* 0x000fe2000c101138 */
[----:B------:R-:W-:Y:S02]  /*8a0e0*/  ISETP.NE.AND P1, PT, R15, RZ, PT ;  /* 0x000000ff0f00720c */ /* 0x000fe40003f25270 */
[C---:B0-----:R-:W-:Y:S02]  /*8a0f0*/  PRMT R0, R205.reuse, 0x7772, RZ ;  /* 0x00007772cd007816 */ /* 0x041fe400000000ff */
[----:B------:R-:W-:-:S09]  /*8a100*/  PRMT R205, R205, 0x7773, RZ ;  /* 0x00007773cdcd7816 */ /* 0x000fd200000000ff */
[----:B------:R0:W-:Y:S01]  /*8a110*/  @P1 STG.E.U8 desc[UR56][R36.64], R8 ;  /* 0x0000000824001986 */ /* 0x0001e2000c101138 */
[----:B------:R-:W-:Y:S02]  /*8a120*/  ISETP.NE.AND P1, PT, R16, RZ, PT ;  /* 0x000000ff1000720c */ /* 0x000fe40003f25270 */
[C---:B-1----:R-:W-:Y:S02]  /*8a130*/  PRMT R7, R209.reuse, 0x7770, RZ ;  /* 0x00007770d1077816 */ /* 0x042fe400000000ff */
[C---:B------:R-:W-:Y:S02]  /*8a140*/  PRMT R9, R209.reuse, 0x7771, RZ ;  /* 0x00007771d1097816 */ /* 0x040fe400000000ff */
[C---:B0-----:R-:W-:Y:S02]  /*8a150*/  PRMT R8, R209.reuse, 0x7772, RZ ;  /* 0x00007772d1087816 */ /* 0x041fe400000000ff */
[----:B------:R-:W-:-:S05]  /*8a160*/  PRMT R209, R209, 0x7773, RZ ;  /* 0x00007773d1d17816 */ /* 0x000fca00000000ff */
[----:B------:R0:W-:Y:S04]  /*8a170*/  @P1 STG.E.U8 desc[UR56][R32.64], R10 ;  /* 0x0000000a20001986 */ /* 0x0001e8000c101138 */
[----:B----4-:R1:W-:Y:S04]  /*8a180*/  @P6 STG.E.U8 desc[UR56][R30.64], R0 ;  /* 0x000000001e006986 */ /* 0x0103e8000c101138 */
[----:B------:R-:W-:Y:S04]  /*8a190*/  @P2 STG.E.U8 desc[UR56][R228.64], R205 ;  /* 0x000000cde4002986 */ /* 0x000fe8000c101138 */
[----:B--2---:R-:W-:Y:S04]  /*8a1a0*/  @P3 STG.E.U8 desc[UR56][R28.64], R7 ;  /* 0x000000071c003986 */ /* 0x004fe8000c101138 */
[----:B------:R-:W-:Y:S04]  /*8a1b0*/  @P4 STG.E.U8 desc[UR56][R224.64], R9 ;  /* 0x00000009e0004986 */ /* 0x000fe8000c101138 */
[----:B------:R-:W-:Y:S04]  /*8a1c0*/  @P0 STG.E.U8 desc[UR56][R226.64], R8 ;  /* 0x00000008e2000986 */ /* 0x000fe8000c101138 */
[----:B------:R2:W-:Y:S04]  /*8a1d0*/  @P5 STG.E.U8 desc[UR56][R206.64], R209 ;  /* 0x000000d1ce005986 */ /* 0x0005e8000c101138 */
[----:B0-----:R-:W3:Y:S04]  /*8a1e0*/  LDL.LU.64 R32, [R1+0x330] ;  /* 0x0003300001207983 */ /* 0x001ee80000300a00 */
[----:B-1----:R-:W4:Y:S04]  /*8a1f0*/  LDL.LU.64 R30, [R1+0x320] ;  /* 0x00032000011e7983 */ /* 0x002f280000300a00 */
[----:B--2---:R-:W2:Y:S01]  /*8a200*/  LDL.LU.64 R206, [R1+0x20f0] ;  /* 0x0020f00001ce7983 */ /* 0x004ea20000300a00 */
[----:B------:R-:W-:-:S02]  /*8a210*/  LOP3.LUT P1, RZ, R250, 0x800000, RZ, 0xc0, !PT ;  /* 0x00800000faff7812 */ /* 0x000fc4000782c0ff */
[----:B------:R-:W-:Y:S01]  /*8a220*/  LOP3.LUT P2, RZ, R250, 0x400000, RZ, 0xc0, !PT ;  /* 0x00400000faff7812 */ /* 0x000fe2000784c0ff */
[----:B------:R-:W4:Y:S04]  /*8a230*/  LDL.LU.64 R228, [R1+0x318] ;  /* 0x0003180001e47983 */ /* 0x000f280000300a00 */
[----:B------:R-:W4:Y:S04]  /*8a240*/  LDL.LU.64 R226, [R1+0x310] ;  /* 0x0003100001e27983 */ /* 0x000f280000300a00 */
[----:B------:R-:W4:Y:S04]  /*8a250*/  LDL.LU.64 R28, [R1+0x308] ;  /* 0x00030800011c7983 */ /* 0x000f280000300a00 */
[----:B------:R-:W4:Y:S04]  /*8a260*/  LDL.LU.64 R224, [R1+0x300] ;  /* 0x0003000001e07983 */ /* 0x000f280000300a00 */
[----:B------:R-:W4:Y:S04]  /*8a270*/  LDL.LU.64 R52, [R1+0x2f8] ;  /* 0x0002f80001347983 */ /* 0x000f280000300a00 */
[----:B------:R-:W4:Y:S01]  /*8a280*/  LDL.LU.64 R38, [R1+0x2f0] ;  /* 0x0002f00001267983 */ /* 0x000f220000300a00 */
[----:B--2---:R-:W-:-:S02]  /*8a290*/  PRMT R0, R206, 0x7770, RZ ;  /* 0x00007770ce007816 */ /* 0x004fc400000000ff */
[----:B------:R-:W-:-:S03]  /*8a2a0*/  PRMT R10, R206, 0x7771, RZ ;  /* 0x00007771ce0a7816 */ /* 0x000fc600000000ff */
[----:B---3--:R-:W-:Y:S04]  /*8a2b0*/  @P1 STG.E.U8 desc[UR56][R32.64], R0 ;  /* 0x0000000020001986 */ /* 0x008fe8000c101138 */
[----:B------:R0:W-:Y:S04]  /*8a2c0*/  @P2 STG.E.U8 desc[UR56][R210.64], R10 ;  /* 0x0000000ad2002986 */ /* 0x0001e8000c101138 */
[----:B0-----:R-:W2:Y:S04]  /*8a2d0*/  LDL.LU.64 R210, [R1+0x20e8] ;  /* 0x0020e80001d27983 */ /* 0x001ea80000300a00 */
[----:B------:R-:W3:Y:S04]  /*8a2e0*/  LDL.LU.64 R34, [R1+0x2e8] ;  /* 0x0002e80001227983 */ /* 0x000ee80000300a00 */
[----:B------:R-:W3:Y:S01]  /*8a2f0*/  LDL.LU.64 R36, [R1+0x2e0] ;  /* 0x0002e00001247983 */ /* 0x000ee20000300a00 */
[----:B------:R-:W-:-:S02]  /*8a300*/  LOP3.LUT P0, RZ, R250, 0x40000, RZ, 0xc0, !PT ;  /* 0x00040000faff7812 */ /* 0x000fc4000780c0ff */
[C---:B------:R-:W-:Y:S02]  /*8a310*/  LOP3.LUT P3, RZ, R250.reuse, 0x200000, RZ, 0xc0, !PT ;  /* 0x00200000faff7812 */ /* 0x040fe4000786c0ff */
[C---:B------:R-:W-:Y:S01]  /*8a320*/  LOP3.LUT P4, RZ, R250.reuse, 0x100000, RZ, 0xc0, !PT ;  /* 0x00100000faff7812 */ /* 0x040fe2000788c0ff */
[----:B------:R-:W3:Y:S01]  /*8a330*/  LDL.LU.64 R32, [R1+0x2d0] ;  /* 0x0002d00001207983 */ /* 0x000ee20000300a00 */
[----:B------:R-:W-:Y:S02]  /*8a340*/  P2R R9, PR, RZ, 0x1 ;  /* 0x00000001ff097803 */ /* 0x000fe40000000000 */
[----:B------:R-:W-:Y:S02]  /*8a350*/  LOP3.LUT P0, RZ, R250, 0x80000, RZ, 0xc0, !PT ;  /* 0x00080000faff7812 */ /* 0x000fe4000780c0ff */
[C---:B------:R-:W-:Y:S02]  /*8a360*/  PRMT R7, R206.reuse, 0x7772, RZ ;  /* 0x00007772ce077816 */ /* 0x040fe400000000ff */
[----:B------:R-:W-:-:S03]  /*8a370*/  PRMT R206, R206, 0x7773, RZ ;  /* 0x00007773cece7816 */ /* 0x000fc600000000ff */
[----:B----4-:R0:W-:Y:S04]  /*8a380*/  @P3 STG.E.U8 desc[UR56][R30.64], R7 ;  /* 0x000000071e003986 */ /* 0x0101e8000c101138 */
[----:B------:R-:W-:Y:S04]  /*8a390*/  @P4 STG.E.U8 desc[UR56][R228.64], R206 ;  /* 0x000000cee4004986 */ /* 0x000fe8000c101138 */
[----:B0-----:R-:W4:Y:S01]  /*8a3a0*/  LDL.LU.64 R30, [R1+0x2c8] ;  /* 0x0002c800011e7983 */ /* 0x001f220000300a00 */
        /* <DEDUP_REMOVED lines=11> */
[C---:B------:R-:W-:Y:S02]  /*8a460*/  PRMT R7, R207.reuse, 0x7770, RZ ;  /* 0x00007770cf077816 */ /* 0x040fe400000000ff */
[----:B------:R-:W-:Y:S02]  /*8a470*/  PRMT R10, R207, 0x7771, RZ ;  /* 0x00007771cf0a7816 */ /* 0x000fe400000000ff */
[----:B--2---:R-:W-:-:S05]  /*8a480*/  PRMT R8, R210, 0x7770, RZ ;  /* 0x00007770d2087816 */ /* 0x004fca00000000ff */
[----:B------:R0:W-:Y:S04]  /*8a490*/  @P0 STG.E.U8 desc[UR56][R226.64], R8 ;  /* 0x00000008e2000986 */ /* 0x0001e8000c101138 */
[----:B0-----:R-:W2:Y:S01]  /*8a4a0*/  LDL.LU.64 R226, [R1+0x2c0] ;  /* 0x0002c00001e27983 */ /* 0x001ea20000300a00 */
[----:B------:R-:W-:Y:S02]  /*8a4b0*/  ISETP.NE.AND P0, PT, R9, RZ, PT ;  /* 0x000000ff0900720c */ /* 0x000fe40003f05270 */
[C---:B------:R-:W-:Y:S02]  /*8a4c0*/  PRMT R9, R210.reuse, 0x7771, RZ ;  /* 0x00007771d2097816 */ /* 0x040fe400000000ff */
[C---:B------:R-:W-:Y:S02]  /*8a4d0*/  PRMT R0, R210.reuse, 0x7772, RZ ;  /* 0x00007772d2007816 */ /* 0x040fe400000000ff */
[----:B------:R-:W-:-:S02]  /*8a4e0*/  PRMT R210, R210, 0x7773, RZ ;  /* 0x00007773d2d27816 */ /* 0x000fc400000000ff */
[----:B------:R-:W-:Y:S01]  /*8a4f0*/  PRMT R8, R207, 0x7772, RZ ;  /* 0x00007772cf087816 */ /* 0x000fe200000000ff */
[----:B------:R-:W2:Y:S04]  /*8a500*/  LDL.LU.64 R228, [R1+0x2b8] ;  /* 0x0002b80001e47983 */ /* 0x000ea80000300a00 */
[----:B------:R0:W-:Y:S04]  /*8a510*/  @P0 STG.E.U8 desc[UR56][R28.64], R9 ;  /* 0x000000091c000986 */ /* 0x0001e8000c101138 */
[----:B------:R1:W-:Y:S01]  /*8a520*/  @P5 STG.E.U8 desc[UR56][R224.64], R0 ;  /* 0x00000000e0005986 */ /* 0x0003e2000c101138 */
[----:B------:R-:W-:-:S02]  /*8a530*/  ISETP.NE.AND P5, PT, R11, RZ, PT ;  /* 0x000000ff0b00720c */ /* 0x000fc40003fa5270 */
[----:B------:R-:W-:Y:S01]  /*8a540*/  PRMT R207, R207, 0x7773, RZ ;  /* 0x00007773cfcf7816 */ /* 0x000fe200000000ff */
[----:B0-----:R-:W2:Y:S10]  /*8a550*/  LDL.LU.64 R28, [R1+0x2b0] ;  /* 0x0002b000011c7983 */ /* 0x001eb40000300a00 */
[----:B------:R-:W-:Y:S01]  /*8a560*/  @P5 STG.E.U8 desc[UR56][R52.64], R210 ;  /* 0x000000d234005986 */ /* 0x000fe2000c101138 */
[----:B------:R-:W-:-:S03]  /*8a570*/  ISETP.NE.AND P5, PT, R12, RZ, PT ;  /* 0x000000ff0c00720c */ /* 0x000fc60003fa5270 */
[----:B-1----:R-:W2:Y:S10]  /*8a580*/  LDL.LU.64 R224, [R1+0x2a8] ;  /* 0x0002a80001e07983 */ /* 0x002eb40000300a00 */
[----:B------:R-:W-:Y:S01]  /*8a590*/  @P5 STG.E.U8 desc[UR56][R38.64], R7 ;  /* 0x0000000726005986 */ /* 0x000fe2000c101138 */
[----:B------:R-:W-:-:S13]  /*8a5a0*/  ISETP.NE.AND P5, PT, R13, RZ, PT ;  /* 0x000000ff0d00720c */ /* 0x000fda0003fa5270 */
[----:B---3--:R-:W-:Y:S01]  /*8a5b0*/  @P5 STG.E.U8 desc[UR56][R34.64], R10 ;  /* 0x0000000a22005986 */ /* 0x008fe2000c101138 */
[----:B------:R-:W-:-:S13]  /*8a5c0*/  ISETP.NE.AND P5, PT, R14, RZ, PT ;  /* 0x000000ff0e00720c */ /* 0x000fda0003fa5270 */
[----:B------:R-:W-:Y:S01]  /*8a5d0*/  @P5 STG.E.U8 desc[UR56][R36.64], R8 ;  /* 0x0000000824005986 */ /* 0x000fe2000c101138 */
[----:B------:R-:W-:-:S13]  /*8a5e0*/  ISETP.NE.AND P5, PT, R15, RZ, PT ;  /* 0x000000ff0f00720c */ /* 0x000fda0003fa5270 */
[----:B------:R0:W-:Y:S04]  /*8a5f0*/  @P5 STG.E.U8 desc[UR56][R212.64], R207 ;  /* 0x000000cfd4005986 */ /* 0x0001e8000c101138 */
[----:B0-----:R-:W3:Y:S01]  /*8a600*/  LDL.LU.64 R212, [R1+0x20e0] ;  /* 0x0020e00001d47983 */ /* 0x001ee20000300a00 */
[----:B------:R-:W-:-:S04]  /*8a610*/  LOP3.LUT P6, RZ, R250, 0x400, RZ, 0xc0, !PT ;  /* 0x00000400faff7812 */ /* 0x000fc800078cc0ff */
[----:B------:R-:W-:Y:S02]  /*8a620*/  P2R R16, PR, RZ, 0x40 ;  /* 0x00000040ff107803 */ /* 0x000fe40000000000 */
[C---:B------:R-:W-:Y:S02]  /*8a630*/  LOP3.LUT P6, RZ, R250.reuse, 0x800, RZ, 0xc0, !PT ;  /* 0x00000800faff7812 */ /* 0x040fe400078cc0ff */
[C---:B------:R-:W-:Y:S02]  /*8a640*/  PRMT R0, R211.reuse, 0x7770, RZ ;  /* 0x00007770d3007816 */ /* 0x040fe400000000ff */
[----:B------:R-:W-:Y:S02]  /*8a650*/  LOP3.LUT P2, RZ, R250, 0x200, RZ, 0xc0, !PT ;  /* 0x00000200faff7812 */ /* 0x000fe4000784c0ff */
[----:B------:R-:W-:-:S07]  /*8a660*/  PRMT R9, R211, 0x7771, RZ ;  /* 0x00007771d3097816 */ /* 0x000fce00000000ff */
[----:B------:R-:W-:Y:S01]  /*8a670*/  @P6 STG.E.U8 desc[UR56][R32.64], R0 ;  /* 0x0000000020006986 */ /* 0x000fe2000c101138 */
[----:B------:R-:W-:Y:S02]  /*8a680*/  ISETP.NE.AND P6, PT, R16, RZ, PT ;  /* 0x000000ff1000720c */ /* 0x000fe40003fc5270 */
[----:B------:R-:W-:-:S11]  /*8a690*/  PRMT R7, R211, 0x7772, RZ ;  /* 0x00007772d3077816 */ /* 0x000fd600000000ff */
[----:B----4-:R-:W-:Y:S04]  /*8a6a0*/  @P6 STG.E.U8 desc[UR56][R30.64], R9 ;  /* 0x000000091e006986 */ /* 0x010fe8000c101138 */
[----:B--2---:R0:W-:Y:S04]  /*8a6b0*/  @P2 STG.E.U8 desc[UR56][R226.64], R7 ;  /* 0x00000007e2002986 */ /* 0x0041e8000c101138 */
[----:B0-----:R-:W2:Y:S01]  /*8a6c0*/  LDL.LU.64 R226, [R1+0x298] ;  /* 0x0002980001e27983 */ /* 0x001ea20000300a00 */
[C---:B------:R-:W-:Y:S02]  /*8a6d0*/  LOP3.LUT P1, RZ, R250.reuse, 0x100, RZ, 0xc0, !PT ;  /* 0x00000100faff7812 */ /* 0x040fe4000782c0ff */
[----:B------:R-:W-:-:S02]  /*8a6e0*/  LOP3.LUT P3, RZ, R250, 0x80, RZ, 0xc0, !PT ;  /* 0x00000080faff7812 */ /* 0x000fc4000786c0ff */
[C---:B------:R-:W-:Y:S02]  /*8a6f0*/  LOP3.LUT P4, RZ, R250.reuse, 0x40, RZ, 0xc0, !PT ;  /* 0x00000040faff7812 */ /* 0x040fe4000788c0ff */
[C---:B------:R-:W-:Y:S02]  /*8a700*/  LOP3.LUT P0, RZ, R250.reuse, 0x20, RZ, 0xc0, !PT ;  /* 0x00000020faff7812 */ /* 0x040fe4000780c0ff */
[----:B------:R-:W-:Y:S01]  /*8a710*/  PRMT R211, R211, 0x7773, RZ ;  /* 0x00007773d3d37816 */ /* 0x000fe200000000ff */
[----:B------:R-:W4:Y:S04]  /*8a720*/  LDL.LU.64 R30, [R1+0x290] ;  /* 0x00029000011e7983 */ /* 0x000f280000300a00 */
[----:B------:R-:W-:Y:S01]  /*8a730*/  @P1 STG.E.U8 desc[UR56][R228.64], R211 ;  /* 0x000000d3e4001986 */ /* 0x000fe2000c101138 */
[----:B------:R-:W-:-:S02]  /*8a740*/  LOP3.LUT P5, RZ, R250, 0x10, RZ, 0xc0, !PT ;  /* 0x00000010faff7812 */ /* 0x000fc400078ac0ff */
[C---:B---3--:R-:W-:Y:S02]  /*8a750*/  PRMT R8, R212.reuse, 0x7770, RZ ;  /* 0x00007770d4087816 */ /* 0x048fe400000000ff */
[C---:B------:R-:W-:Y:S02]  /*8a760*/  PRMT R10, R212.reuse, 0x7771, RZ ;  /* 0x00007771d40a7816 */ /* 0x040fe400000000ff */
[C---:B------:R-:W-:Y:S01]  /*8a770*/  PRMT R0, R212.reuse, 0x7772, RZ ;  /* 0x00007772d4007816 */ /* 0x040fe200000000ff */
[----:B------:R-:W-:Y:S04]  /*8a780*/  @P3 STG.E.U8 desc[UR56][R28.64], R8 ;  /* 0x000000081c003986 */ /* 0x000fe8000c101138 */
[----:B------:R-:W-:Y:S04]  /*8a790*/  @P4 STG.E.U8 desc[UR56][R224.64], R10 ;  /* 0x0000000ae0004986 */ /* 0x000fe8000c101138 */
[----:B------:R0:W-:Y:S04]  /*8a7a0*/  @P0 STG.E.U8 desc[UR56][R216.64], R0 ;  /* 0x00000000d8000986 */ /* 0x0001e8000c101138 */
[----:B0-----:R-:W3:Y:S04]  /*8a7b0*/  LDL.LU.64 R216, [R1+0x20d8] ;  /* 0x0020d80001d87983 */ /* 0x001ee80000300a00 */
[----:B------:R-:W4:Y:S04]  /*8a7c0*/  LDL.LU.64 R228, [R1+0x288] ;  /* 0x0002880001e47983 */ /* 0x000f280000300a00 */
[----:B------:R-:W4:Y:S04]  /*8a7d0*/  LDL.LU.64 R28, [R1+0x280] ;  /* 0x00028000011c7983 */ /* 0x000f280000300a00 */
[----:B------:R-:W4:Y:S04]  /*8a7e0*/  LDL.LU.64 R34, [R1+0x278] ;  /* 0x0002780001227983 */ /* 0x000f280000300a00 */
[----:B------:R-:W4:Y:S04]  /*8a7f0*/  LDL.LU.64 R224, [R1+0x270] ;  /* 0x0002700001e07983 */ /* 0x000f280000300a00 */
[----:B------:R-:W4:Y:S01]  /*8a800*/  LDL.LU.64 R36, [R1+0x268] ;  /* 0x0002680001247983 */ /* 0x000f220000300a00 */
[----:B------:R-:W-:-:S05]  /*8a810*/  PRMT R212, R212, 0x7773, RZ ;  /* 0x00007773d4d47816 */ /* 0x000fca00000000ff */
[----:B--2---:R0:W-:Y:S04]  /*8a820*/  @P5 STG.E.U8 desc[UR56][R226.64], R212 ;  /* 0x000000d4e2005986 */ /* 0x0041e8000c101138 */
[----:B0-----:R-:W2:Y:S04]  /*8a830*/  LDL.LU.64 R226, [R1+0x260] ;  /* 0x0002600001e27983 */ /* 0x001ea80000300a00 */
[----:B------:R-:W2:Y:S01]  /*8a840*/  LDL.LU.64 R32, [R1+0x258] ;  /* 0x0002580001207983 */ /* 0x000ea20000300a00 */
[----:B------:R-:W-:Y:S02]  /*8a850*/  LOP3.LUT P1, RZ, R222, 0x4000000, RZ, 0xc0, !PT ;  /* 0x04000000deff7812 */ /* 0x000fe4000782c0ff */
[----:B------:R-:W-:-:S02]  /*8a860*/  LOP3.LUT P4, RZ, R250, 0x1, RZ, 0xc0, !PT ;  /* 0x00000001faff7812 */ /* 0x000fc4000788c0ff */
[----:B------:R-:W-:Y:S02]  /*8a870*/  P2R R15, PR, RZ, 0x2 ;  /* 0x00000002ff0f7803 */ /* 0x000fe40000000000 */
[----:B------:R-:W-:Y:S02]  /*8a880*/  LOP3.LUT P1, RZ, R222, 0x8000000, RZ, 0xc0, !PT ;  /* 0x08000000deff7812 */ /* 0x000fe4000782c0ff */
[C---:B------:R-:W-:Y:S02]  /*8a890*/  LOP3.LUT P2, RZ, R250.reuse, 0x8, RZ, 0xc0, !PT ;  /* 0x00000008faff7812 */ /* 0x040fe4000784c0ff */
[----:B------:R-:W-:Y:S02]  /*8a8a0*/  LOP3.LUT P3, RZ, R250, 0x4, RZ, 0xc0, !PT ;  /* 0x00000004faff7812 */ /* 0x000fe4000786c0ff */
[----:B------:R-:W-:Y:S02]  /*8a8b0*/  P2R R10, PR, RZ, 0x10 ;  /* 0x00000010ff0a7803 */ /* 0x000fe40000000000 */
[----:B------:R-:W-:-:S02]  /*8a8c0*/  P2R R14, PR, RZ, 0x2 ;  /* 0x00000002ff0e7803 */ /* 0x000fc40000000000 */
[----:B------:R-:W-:Y:S02]  /*8a8d0*/  LOP3.LUT P4, RZ, R250, 0x2, RZ, 0xc0, !PT ;  /* 0x00000002faff7812 */ /* 0x000fe4000788c0ff */
        /* <DEDUP_REMOVED lines=8> */
[C---:B---3--:R-:W-:Y:S02]  /*8a960*/  PRMT R7, R216.reuse, 0x7770, RZ ;  /* 0x00007770d8077816 */ /* 0x048fe400000000ff */
[C---:B------:R-:W-:Y:S02]  /*8a970*/  PRMT R9, R216.reuse, 0x7771, RZ ;  /* 0x00007771d8097816 */ /* 0x040fe400000000ff */
[----:B------:R-:W-:Y:S01]  /*8a980*/  PRMT R8, R216, 0x7772, RZ ;  /* 0x00007772d8087816 */ /* 0x000fe200000000ff */
[----:B----4-:R0:W-:Y:S04]  /*8a990*/  @P2 STG.E.U8 desc[UR56][R30.64], R7 ;  /* 0x000000071e002986 */ /* 0x0101e8000c101138 */
[----:B------:R1:W-:Y:S04]  /*8a9a0*/  @P3 STG.E.U8 desc[UR56][R228.64], R9 ;  /* 0x00000009e4003986 */ /* 0x0003e8000c101138 */
[----:B------:R3:W-:Y:S01]  /*8a9b0*/  @P4 STG.E.U8 desc[UR56][R28.64], R8 ;  /* 0x000000081c004986 */ /* 0x0007e2000c101138 */
[----:B------:R-:W-:-:S02]  /*8a9c0*/  ISETP.NE.AND P4, PT, R10, RZ, PT ;  /* 0x000000ff0a00720c */ /* 0x000fc40003f85270 */
[----:B------:R-:W-:Y:S02]  /*8a9d0*/  PRMT R216, R216, 0x7773, RZ ;  /* 0x00007773d8d87816 */ /* 0x000fe400000000ff */
[C---:B------:R-:W-:Y:S02]  /*8a9e0*/  PRMT R10, R213.reuse, 0x7771, RZ ;  /* 0x00007771d50a7816 */ /* 0x040fe400000000ff */
[----:B0-----:R-:W-:Y:S01]  /*8a9f0*/  PRMT R7, R213, 0x7772, RZ ;  /* 0x00007772d5077816 */ /* 0x001fe200000000ff */
[----:B------:R-:W4:Y:S06]  /*8aa00*/  LDL.LU.64 R30, [R1+0x248] ;  /* 0x00024800011e7983 */ /* 0x000f2c0000300a00 */
[----:B------:R-:W-:Y:S04]  /*8aa10*/  @P4 STG.E.U8 desc[UR56][R34.64], R216 ;  /* 0x000000d822004986 */ /* 0x000fe8000c101138 */
[----:B------:R0:W-:Y:S01]  /*8aa20*/  @P1 STG.E.U8 desc[UR56][R224.64], R0 ;  /* 0x00000000e0001986 */ /* 0x0001e2000c101138 */
[----:B------:R-:W-:-:S03]  /*8aa30*/  ISETP.NE.AND P1, PT, R11, RZ, PT ;  /* 0x000000ff0b00720c */ /* 0x000fc60003f25270 */
[----:B-1----:R-:W4:Y:S01]  /*8aa40*/  LDL.LU.64 R228, [R1+0x240] ;  /* 0x0002400001e47983 */ /* 0x002f220000300a00 */
[----:B------:R-:W-:-:S03]  /*8aa50*/  PRMT R213, R213, 0x7773, RZ ;  /* 0x00007773d5d57816 */ /* 0x000fc600000000ff */
[----:B---3--:R-:W3:Y:S01]  /*8aa60*/  LDL.LU.64 R28, [R1+0x238] ;  /* 0x00023800011c7983 */ /* 0x008ee20000300a00 */
[----:B------:R-:W-:-:S03]  /*8aa70*/  PRMT R8, R217, 0x7770, RZ ;  /* 0x00007770d9087816 */ /* 0x000fc600000000ff */
[----:B0-----:R-:W3:Y:S04]  /*8aa80*/  LDL.LU.64 R224, [R1+0x228] ;  /* 0x0002280001e07983 */ /* 0x001ee80000300a00 */
[----:B------:R-:W-:Y:S01]  /*8aa90*/  @P1 STG.E.U8 desc[UR56][R36.64], R10 ;  /* 0x0000000a24001986 */ /* 0x000fe2000c101138 */
[----:B------:R-:W-:-:S13]  /*8aaa0*/  ISETP.NE.AND P1, PT, R12, RZ, PT ;  /* 0x000000ff0c00720c */ /* 0x000fda0003f25270 */
[----:B--2---:R0:W-:Y:S01]  /*8aab0*/  @P1 STG.E.U8 desc[UR56][R226.64], R7 ;  /* 0x00000007e2001986 */ /* 0x0041e2000c101138 */
[----:B------:R-:W-:-:S03]  /*8aac0*/  ISETP.NE.AND P1, PT, R13, RZ, PT ;  /* 0x000000ff0d00720c */ /* 0x000fc60003f25270 */
[----:B0-----:R-:W2:Y:S10]  /*8aad0*/  LDL.LU.64 R226, [R1+0x218] ;  /* 0x0002180001e27983 */ /* 0x001eb40000300a00 */
[----:B------:R-:W-:Y:S01]  /*8aae0*/  @P1 STG.E.U8 desc[UR56][R32.64], R213 ;  /* 0x000000d520001986 */ /* 0x000fe2000c101138 */
[----:B------:R-:W-:-:S13]  /*8aaf0*/  ISETP.NE.AND P1, PT, R14, RZ, PT ;  /* 0x000000ff0e00720c */ /* 0x000fda0003f25270 */
[----:B------:R0:W-:Y:S04]  /*8ab00*/  @P1 STG.E.U8 desc[UR56][R214.64], R8 ;  /* 0x00000008d6001986 */ /* 0x0001e8000c101138 */
[----:B0-----:R-:W2:Y:S01]  /*8ab10*/  LDL.LU.64 R214, [R1+0x20d0] ;  /* 0x0020d00001d67983 */ /* 0x001ea20000300a00 */
[----:B------:R-:W-:Y:S02]  /*8ab20*/  LOP3.LUT P5, RZ, R222, 0x800000, RZ, 0xc0, !PT ;  /* 0x00800000deff7812 */ /* 0x000fe400078ac0ff */
[----:B------:R-:W-:Y:S02]  /*8ab30*/  ISETP.NE.AND P1, PT, R15, RZ, PT ;  /* 0x000000ff0f00720c */ /* 0x000fe40003f25270 */
[C---:B------:R-:W-:Y:S02]  /*8ab40*/  PRMT R9, R217.reuse, 0x7771, RZ ;  /* 0x00007771d9097816 */ /* 0x040fe400000000ff */
[----:B------:R-:W-:-:S02]  /*8ab50*/  PRMT R0, R217, 0x7772, RZ ;  /* 0x00007772d9007816 */ /* 0x000fc400000000ff */
[----:B------:R-:W-:Y:S02]  /*8ab60*/  P2R R17, PR, RZ, 0x20 ;  /* 0x00000020ff117803 */ /* 0x000fe40000000000 */
[C---:B------:R-:W-:Y:S01]  /*8ab70*/  LOP3.LUT P5, RZ, R222.reuse, 0x1000000, RZ, 0xc0, !PT ;  /* 0x01000000deff7812 */ /* 0x040fe200078ac0ff */
[----:B------:R-:W2:Y:S03]  /*8ab80*/  LDL.LU.64 R32, [R1+0x208] ;  /* 0x0002080001207983 */ /* 0x000ea60000300a00 */
[----:B------:R-:W-:Y:S02]  /*8ab90*/  P2R R16, PR, RZ, 0x20 ;  /* 0x00000020ff107803 */ /* 0x000fe40000000000 */
[----:B------:R-:W-:Y:S02]  /*8aba0*/  LOP3.LUT P5, RZ, R222, 0x2000000, RZ, 0xc0, !PT ;  /* 0x02000000deff7812 */ /* 0x000fe400078ac0ff */
[----:B------:R-:W-:Y:S01]  /*8abb0*/  PRMT R217, R217, 0x7773, RZ ;  /* 0x00007773d9d97816 */ /* 0x000fe200000000ff */
[----:B----4-:R0:W-:Y:S10]  /*8abc0*/  @P1 STG.E.U8 desc[UR56][R30.64], R9 ;  /* 0x000000091e001986 */ /* 0x0101f4000c101138 */
[----:B------:R1:W-:Y:S01]  /*8abd0*/  @P5 STG.E.U8 desc[UR56][R228.64], R0 ;  /* 0x00000000e4005986 */ /* 0x0003e2000c101138 */
[----:B------:R-:W-:-:S03]  /*8abe0*/  ISETP.NE.AND P5, PT, R16, RZ, PT ;  /* 0x000000ff1000720c */ /* 0x000fc60003fa5270 */
[----:B0-----:R-:W4:Y:S04]  /*8abf0*/  LDL.LU.64 R30, [R1+0x200] ;  /* 0x00020000011e7983 */ /* 0x001f280000300a00 */
[----:B-1----:R-:W4:Y:S06]  /*8ac00*/  LDL.LU.64 R228, [R1+0x1f8] ;  /* 0x0001f80001e47983 */ /* 0x002f2c0000300a00 */
[----:B---3--:R-:W-:Y:S01]  /*8ac10*/  @P5 STG.E.U8 desc[UR56][R28.64], R217 ;  /* 0x000000d91c005986 */ /* 0x008fe2000c101138 */
[----:B------:R-:W-:-:S02]  /*8ac20*/  ISETP.NE.AND P5, PT, R17, RZ, PT ;  /* 0x000000ff1100720c */ /* 0x000fc40003fa5270 */
[----:B--2---:R-:W-:-:S11]  /*8ac30*/  PRMT R7, R214, 0x7770, RZ ;  /* 0x00007770d6077816 */ /* 0x004fd600000000ff */
[----:B------:R0:W-:Y:S04]  /*8ac40*/  @P5 STG.E.U8 desc[UR56][R218.64], R7 ;  /* 0x00000007da005986 */ /* 0x0001e8000c101138 */
[----:B0-----:R-:W2:Y:S01]  /*8ac50*/  LDL.LU.64 R218, [R1+0x20c8] ;  /* 0x0020c80001da7983 */ /* 0x001ea20000300a00 */
[C---:B------:R-:W-:Y:S02]  /*8ac60*/  LOP3.LUT P2, RZ, R222.reuse, 0x400000, RZ, 0xc0, !PT ;  /* 0x00400000deff7812 */ /* 0x040fe4000784c0ff */
[----:B------:R-:W-:Y:S02]  /*8ac70*/  LOP3.LUT P0, RZ, R222, 0x200000, RZ, 0xc0, !PT ;  /* 0x00200000deff7812 */ /* 0x000fe4000780c0ff */
[C---:B------:R-:W-:Y:S02]  /*8ac80*/  PRMT R10, R214.reuse, 0x7771, RZ ;  /* 0x00007771d60a7816 */ /* 0x040fe400000000ff */
[----:B------:R-:W-:Y:S01]  /*8ac90*/  PRMT R8, R214, 0x7772, RZ ;  /* 0x00007772d6087816 */ /* 0x000fe200000000ff */
[----:B------:R-:W3:Y:S06]  /*8aca0*/  LDL.LU.64 R28, [R1+0x1f0] ;  /* 0x0001f000011c7983 */ /* 0x000eec0000300a00 */
[----:B------:R-:W-:Y:S04]  /*8acb0*/  @P2 STG.E.U8 desc[UR56][R224.64], R10 ;  /* 0x0000000ae0002986 */ /* 0x000fe8000c101138 */
[----:B------:R0:W-:Y:S04]  /*8acc0*/  @P0 STG.E.U8 desc[UR56][R4.64], R8 ;  /* 0x0000000804000986 */ /* 0x0001e8000c101138 */
[----:B0-----:R-:W4:Y:S01]  /*8acd0*/  LDL.LU.64 R4, [R1+0x20c0] ;  /* 0x0020c00001047983 */ /* 0x001f220000300a00 */
[----:B------:R-:W-:-:S02]  /*8ace0*/  LOP3.LUT P6, RZ, R222, 0x100000, RZ, 0xc0, !PT ;  /* 0x00100000deff7812 */ /* 0x000fc400078cc0ff */
[----:B------:R-:W-:Y:S02]  /*8acf0*/  LOP3.LUT P3, RZ, R222, 0x80000, RZ, 0xc0, !PT ;  /* 0x00080000deff7812 */ /* 0x000fe4000786c0ff */
[----:B------:R-:W-:Y:S01]  /*8ad00*/  PRMT R214, R214, 0x7773, RZ ;  /* 0x00007773d6d67816 */ /* 0x000fe200000000ff */
[----:B------:R-:W3:Y:S08]  /*8ad10*/  LDL.LU.64 R224, [R1+0x1e8] ;  /* 0x0001e80001e07983 */ /* 0x000ef00000300a00 */
[----:B------:R-:W-:Y:S01]  /*8ad20*/  @P6 STG.E.U8 desc[UR56][R226.64], R214 ;  /* 0x000000d6e2006986 */ /* 0x000fe2000c101138 */
[----:B--2---:R-:W-:-:S05]  /*8ad30*/  PRMT R0, R218, 0x7770, RZ ;  /* 0x00007770da007816 */ /* 0x004fca00000000ff */
[----:B------:R0:W-:Y:S04]  /*8ad40*/  @P3 STG.E.U8 desc[UR56][R2.64], R0 ;  /* 0x0000000002003986 */ /* 0x0001e8000c101138 */
[----:B0-----:R-:W2:Y:S04]  /*8ad50*/  LDL.LU.64 R2, [R1+0x20b8] ;  /* 0x0020b80001027983 */ /* 0x001ea80000300a00 */
[----:B------:R-:W3:Y:S01]  /*8ad60*/  LDL.LU.64 R226, [R1+0x1e0] ;  /* 0x0001e00001e27983 */ /* 0x000ee20000300a00 */
[----:B------:R-:W-:-:S03]  /*8ad70*/  LOP3.LUT P4, RZ, R222, 0x4000, RZ, 0xc0, !PT ;  /* 0x00004000deff7812 */ /* 0x000fc6000788c0ff */
[----:B------:R-:W3:Y:S01]  /*8ad80*/  LDL.LU.64 R36, [R1+0x1d8] ;  /* 0x0001d80001247983 */ /* 0x000ee20000300a00 */
[----:B----4-:R-:W-:Y:S02]  /*8ad90*/  ISETP.LT.AND P6, PT, R5, UR4, !P4 ;  /* 0x0000000405007c0c */ /* 0x010fe4000e7c1270 */
[C---:B------:R-:W-:Y:S01]  /*8ada0*/  PRMT R9, R218.reuse, 0x7771, RZ ;  /* 0x00007771da097816 */ /* 0x040fe200000000ff */
[----:B------:R-:W-:Y:S01]  /*8adb0*/  ULDC UR4, c[0x0][0x228] ;  /* 0x00008a0000047ab9 */ /* 0x000fe20000000800 */
[----:B------:R-:W-:-:S09]  /*8adc0*/  PRMT R7, R218, 0x7772, RZ ;  /* 0x00007772da077816 */ /* 0x000fd200000000ff */
[----:B------:R0:W-:Y:S01]  /*8add0*/  @P6 STG.E.U8 desc[UR56][R32.64], R9 ;  /* 0x0000000920006986 */ /* 0x0001e2000c101138 */
[----:B------:R-:W-:Y:S01]  /*8ade0*/  ISETP.LT.AND P6, PT, R4, UR4, !P4 ;  /* 0x0000000404007c0c */ /* 0x000fe2000e7c1270 */
[----:B------:R-:W-:Y:S02]  /*8adf0*/  ULDC UR4, c[0x0][0x228] ;  /* 0x00008a0000047ab9 */ /* 0x000fe40000000800 */
[----:B0-----:R-:W4:Y:S10]  /*8ae00*/  LDL.LU.64 R32, [R1+0x1d0] ;  /* 0x0001d00001207983 */ /* 0x001f340000300a00 */
[----:B------:R0:W-:Y:S01]  /*8ae10*/  @P6 STG.E.U8 desc[UR56][R30.64], R7 ;  /* 0x000000071e006986 */ /* 0x0001e2000c101138 */
[----:B------:R-:W-:-:S02]  /*8ae20*/  PRMT R218, R218, 0x7773, RZ ;  /* 0x00007773dada7816 */ /* 0x000fc400000000ff */
[----:B------:R-:W-:Y:S01]  /*8ae30*/  LOP3.LUT P1, RZ, R222, 0x8000, RZ, 0xc0, !PT ;  /* 0x00008000deff7812 */ /* 0x000fe2000782c0ff */
[----:B0-----:R-:W4:Y:S01]  /*8ae40*/  LDL.LU.64 R30, [R1+0x1c8] ;  /* 0x0001c800011e7983 */ /* 0x001f220000300a00 */
[C---:B------:R-:W-:Y:S02]  /*8ae50*/  PRMT R0, R215.reuse, 0x7770, RZ ;  /* 0x00007770d7007816 */ /* 0x040fe400000000ff */
[C---:B------:R-:W-:Y:S02]  /*8ae60*/  PRMT R8, R215.reuse, 0x7771, RZ ;  /* 0x00007771d7087816 */ /* 0x040fe400000000ff */
[----:B------:R-:W-:Y:S02]  /*8ae70*/  PRMT R7, R215, 0x7772, RZ ;  /* 0x00007772d7077816 */ /* 0x000fe400000000ff */
[----:B--2---:R-:W-:Y:S01]  /*8ae80*/  ISETP.LT.AND P6, PT, R3, UR4, !P4 ;  /* 0x0000000403007c0c */ /* 0x004fe2000e7c1270 */
[----:B------:R-:W-:-:S12]  /*8ae90*/  ULDC UR4, c[0x0][0x228] ;  /* 0x00008a0000047ab9 */ /* 0x000fd80000000800 */
[----:B------:R0:W-:Y:S01]  /*8aea0*/  @P6 STG.E.U8 desc[UR56][R228.64], R218 ;  /* 0x000000dae4006986 */ /* 0x0001e2000c101138 */
[----:B------:R-:W-:Y:S01]  /*8aeb0*/  ISETP.LT.AND P6, PT, R2, UR4, !P1 ;  /* 0x0000000402007c0c */ /* 0x000fe2000cfc1270 */
[----:B------:R-:W-:Y:S02]  /*8aec0*/  ULDC UR4, c[0x0][0x228] ;  /* 0x00008a0000047ab9 */ /* 0x000fe40000000800 */
[----:B0-----:R-:W2:Y:S10]  /*8aed0*/  LDL.LU.64 R228, [R1+0x1c0] ;  /* 0x0001c00001e47983 */ /* 0x001eb40000300a00 */
[----:B---3--:R0:W-:Y:S01]  /*8aee0*/  @P6 STG.E.U8 desc[UR56][R28.64], R0 ;  /* 0x000000001c006986 */ /* 0x0081e2000c101138 */
[----:B------:R-:W-:Y:S01]  /*8aef0*/  ISETP.LT.AND P6, PT, R5, UR4, !P1 ;  /* 0x0000000405007c0c */ /* 0x000fe2000cfc1270 */
[----:B------:R-:W-:-:S02]  /*8af00*/  ULDC UR4, c[0x0][0x228] ;  /* 0x00008a0000047ab9 */ /* 0x000fc40000000800 */
[----:B0-----:R-:W3:Y:S04]  /*8af10*/  LDL.LU.64 R28, [R1+0x1b8] ;  /* 0x0001b800011c7983 */ /* 0x001ee80000300a00 */
[----:B------:R-:W3:Y:S06]  /*8af20*/  LDL.LU R251, [R1+0xb0] ;  /* 0x0000b00001fb7983 */ /* 0x000eec0000300800 */
[----:B------:R0:W-:Y:S01]  /*8af30*/  @P6 STG.E.U8 desc[UR56][R224.64], R8 ;  /* 0x00000008e0006986 */ /* 0x0001e2000c101138 */
[----:B------:R-:W-:Y:S01]  /*8af40*/  ISETP.LT.AND P6, PT, R4, UR4, !P1 ;  /* 0x0000000404007c0c */ /* 0x000fe2000cfc1270 */
[----:B------:R-:W-:-:S02]  /*8af50*/  ULDC UR4, c[0x0][0x228] ;  /* 0x00008a0000047ab9 */ /* 0x000fc40000000800 */
[----:B0-----:R-:W3:Y:S10]  /*8af60*/  LDL.LU.64 R224, [R1+0x1b0] ;  /* 0x0001b00001e07983 */ /* 0x001ef40000300a00 */
[----:B------:R0:W-:Y:S04]  /*8af70*/  @P6 STG.E.U8 desc[UR56][R226.64], R7 ;  /* 0x00000007e2006986 */ /* 0x0001e8000c101138 */
[----:B0-----:R-:W3:Y:S01]  /*8af80*/  LDL.LU.64 R226, [R1+0x1a8] ;  /* 0x0001a80001e27983 */ /* 0x001ee20000300a00 */
[----:B------:R-:W-:-:S02]  /*8af90*/  ISETP.LT.AND P6, PT, R3, UR4, !P1 ;  /* 0x0000000403007c0c */ /* 0x000fc4000cfc1270 */
[----:B------:R-:W-:Y:S02]  /*8afa0*/  PRMT R215, R215, 0x7773, RZ ;  /* 0x00007773d7d77816 */ /* 0x000fe400000000ff */
[----:B------:R-:W-:Y:S01]  /*8afb0*/  LOP3.LUT P3, RZ, R222, 0x10000, RZ, 0xc0, !PT ;  /* 0x00010000deff7812 */ /* 0x000fe2000786c0ff */
[----:B------:R-:W-:Y:S01]  /*8afc0*/  ULDC UR4, c[0x0][0x228] ;  /* 0x00008a0000047ab9 */ /* 0x000fe20000000800 */
[----:B------:R-:W-:-:S07]  /*8afd0*/  PRMT R0, R219, 0x7770, RZ ;  /* 0x00007770db007816 */ /* 0x000fce00000000ff */
[----:B------:R-:W-:Y:S01]  /*8afe0*/  @P6 STG.E.U8 desc[UR56][R36.64], R215 ;  /* 0x000000d724006986 */ /* 0x000fe2000c101138 */
[----:B------:R-:W-:Y:S01]  /*8aff0*/  ISETP.LT.AND P6, PT, R2, UR4, !P3 ;  /* 0x0000000402007c0c */ /* 0x000fe2000dfc1270 */
[----:B------:R-:W-:Y:S01]  /*8b000*/  ULDC UR4, c[0x0][0x228] ;  /* 0x00008a0000047ab9 */ /* 0x000fe20000000800 */
[----:B------:R-:W-:-:S11]  /*8b010*/  PRMT R8, R219, 0x7771, RZ ;  /* 0x00007771db087816 */ /* 0x000fd600000000ff */
[----:B----4-:R0:W-:Y:S01]  /*8b020*/  @P6 STG.E.U8 desc[UR56][R32.64], R0 ;  /* 0x0000000020006986 */ /* 0x0101e2000c101138 */
[----:B------:R-:W-:Y:S01]  /*8b030*/  ISETP.LT.AND P6, PT, R5, UR4, !P3 ;  /* 0x0000000405007c0c */ /* 0x000fe2000dfc1270 */
[----:B------:R-:W-:Y:S02]  /*8b040*/  ULDC UR4, c[0x0][0x228] ;  /* 0x00008a0000047ab9 */ /* 0x000fe40000000800 */
[----:B0-----:R-:W4:Y:S10]  /*8b050*/  LDL.LU.64 R32, [R1+0x1a0] ;  /* 0x0001a00001207983 */ /* 0x001f340000300a00 */
[----:B------:R0:W-:Y:S01]  /*8b060*/  @P6 STG.E.U8 desc[UR56][R30.64], R8 ;  /* 0x000000081e006986 */ /* 0x0001e2000c101138 */
[----:B------:R-:W-:-:S02]  /*8b070*/  ISETP.LT.AND P6, PT, R4, UR4, !P3 ;  /* 0x0000000404007c0c */ /* 0x000fc4000dfc1270 */
[C---:B------:R-:W-:Y:S01]  /*8b080*/  PRMT R7, R219.reuse, 0x7772, RZ ;  /* 0x00007772db077816 */ /* 0x040fe200000000ff */
[----:B------:R-:W-:Y:S01]  /*8b090*/  ULDC UR4, c[0x0][0x228] ;  /* 0x00008a0000047ab9 */ /* 0x000fe20000000800 */
[----:B------:R-:W-:Y:S01]  /*8b0a0*/  LOP3.LUT P4, RZ, R222, 0x20000, RZ, 0xc0, !PT ;  /* 0x00020000deff7812 */ /* 0x000fe2000788c0ff */
[----:B------:R-:W1:Y:S04]  /*8b0b0*/  LDS.128 R8, [R6] ;  /* 0x0000000006087984 */ /* 0x000e680000000c00 */
[----:B0-----:R-:W4:Y:S01]  /*8b0c0*/  LDL.LU.64 R30, [R1+0x198] ;  /* 0x00019800011e7983 */ /* 0x001f220000300a00 */
[----:B------:R-:W-:-:S03]  /*8b0d0*/  PRMT R219, R219, 0x7773, RZ ;  /* 0x00007773dbdb7816 */ /* 0x000fc600000000ff */
[----:B--2---:R0:W-:Y:S01]  /*8b0e0*/  @P6 STG.E.U8 desc[UR56][R228.64], R7 ;  /* 0x00000007e4006986 */ /* 0x0041e2000c101138 */
[----:B------:R-:W-:Y:S01]  /*8b0f0*/  ISETP.LT.AND P6, PT, R3, UR4, !P3 ;  /* 0x0000000403007c0c */ /* 0x000fe2000dfc1270 */
[----:B------:R-:W-:Y:S02]  /*8b100*/  ULDC UR4, c[0x0][0x228] ;  /* 0x00008a0000047ab9 */ /* 0x000fe40000000800 */
[----:B0-----:R-:W2:Y:S10]  /*8b110*/  LDL.LU.64 R228, [R1+0x190] ;  /* 0x0001900001e47983 */ /* 0x001eb40000300a00 */
[----:B---3--:R0:W-:Y:S01]  /*8b120*/  @P6 STG.E.U8 desc[UR56][R28.64], R219 ;  /* 0x000000db1c006986 */ /* 0x0081e2000c101138 */
[----:B------:R-:W-:-:S02]  /*8b130*/  ISETP.LT.AND P6, PT, R2, UR4, !P4 ;  /* 0x0000000402007c0c */ /* 0x000fc4000e7c1270 */
[----:B------:R-:W-:Y:S01]  /*8b140*/  PRMT R0, R251, 0x7770, RZ ;  /* 0x00007770fb007816 */ /* 0x000fe200000000ff */
[----:B------:R-:W-:Y:S01]  /*8b150*/  ULDC UR4, c[0x0][0x228] ;  /* 0x00008a0000047ab9 */ /* 0x000fe20000000800 */
[----:B0-----:R-:W3:Y:S09]  /*8b160*/  LDL.LU.64 R28, [R1+0x188] ;  /* 0x00018800011c7983 */ /* 0x001ef20000300a00 */
[----:B------:R0:W-:Y:S01]  /*8b170*/  @P6 STG.E.U8 desc[UR56][R224.64], R0 ;  /* 0x00000000e0006986 */ /* 0x0001e2000c101138 */
[----:B------:R-:W-:-:S02]  /*8b180*/  ISETP.LT.AND P6, PT, R5, UR4, !P4 ;  /* 0x0000000405007c0c */ /* 0x000fc4000e7c1270 */
[----:B------:R-:W-:Y:S01]  /*8b190*/  PRMT R12, R251, 0x7771, RZ ;  /* 0x00007771fb0c7816 */ /* 0x000fe200000000ff */
[----:B------:R-:W-:Y:S01]  /*8b1a0*/  ULDC UR4, c[0x0][0x228] ;  /* 0x00008a0000047ab9 */ /* 0x000fe20000000800 */
[----:B0-----:R-:W3:Y:S09]  /*8b1b0*/  LDL.LU.64 R224, [R1+0x180] ;  /* 0x0001800001e07983 */ /* 0x001ef20000300a00 */
[----:B------:R0:W-:Y:S04]  /*8b1c0*/  @P6 STG.E.U8 desc[UR56][R226.64], R12 ;  /* 0x0000000ce2006986 */ /* 0x0001e8000c101138 */
[----:B0-----:R-:W3:Y:S01]  /*8b1d0*/  LDL.LU.64 R226, [R1+0x178] ;  /* 0x0001780001e27983 */ /* 0x001ee20000300a00 */
[----:B------:R-:W-:-:S02]  /*8b1e0*/  ISETP.LT.AND P6, PT, R4, UR4, !P4 ;  /* 0x0000000404007c0c */ /* 0x000fc4000e7c1270 */
[C---:B------:R-:W-:Y:S01]  /*8b1f0*/  PRMT R7, R251.reuse, 0x7772, RZ ;  /* 0x00007772fb077816 */ /* 0x040fe200000000ff */
[----:B------:R-:W-:Y:S01]  /*8b200*/  ULDC UR4, c[0x0][0x228] ;  /* 0x00008a0000047ab9 */ /* 0x000fe20000000800 */
[----:B------:R-:W-:Y:S02]  /*8b210*/  PRMT R0, R251, 0x7773, RZ ;  /* 0x00007773fb007816 */ /* 0x000fe400000000ff */
[----:B------:R-:W-:Y:S01]  /*8b220*/  LOP3.LUT P1, RZ, R222, 0x40000, RZ, 0xc0, !PT ;  /* 0x00040000deff7812 */ /* 0x000fe2000782c0ff */
[----:B------:R-:W3:Y:S06]  /*8b230*/  LDL.LU R252, [R1+0xb4] ;  /* 0x0000b40001fc7983 */ /* 0x000eec0000300800 */
[----:B----4-:R0:W-:Y:S01]  /*8b240*/  @P6 STG.E.U8 desc[UR56][R32.64], R7 ;  /* 0x0000000720006986 */ /* 0x0101e2000c101138 */
[----:B------:R-:W-:Y:S01]  /*8b250*/  ISETP.LT.AND P6, PT, R3, UR4, !P4 ;  /* 0x0000000403007c0c */ /* 0x000fe2000e7c1270 */
[----:B------:R-:W-:Y:S01]  /*8b260*/  ULDC UR4, c[0x0][0x228] ;  /* 0x00008a0000047ab9 */ /* 0x000fe20000000800 */
[----:B-1----:R-:W-:Y:S01]  /*8b270*/  PRMT R12, R8, 0x7770, RZ ;  /* 0x00007770080c7816 */ /* 0x002fe200000000ff */
[----:B0-----:R-:W4:Y:S10]  /*8b280*/  LDL.LU.64 R32, [R1+0x170] ;  /* 0x0001700001207983 */ /* 0x001f340000300a00 */
[----:B------:R0:W-:Y:S01]  /*8b290*/  @P6 STG.E.U8 desc[UR56][R30.64], R0 ;  /* 0x000000001e006986 */ /* 0x0001e2000c101138 */
[----:B------:R-:W-:Y:S01]  /*8b2a0*/  ISETP.LT.AND P6, PT, R2, UR4, !P1 ;  /* 0x0000000402007c0c */ /* 0x000fe2000cfc1270 */
[----:B------:R-:W-:Y:S01]  /*8b2b0*/  ULDC UR4, c[0x0][0x228] ;  /* 0x00008a0000047ab9 */ /* 0x000fe20000000800 */
[C---:B------:R-:W-:Y:S01]  /*8b2c0*/  PRMT R7, R8.reuse, 0x7771, RZ ;  /* 0x0000777108077816 */ /* 0x040fe200000000ff */
[----:B0-----:R-:W4:Y:S01]  /*8b2d0*/  LDL.LU.64 R30, [R1+0x168] ;  /* 0x00016800011e7983 */ /* 0x001f220000300a00 */
[----:B------:R-:W-:-:S02]  /*8b2e0*/  PRMT R0, R8, 0x7772, RZ ;  /* 0x0000777208007816 */ /* 0x000fc400000000ff */
[----:B------:R-:W-:-:S07]  /*8b2f0*/  PRMT R8, R8, 0x7773, RZ ;  /* 0x0000777308087816 */ /* 0x000fce00000000ff */
[----:B--2---:R0:W-:Y:S01]  /*8b300*/  @P6 STG.E.U8 desc[UR56][R228.64], R12 ;  /* 0x0000000ce4006986 */ /* 0x0041e2000c101138 */
[----:B------:R-:W-:Y:S01]  /*8b310*/  ISETP.LT.AND P6, PT, R5, UR4, !P1 ;  /* 0x0000000405007c0c */ /* 0x000fe2000cfc1270 */
[----:B------:R-:W-:Y:S02]  /*8b320*/  ULDC UR4, c[0x0][0x228] ;  /* 0x00008a0000047ab9 */ /* 0x000fe40000000800 */
[----:B0-----:R-:W2:Y:S10]  /*8b330*/  LDL.LU.64 R228, [R1+0x160] ;  /* 0x0001600001e47983 */ /* 0x001eb40000300a00 */
[----:B---3--:R0:W-:Y:S01]  /*8b340*/  @P6 STG.E.U8 desc[UR56][R28.64], R7 ;  /* 0x000000071c006986 */ /* 0x0081e2000c101138 */
[----:B------:R-:W-:Y:S01]  /*8b350*/  ISETP.LT.AND P6, PT, R4, UR4, !P1 ;  /* 0x0000000404007c0c */ /* 0x000fe2000cfc1270 */
[----:B------:R-:W-:-:S02]  /*8b360*/  ULDC UR4, c[0x0][0x228] ;  /* 0x00008a0000047ab9 */ /* 0x000fc40000000800 */
[----:B0-----:R-:W3:Y:S10]  /*8b370*/  LDL.LU.64 R28, [R1+0x158] ;  /* 0x00015800011c7983 */ /* 0x001ef40000300a00 */
[----:B------:R0:W-:Y:S01]  /*8b380*/  @P6 STG.E.U8 desc[UR56][R224.64], R0 ;  /* 0x00000000e0006986 */ /* 0x0001e2000c101138 */
[----:B------:R-:W-:-:S02]  /*8b390*/  ISETP.LT.AND P6, PT, R3, UR4, !P1 ;  /* 0x0000000403007c0c */ /* 0x000fc4000cfc1270 */
[----:B------:R-:W-:Y:S01]  /*8b3a0*/  LOP3.LUT P5, RZ, R221, 0x40000000, RZ, 0xc0, !PT ;  /* 0x40000000ddff7812 */ /* 0x000fe200078ac0ff */
[----:B------:R-:W-:Y:S01]  /*8b3b0*/  ULDC UR4, c[0x0][0x228] ;  /* 0x00008a0000047ab9 */ /* 0x000fe20000000800 */
[----:B0-----:R-:W3:Y:S09]  /*8b3c0*/  LDL.LU.64 R224, [R1+0x150] ;  /* 0x0001500001e07983 */ /* 0x001ef20000300a00 */
[----:B------:R0:W-:Y:S04]  /*8b3d0*/  @P6 STG.E.U8 desc[UR56][R226.64], R8 ;  /* 0x00000008e2006986 */ /* 0x0001e8000c101138 */
[----:B0-----:R-:W3:Y:S01]  /*8b3e0*/  LDL.LU.64 R226, [R1+0x148] ;  /* 0x0001480001e27983 */ /* 0x001ee20000300a00 */
[----:B------:R-:W-:-:S02]  /*8b3f0*/  ISETP.LT.AND P6, PT, R2, UR4, !P5 ;  /* 0x0000000402007c0c */ /* 0x000fc4000efc1270 */
[C---:B------:R-:W-:Y:S01]  /*8b400*/  PRMT R6, R252.reuse, 0x7770, RZ ;  /* 0x00007770fc067816 */ /* 0x040fe200000000ff */
[----:B------:R-:W-:Y:S01]  /*8b410*/  ULDC UR4, c[0x0][0x228] ;  /* 0x00008a0000047ab9 */ /* 0x000fe20000000800 */
[C---:B------:R-:W-:Y:S02]  /*8b420*/  PRMT R0, R252.reuse, 0x7771, RZ ;  /* 0x00007771fc007816 */ /* 0x040fe400000000ff */
[----:B------:R-:W-:Y:S01]  /*8b430*/  PRMT R7, R252, 0x7772, RZ ;  /* 0x00007772fc077816 */ /* 0x000fe200000000ff */
[----:B------:R-:W3:Y:S06]  /*8b440*/  LDL.LU.64 R36, [R1+0x140] ;  /* 0x0001400001247983 */ /* 0x000eec0000300a00 */
[----:B----4-:R0:W-:Y:S01]  /*8b450*/  @P6 STG.E.U8 desc[UR56][R32.64], R6 ;  /* 0x0000000620006986 */ /* 0x0101e2000c101138 */
[----:B------:R-:W-:Y:S01]  /*8b460*/  ISETP.LT.AND P6, PT, R5, UR4, !P5 ;  /* 0x0000000405007c0c */ /* 0x000fe2000efc1270 */
[----:B------:R-:W-:Y:S01]  /*8b470*/  ULDC UR4, c[0x0][0x228] ;  /* 0x00008a0000047ab9 */ /* 0x000fe20000000800 */
[----:B------:R-:W-:Y:S01]  /*8b480*/  LOP3.LUT P2, RZ, R221, 0x20000000, RZ, 0xc0, !PT ;  /* 0x20000000ddff7812 */ /* 0x000fe2000784c0ff */
[----:B0-----:R-:W4:Y:S10]  /*8b490*/  LDL.LU.64 R32, [R1+0x138] ;  /* 0x0001380001207983 */ /* 0x001f340000300a00 */
[----:B------:R0:W-:Y:S01]  /*8b4a0*/  @P6 STG.E.U8 desc[UR56][R30.64], R0 ;  /* 0x000000001e006986 */ /* 0x0001e2000c101138 */
[----:B------:R-:W-:Y:S01]  /*8b4b0*/  ISETP.LT.AND P6, PT, R4, UR4, !P5 ;  /* 0x0000000404007c0c */ /* 0x000fe2000efc1270 */
[----:B------:R-:W-:-:S02]  /*8b4c0*/  ULDC UR4, c[0x0][0x228] ;  /* 0x00008a0000047ab9 */ /* 0x000fc40000000800 */
[----:B------:R-:W-:Y:S02]  /*8b4d0*/  ISETP.LT.AND P5, PT, R3, UR4, !P5 ;  /* 0x0000000403007c0c */ /* 0x000fe4000efa1270 */
[----:B------:R-:W-:Y:S01]  /*8b4e0*/  PRMT R6, R252, 0x7773, RZ ;  /* 0x00007773fc067816 */ /* 0x000fe200000000ff */
[----:B------:R-:W-:Y:S01]  /*8b4f0*/  ULDC UR4, c[0x0][0x228] ;  /* 0x00008a0000047ab9 */ /* 0x000fe20000000800 */
[----:B0-----:R-:W4:Y:S04]  /*8b500*/  LDL.LU.64 R30, [R1+0x130] ;  /* 0x00013000011e7983 */ /* 0x001f280000300a00 */
[----:B------:R-:W4:Y:S01]  /*8b510*/  LDL.LU R251, [R1+0xb8] ;  /* 0x0000b80001fb7983 */ /* 0x000f220000300800 */
[C---:B------:R-:W-:Y:S02]  /*8b520*/  PRMT R8, R9.reuse, 0x7770, RZ ;  /* 0x0000777009087816 */ /* 0x040fe400000000ff */
[----:B------:R-:W-:Y:S01]  /*8b530*/  PRMT R0, R9, 0x7771, RZ ;  /* 0x0000777109007816 */ /* 0x000fe200000000ff */
[----:B--2---:R0:W-:Y:S01]  /*8b540*/  @P6 STG.E.U8 desc[UR56][R228.64], R7 ;  /* 0x00000007e4006986 */ /* 0x0041e2000c101138 */
[----:B------:R-:W-:Y:S01]  /*8b550*/  ISETP.LT.AND P6, PT, R2, UR4, !P2 ;  /* 0x0000000402007c0c */ /* 0x000fe2000d7c1270 */
[----:B------:R-:W-:-:S02]  /*8b560*/  ULDC UR4, c[0x0][0x228] ;  /* 0x00008a0000047ab9 */ /* 0x000fc40000000800 */
[----:B0-----:R-:W2:Y:S04]  /*8b570*/  LDL.LU.64 R228, [R1+0x128] ;  /* 0x0001280001e47983 */ /* 0x001ea80000300a00 */
[----:B---3--:R0:W-:Y:S01]  /*8b580*/  @P5 STG.E.U8 desc[UR56][R28.64], R6 ;  /* 0x000000061c005986 */ /* 0x0081e2000c101138 */
[----:B------:R-:W-:Y:S01]  /*8b590*/  ISETP.LT.AND P5, PT, R5, UR4, !P2 ;  /* 0x0000000405007c0c */ /* 0x000fe2000d7a1270 */
[----:B------:R-:W-:Y:S02]  /*8b5a0*/  ULDC UR4, c[0x0][0x228] ;  /* 0x00008a0000047ab9 */ /* 0x000fe40000000800 */
[----:B0-----:R-:W3:Y:S04]  /*8b5b0*/  LDL.LU.64 R28, [R1+0x120] ;  /* 0x00012000011c7983 */ /* 0x001ee80000300a00 */
[----:B------:R0:W-:Y:S04]  /*8b5c0*/  @P6 STG.E.U8 desc[UR56][R224.64], R8 ;  /* 0x00000008e0006986 */ /* 0x0001e8000c101138 */
[----:B0-----:R-:W3:Y:S04]  /*8b5d0*/  LDL.LU.64 R224, [R1+0x118] ;  /* 0x0001180001e07983 */ /* 0x001ee80000300a00 */
[----:B------:R0:W-:Y:S04]  /*8b5e0*/  @P5 STG.E.U8 desc[UR56][R226.64], R0 ;  /* 0x00000000e2005986 */ /* 0x0001e8000c101138 */
[----:B0-----:R-:W3:Y:S01]  /*8b5f0*/  LDL.LU.64 R226, [R1+0x110] ;  /* 0x0001100001e27983 */ /* 0x001ee20000300a00 */
[----:B------:R-:W-:-:S02]  /*8b600*/  ISETP.LT.AND P6, PT, R4, UR4, !P2 ;  /* 0x0000000404007c0c */ /* 0x000fc4000d7c1270 */
[----:B------:R-:W-:Y:S02]  /*8b610*/  ISETP.LT.AND P2, PT, R3, UR5, !P2 ;  /* 0x0000000503007c0c */ /* 0x000fe4000d741270 */
[----:B------:R-:W-:Y:S01]  /*8b620*/  LOP3.LUT P0, RZ, R221, 0x10000000, RZ, 0xc0, !PT ;  /* 0x10000000ddff7812 */ /* 0x000fe2000780c0ff */
[----:B------:R-:W-:Y:S01]  /*8b630*/  ULDC UR4, c[0x0][0x228] ;  /* 0x00008a0000047ab9 */ /* 0x000fe20000000800 */
[C---:B------:R-:W-:Y:S01]  /*8b640*/  PRMT R7, R9.reuse, 0x7772, RZ ;  /* 0x0000777209077816 */ /* 0x040fe200000000ff */
[----:B------:R-:W3:Y:S01]  /*8b650*/  LDL.LU.64 R52, [R1+0x108] ;  /* 0x0001080001347983 */ /* 0x000ee20000300a00 */
[----:B------:R-:W-:Y:S02]  /*8b660*/  ISETP.LT.AND P5, PT, R2, UR4, !P0 ;  /* 0x0000000402007c0c */ /* 0x000fe4000c7a1270 */
[----:B------:R-:W-:Y:S01]  /*8b670*/  PRMT R9, R9, 0x7773, RZ ;  /* 0x0000777309097816 */ /* 0x000fe200000000ff */
[----:B------:R-:W3:Y:S04]  /*8b680*/  LDL.LU.64 R38, [R1+0x100] ;  /* 0x0001000001267983 */ /* 0x000ee80000300a00 */
[----:B------:R-:W3:Y:S01]  /*8b690*/  LDL.LU R252, [R1+0xbc] ;  /* 0x0000bc0001fc7983 */ /* 0x000ee20000300800 */
[----:B------:R-:W-:Y:S01]  /*8b6a0*/  ULDC UR4, c[0x0][0x228] ;  /* 0x00008a0000047ab9 */ /* 0x000fe20000000800 */
[----:B------:R-:W-:-:S02]  /*8b6b0*/  ULDC UR5, c[0x0][0x228] ;  /* 0x00008a0000057ab9 */ /* 0x000fc40000000800 */
[----:B------:R-:W3:Y:S04]  /*8b6c0*/  LDL.LU.64 R34, [R1+0xf8] ;  /* 0x0000f80001227983 */ /* 0x000ee80000300a00 */
[----:B------:R0:W-:Y:S01]  /*8b6d0*/  @P6 STG.E.U8 desc[UR56][R36.64], R7 ;  /* 0x0000000724006986 */ /* 0x0001e2000c101138 */
[----:B------:R-:W-:Y:S02]  /*8b6e0*/  LOP3.LUT P3, RZ, R221, 0x8000000, RZ, 0xc0, !PT ;  /* 0x08000000ddff7812 */ /* 0x000fe4000786c0ff */
[----:B------:R-:W-:Y:S01]  /*8b6f0*/  ISETP.LT.AND P6, PT, R4, UR5, !P0 ;  /* 0x0000000504007c0c */ /* 0x000fe2000c7c1270 */
[----:B------:R-:W-:Y:S01]  /*8b700*/  ULDC UR5, c[0x0][0x228] ;  /* 0x00008a0000057ab9 */ /* 0x000fe20000000800 */
[----:B0-----:R-:W3:Y:S04]  /*8b710*/  LDL.LU.64 R36, [R1+0xf0] ;  /* 0x0000f00001247983 */ /* 0x001ee80000300a00 */
[----:B----4-:R0:W-:Y:S01]  /*8b720*/  @P2 STG.E.U8 desc[UR56][R32.64], R9 ;  /* 0x0000000920002986 */ /* 0x0101e2000c101138 */
[----:B------:R-:W-:Y:S01]  /*8b730*/  ISETP.LT.AND P2, PT, R5, UR4, !P0 ;  /* 0x0000000405007c0c */ /* 0x000fe2000c741270 */
[----:B------:R-:W-:-:S02]  /*8b740*/  ULDC UR4, c[0x0][0x228] ;  /* 0x00008a0000047ab9 */ /* 0x000fc40000000800 */
[----:B------:R-:W-:Y:S01]  /*8b750*/  ISETP.LT.AND P0, PT, R3, UR4, !P0 ;  /* 0x0000000403007c0c */ /* 0x000fe2000c701270 */
[----:B------:R-:W-:Y:S01]  /*8b760*/  ULDC UR4, c[0x0][0x228] ;  /* 0x00008a0000047ab9 */ /* 0x000fe20000000800 */
[----:B0-----:R-:W4:Y:S01]  /*8b770*/  LDL.LU.64 R32, [R1+0xe8] ;  /* 0x0000e80001207983 */ /* 0x001f220000300a00 */
[----:B------:R-:W-:-:S05]  /*8b780*/  PRMT R0, R251, 0x7770, RZ ;  /* 0x00007770fb007816 */ /* 0x000fca00000000ff */
[----:B------:R0:W-:Y:S01]  /*8b790*/  @P5 STG.E.U8 desc[UR56][R30.64], R0 ;  /* 0x000000001e005986 */ /* 0x0001e2000c101138 */
[----:B------:R-:W-:Y:S02]  /*8b7a0*/  ISETP.LT.AND P5, PT, R2, UR4, !P3 ;  /* 0x0000000402007c0c */ /* 0x000fe4000dfa1270 */
[C---:B------:R-:W-:Y:S02]  /*8b7b0*/  PRMT R6, R251.reuse, 0x7771, RZ ;  /* 0x00007771fb067816 */ /* 0x040fe400000000ff */
[C---:B------:R-:W-:Y:S02]  /*8b7c0*/  PRMT R7, R251.reuse, 0x7772, RZ ;  /* 0x00007772fb077816 */ /* 0x040fe400000000ff */
[----:B------:R-:W-:Y:S01]  /*8b7d0*/  PRMT R8, R251, 0x7773, RZ ;  /* 0x00007773fb087816 */ /* 0x000fe200000000ff */
[----:B------:R-:W-:Y:S01]  /*8b7e0*/  ULDC UR4, c[0x0][0x228] ;  /* 0x00008a0000047ab9 */ /* 0x000fe20000000800 */
[----:B0-----:R-:W-:Y:S01]  /*8b7f0*/  PRMT R0, R10, 0x7770, RZ ;  /* 0x000077700a007816 */ /* 0x001fe200000000ff */
[----:B------:R-:W4:Y:S04]  /*8b800*/  LDL.LU.64 R30, [R1+0xe0] ;  /* 0x0000e000011e7983 */ /* 0x000f280000300a00 */
[----:B--2---:R0:W-:Y:S04]  /*8b810*/  @P2 STG.E.U8 desc[UR56][R228.64], R6 ;  /* 0x00000006e4002986 */ /* 0x0041e8000c101138 */
[----:B0-----:R-:W2:Y:S04]  /*8b820*/  LDL.LU.64 R228, [R1+0xd8] ;  /* 0x0000d80001e47983 */ /* 0x001ea80000300a00 */
[----:B---3--:R0:W-:Y:S04]  /*8b830*/  @P6 STG.E.U8 desc[UR56][R28.64], R7 ;  /* 0x000000071c006986 */ /* 0x0081e8000c101138 */
[----:B0-----:R-:W3:Y:S04]  /*8b840*/  LDL.LU.64 R28, [R1+0xd0] ;  /* 0x0000d000011c7983 */ /* 0x001ee80000300a00 */
[----:B------:R0:W-:Y:S04]  /*8b850*/  @P0 STG.E.U8 desc[UR56][R224.64], R8 ;  /* 0x00000008e0000986 */ /* 0x0001e8000c101138 */
[----:B0-----:R-:W3:Y:S04]  /*8b860*/  LDL.LU.64 R224, [R1+0xc8] ;  /* 0x0000c80001e07983 */ /* 0x001ee80000300a00 */
[----:B------:R0:W-:Y:S04]  /*8b870*/  @P5 STG.E.U8 desc[UR56][R226.64], R0 ;  /* 0x00000000e2005986 */ /* 0x0001e8000c101138 */
[----:B0-----:R-:W3:Y:S01]  /*8b880*/  LDL.LU.64 R226, [R1+0xc0] ;  /* 0x0000c00001e27983 */ /* 0x001ee20000300a00 */
[----:B------:R-:W-:-:S02]  /*8b890*/  LOP3.LUT P1, RZ, R221, 0x2000000, RZ, 0xc0, !PT ;  /* 0x02000000ddff7812 */ /* 0x000fc4000782c0ff */
[----:B------:R-:W-:Y:S02]  /*8b8a0*/  ISETP.LT.AND P2, PT, R5, UR4, !P3 ;  /* 0x0000000405007c0c */ /* 0x000fe4000df41270 */
[----:B------:R-:W-:Y:S01]  /*8b8b0*/  ISETP.LT.AND P0, PT, R4, UR5, !P3 ;  /* 0x0000000504007c0c */ /* 0x000fe2000df01270 */
[----:B------:R-:W-:Y:S01]  /*8b8c0*/  ULDC UR4, c[0x0][0x228] ;  /* 0x00008a0000047ab9 */ /* 0x000fe20000000800 */
[----:B------:R-:W-:Y:S01]  /*8b8d0*/  ULDC UR5, c[0x0][0x228] ;  /* 0x00008a0000057ab9 */ /* 0x000fe20000000800 */
[----:B------:R-:W-:Y:S02]  /*8b8e0*/  ISETP.LT.AND P3, PT, R3, UR4, !P3 ;  /* 0x0000000403007c0c */ /* 0x000fe4000df61270 */
[----:B------:R-:W-:Y:S02]  /*8b8f0*/  ISETP.LT.AND P6, PT, R2, UR5, !P1 ;  /* 0x0000000502007c0c */ /* 0x000fe4000cfc1270 */
[C---:B------:R-:W-:Y:S02]  /*8b900*/  PRMT R6, R10.reuse, 0x7771, RZ ;  /* 0x000077710a067816 */ /* 0x040fe400000000ff */
[----:B------:R-:W-:-:S02]  /*8b910*/  PRMT R7, R10, 0x7772, RZ ;  /* 0x000077720a077816 */ /* 0x000fc400000000ff */
[----:B------:R-:W-:Y:S02]  /*8b920*/  PRMT R10, R10, 0x7773, RZ ;  /* 0x000077730a0a7816 */ /* 0x000fe400000000ff */
[----:B------:R-:W-:Y:S02]  /*8b930*/  LOP3.LUT P4, RZ, R221, 0x4000000, RZ, 0xc0, !PT ;  /* 0x04000000ddff7812 */ /* 0x000fe4000788c0ff */
[----:B------:R-:W-:Y:S01]  /*8b940*/  PRMT R0, R252, 0x7770, RZ ;  /* 0x00007770fc007816 */ /* 0x000fe200000000ff */
[----:B------:R-:W-:Y:S01]  /*8b950*/  ULDC UR4, c[0x0][0x228] ;  /* 0x00008a0000047ab9 */ /* 0x000fe20000000800 */
[----:B------:R-:W-:Y:S01]  /*8b960*/  ULDC UR5, c[0x0][0x228] ;  /* 0x00008a0000057ab9 */ /* 0x000fe20000000800 */
[----:B------:R-:W-:Y:S04]  /*8b970*/  @P2 STG.E.U8 desc[UR56][R52.64], R6 ;  /* 0x0000000634002986 */ /* 0x000fe8000c101138 */
[----:B------:R-:W-:Y:S01]  /*8b980*/  @P0 STG.E.U8 desc[UR56][R38.64], R7 ;  /* 0x0000000726000986 */ /* 0x000fe2000c101138 */
[----:B------:R-:W-:-:S02]  /*8b990*/  ISETP.LT.AND P0, PT, R5, UR4, !P1 ;  /* 0x0000000405007c0c */ /* 0x000fc4000cf01270 */
[----:B------:R-:W-:Y:S01]  /*8b9a0*/  ISETP.LT.AND P2, PT, R5, UR5, !P4 ;  /* 0x0000000505007c0c */ /* 0x000fe2000e741270 */
[----:B------:R-:W-:Y:S01]  /*8b9b0*/  @P3 STG.E.U8 desc[UR56][R34.64], R10 ;  /* 0x0000000a22003986 */ /* 0x000fe2000c101138 */
[----:B------:R-:W-:-:S03]  /*8b9c0*/  ULDC UR4, c[0x0][0x228] ;  /* 0x00008a0000047ab9 */ /* 0x000fc60000000800 */
[----:B------:R0:W-:Y:S01]  /*8b9d0*/  @P6 STG.E.U8 desc[UR56][R36.64], R0 ;  /* 0x0000000024006986 */ /* 0x0001e2000c101138 */
[----:B------:R-:W-:Y:S01]  /*8b9e0*/  ULDC UR5, c[0x0][0x228] ;  /* 0x00008a0000057ab9 */ /* 0x000fe20000000800 */
[----:B------:R-:W-:Y:S02]  /*8b9f0*/  ISETP.LT.AND P6, PT, R4, UR4, !P1 ;  /* 0x0000000404007c0c */ /* 0x000fe4000cfc1270 */
[----:B------:R-:W-:Y:S02]  /*8ba00*/  ISETP.LT.AND P5, PT, R2, UR6, !P4 ;  /* 0x0000000602007c0c */ /* 0x000fe4000e7a1270 */
[C---:B------:R-:W-:Y:S01]  /*8ba10*/  ISETP.LT.AND P1, PT, R3.reuse, UR5, !P1 ;  /* 0x0000000503007c0c */ /* 0x040fe2000cf21270 */
[----:B------:R-:W-:Y:S02]  /*8ba20*/  ULDC UR6, c[0x0][0x228] ;  /* 0x00008a0000067ab9 */ /* 0x000fe40000000800 */
[----:B------:R-:W-:Y:S02]  /*8ba30*/  ISETP.LT.AND P3, PT, R4, UR6, !P4 ;  /* 0x0000000604007c0c */ /* 0x000fe4000e761270 */
[----:B------:R-:W-:-:S02]  /*8ba40*/  ISETP.LT.AND P4, PT, R3, UR6, !P4 ;  /* 0x0000000603007c0c */ /* 0x000fc4000e781270 */
[C---:B------:R-:W-:Y:S02]  /*8ba50*/  PRMT R2, R252.reuse, 0x7771, RZ ;  /* 0x00007771fc027816 */ /* 0x040fe400000000ff */
[C---:B------:R-:W-:Y:S02]  /*8ba60*/  PRMT R3, R252.reuse, 0x7772, RZ ;  /* 0x00007772fc037816 */ /* 0x040fe400000000ff */
[----:B------:R-:W-:Y:S02]  /*8ba70*/  PRMT R4, R252, 0x7773, RZ ;  /* 0x00007773fc047816 */ /* 0x000fe400000000ff */
[C---:B0-----:R-:W-:Y:S02]  /*8ba80*/  PRMT R0, R11.reuse, 0x7770, RZ ;  /* 0x000077700b007816 */ /* 0x041fe400000000ff */
[C---:B------:R-:W-:Y:S02]  /*8ba90*/  PRMT R5, R11.reuse, 0x7771, RZ ;  /* 0x000077710b057816 */ /* 0x040fe400000000ff */
[C---:B------:R-:W-:Y:S01]  /*8baa0*/  PRMT R6, R11.reuse, 0x7772, RZ ;  /* 0x000077720b067816 */ /* 0x040fe200000000ff */
[----:B----4-:R0:W-:Y:S01]  /*8bab0*/  @P0 STG.E.U8 desc[UR56][R32.64], R2 ;  /* 0x0000000220000986 */ /* 0x0101e2000c101138 */
[----:B------:R-:W-:-:S03]  /*8bac0*/  PRMT R11, R11, 0x7773, RZ ;  /* 0x000077730b0b7816 */ /* 0x000fc600000000ff */
[----:B------:R0:W-:Y:S04]  /*8bad0*/  @P6 STG.E.U8 desc[UR56][R30.64], R3 ;  /* 0x000000031e006986 */ /* 0x0001e8000c101138 */
[----:B--2---:R0:W-:Y:S04]  /*8bae0*/  @P1 STG.E.U8 desc[UR56][R228.64], R4 ;  /* 0x00000004e4001986 */ /* 0x0041e8000c101138 */
[----:B---3--:R0:W-:Y:S04]  /*8baf0*/  @P5 STG.E.U8 desc[UR56][R28.64], R0 ;  /* 0x000000001c005986 */ /* 0x0081e8000c101138 */
[----:B------:R0:W-:Y:S04]  /*8bb00*/  @P2 STG.E.U8 desc[UR56][R224.64], R5 ;  /* 0x00000005e0002986 */ /* 0x0001e8000c101138 */
[----:B------:R0:W-:Y:S01]  /*8bb10*/  @P3 STG.E.U8 desc[UR56][R226.64], R6 ;  /* 0x00000006e2003986 */ /* 0x0001e2000c101138 */
[----:B------:R-:W-:Y:S05]  /*8bb20*/  @!P4 EXIT ;  /* 0x000000000000c94d */ /* 0x000fea0003800000 */
[----:B0-----:R-:W2:Y:S04]  /*8bb30*/  LDL.LU.64 R226, [R1+0x50] ;  /* 0x0000500001e27983 */ /* 0x001ea80000300a00 */
[----:B--2---:R-:W-:Y:S01]  /*8bb40*/  STG.E.U8 desc[UR56][R226.64], R11 ;  /* 0x0000000be2007986 */ /* 0x004fe2000c101138 */
[----:B------:R-:W-:Y:S05]  /*8bb50*/  EXIT ;  /* 0x000000000000794d */ /* 0x000fea0003800000 */
.L_x_3:
[----:B------:R-:W-:-:S00]  /*8bb60*/  BRA `(.L_x_3) ;  /* 0xfffffffc00fc7947 */ /* 0x000fc0000383ffff */
[----:B------:R-:W-:-:S00]  /*8bb70*/  NOP ;  /* 0x0000000000007918 */ /* 0x000fc00000000000 */
        /* <DEDUP_REMOVED lines=8> */
.L_x_4:


//--------------------- .nv.shared.matmul_kernel  --------------------------
	.section	.nv.shared.matmul_kernel,"aw",@nobits
	.sectionflags	@""
	.align	16
	.zero		1024


//--------------------- .nv.shared.reserved.0     --------------------------
	.section	.nv.shared.reserved.0,"aw",@nobits
	.weak		__nv_reservedSMEM_offset_0_alias
	.size		__nv_reservedSMEM_offset_0_alias, 0, 0
	.other		__nv_reservedSMEM_offset_0_alias,@"STO_CUDA_RESERVED_SHARED STV_DEFAULT"
__nv_reservedSMEM_offset_0_alias:
	.zero		0


//--------------------- .nv.constant0.matmul_kernel --------------------------
	.section	.nv.constant0.matmul_kernel,"a",@progbits
	.sectionflags	@""
	.align	4
.nv.constant0.matmul_kernel:
	.zero		608


//--------------------- SYMBOLS --------------------------

	.type		.nv.reservedSmem.offset0,@object
	.size		.nv.reservedSmem.offset0,0x4
